	.target	sm_90a

	.elftype	@"ET_EXEC"


//--------------------- .note.nv.tkinfo           --------------------------
	.section	.note.nv.tkinfo,"",@"SHT_NOTE"
	.sectionflags	@"SHF_NOTE_NV_TKINFO"
	.tkinfo
        /*0018*/ 	.word	0x00000002
        /*0030*/ 	.string	""
        /*0030*/ 	.string	"ptxas"
        /*0030*/ 	.string	"Cuda compilation tools, release 13.0, V13.0.88"
        /*0030*/ 	.string	"Build cuda_13.0.r13.0/compiler.36424714_0"
        /*0030*/ 	.string	"-arch sm_90a -m 64 "



//--------------------- .note.nv.cuinfo           --------------------------
	.section	.note.nv.cuinfo,"",@"SHT_NOTE"
	.sectionflags	@"SHF_NOTE_NV_CUINFO"
        /*0018*/ 	.short	0x0002
        /*001a*/ 	.short	0x005a
        /*001c*/ 	.short	0x0082
	.zero		2


//--------------------- .nv.info                  --------------------------
	.section	.nv.info,"",@"SHT_CUDA_INFO"
	.align	4


	//----- nvinfo : EIATTR_REGCOUNT
	.align		4
        /*0000*/ 	.byte	0x04, 0x2f
        /*0002*/ 	.short	(.L_12 - .L_11)
	.align		4
.L_11:
        /*0004*/ 	.word	index@(_ZN7cutlass13device_kernelIN5flash22FlashAttnBwdPreprocessIN4cute5tupleIJNS3_1CILi64EEENS5_ILi256EEEEEENS_10bfloat16_tEfNS_4arch4Sm80ELb1ELb1EEEEEvNT_6ParamsE)
        /*0008*/ 	.word	0x0000007a


	//----- nvinfo : EIATTR_FRAME_SIZE
	.align		4
.L_12:
        /*000c*/ 	.byte	0x04, 0x11
        /*000e*/ 	.short	(.L_14 - .L_13)
	.align		4
.L_13:
        /*0010*/ 	.word	index@(_ZN7cutlass13device_kernelIN5flash22FlashAttnBwdPreprocessIN4cute5tupleIJNS3_1CILi64EEENS5_ILi256EEEEEENS_10bfloat16_tEfNS_4arch4Sm80ELb1ELb1EEEEEvNT_6ParamsE)
        /*0014*/ 	.word	0x00000000


	//----- nvinfo : EIATTR_REGCOUNT
	.align		4
.L_14:
        /*0018*/ 	.byte	0x04, 0x2f
        /*001a*/ 	.short	(.L_16 - .L_15)
	.align		4
.L_15:
        /*001c*/ 	.word	index@(_ZN7cutlass13device_kernelIN5flash19enable_sm80_to_sm89INS1_16FlashAttnBwdSm80INS1_25CollectiveMainloopBwdSm80ILi1ELi1EN4cute5tupleIJNS5_1CILi64EEES8_NS7_ILi256EEEEEENS_10bfloat16_tEfNS_4arch4Sm80ELb1ELb0ELb1ELb1ELb0ELb0ELb0ELb0ELi2ELi4ELi2ELi2ELb0EEENS1_24CollectiveEpilogueBwdGQAISA_fSD_Li256ELb1ELb0EEENS1_25SingleTileBwdLPTSchedulerILb1ELi64ELb0EEEEEEEEEvNT_6ParamsE)
        /*0020*/ 	.word	0x00000004


	//----- nvinfo : EIATTR_FRAME_SIZE
	.align		4
.L_16:
        /*0024*/ 	.byte	0x04, 0x11
        /*0026*/ 	.short	(.L_18 - .L_17)
	.align		4
.L_17:
        /*0028*/ 	.word	index@(_ZN7cutlass13device_kernelIN5flash19enable_sm80_to_sm89INS1_16FlashAttnBwdSm80INS1_25CollectiveMainloopBwdSm80ILi1ELi1EN4cute5tupleIJNS5_1CILi64EEES8_NS7_ILi256EEEEEENS_10bfloat16_tEfNS_4arch4Sm80ELb1ELb0ELb1ELb1ELb0ELb0ELb0ELb0ELi2ELi4ELi2ELi2ELb0EEENS1_24CollectiveEpilogueBwdGQAISA_fSD_Li256ELb1ELb0EEENS1_25SingleTileBwdLPTSchedulerILb1ELi64ELb0EEEEEEEEEvNT_6ParamsE)
        /*002c*/ 	.word	0x00000000


	//----- nvinfo : EIATTR_REGCOUNT
	.align		4
.L_18:
        /*0030*/ 	.byte	0x04, 0x2f
        /*0032*/ 	.short	(.L_20 - .L_19)
	.align		4
.L_19:
        /*0034*/ 	.word	index@(_ZN7cutlass13device_kernelIN5flash32FlashAttnBwdPostprocessConvertdQIN4cute5tupleIJNS3_1CILi64EEENS5_ILi256EEEEEENS_10bfloat16_tEfNS_4arch4Sm80ELi256ENS3_8TiledMMAINS3_8MMA_AtomIJNS3_30SM80_16x8x16_F32BF16BF16F32_TNEEEENS3_6LayoutINS4_IJNS5_ILi2EEENS5_ILi4EEENS5_ILi1EEEEEENS4_IJSJ_SH_NS5_ILi0EEEEEEEENS4_IJNS5_ILi32EEES6_NS5_ILi16EEEEEEEELb0EEEEEvNT_6ParamsE)
        /*0038*/ 	.word	0x00000056


	//----- nvinfo : EIATTR_FRAME_SIZE
	.align		4
.L_20:
        /*003c*/ 	.byte	0x04, 0x11
        /*003e*/ 	.short	(.L_22 - .L_21)
	.align		4
.L_21:
        /*0040*/ 	.word	index@(_ZN7cutlass13device_kernelIN5flash32FlashAttnBwdPostprocessConvertdQIN4cute5tupleIJNS3_1CILi64EEENS5_ILi256EEEEEENS_10bfloat16_tEfNS_4arch4Sm80ELi256ENS3_8TiledMMAINS3_8MMA_AtomIJNS3_30SM80_16x8x16_F32BF16BF16F32_TNEEEENS3_6LayoutINS4_IJNS5_ILi2EEENS5_ILi4EEENS5_ILi1EEEEEENS4_IJSJ_SH_NS5_ILi0EEEEEEEENS4_IJNS5_ILi32EEES6_NS5_ILi16EEEEEEEELb0EEEEEvNT_6ParamsE)
        /*0044*/ 	.word	0x00000000


	//----- nvinfo : EIATTR_REGCOUNT
	.align		4
.L_22:
        /*0048*/ 	.byte	0x04, 0x2f
        /*004a*/ 	.short	(.L_24 - .L_23)
	.align		4
.L_23:
        /*004c*/ 	.word	index@(_ZN7cutlass13device_kernelIN5flash19enable_sm80_to_sm89INS1_16FlashAttnBwdSm80INS1_25CollectiveMainloopBwdSm80ILi1ELi1EN4cute5tupleIJNS5_1CILi64EEES8_NS7_ILi256EEEEEENS_10bfloat16_tEfNS_4arch4Sm80ELb1ELb0ELb1ELb1ELb0ELb0ELb0ELb0ELi2ELi4ELi2ELi2ELb0EEENS1_21CollectiveEpilogueBwdISA_SB_SD_Li256ELb1ELb0ELi4EEENS1_25SingleTileBwdLPTSchedulerILb1ELi64ELb0EEEEEEEEEvNT_6ParamsE)
        /*0050*/ 	.word	0x00000004


	//----- nvinfo : EIATTR_FRAME_SIZE
	.align		4
.L_24:
        /*0054*/ 	.byte	0x04, 0x11
        /*0056*/ 	.short	(.L_26 - .L_25)
	.align		4
.L_25:
        /*0058*/ 	.word	index@(_ZN7cutlass13device_kernelIN5flash19enable_sm80_to_sm89INS1_16FlashAttnBwdSm80INS1_25CollectiveMainloopBwdSm80ILi1ELi1EN4cute5tupleIJNS5_1CILi64EEES8_NS7_ILi256EEEEEENS_10bfloat16_tEfNS_4arch4Sm80ELb1ELb0ELb1ELb1ELb0ELb0ELb0ELb0ELi2ELi4ELi2ELi2ELb0EEENS1_21CollectiveEpilogueBwdISA_SB_SD_Li256ELb1ELb0ELi4EEENS1_25SingleTileBwdLPTSchedulerILb1ELi64ELb0EEEEEEEEEvNT_6ParamsE)
        /*005c*/ 	.word	0x00000000


	//----- nvinfo : EIATTR_REGCOUNT
	.align		4
.L_26:
        /*0060*/ 	.byte	0x04, 0x2f
        /*0062*/ 	.short	(.L_28 - .L_27)
	.align		4
.L_27:
        /*0064*/ 	.word	index@(_ZN7cutlass13device_kernelIN5flash22FlashAttnBwdPreprocessIN4cute5tupleIJNS3_1CILi64EEENS5_ILi256EEEEEENS_10bfloat16_tEfNS_4arch4Sm80ELb1ELb0EEEEEvNT_6ParamsE)
        /*0068*/ 	.word	0x0000007c


	//----- nvinfo : EIATTR_FRAME_SIZE
	.align		4
.L_28:
        /*006c*/ 	.byte	0x04, 0x11
        /*006e*/ 	.short	(.L_30 - .L_29)
	.align		4
.L_29:
        /*0070*/ 	.word	index@(_ZN7cutlass13device_kernelIN5flash22FlashAttnBwdPreprocessIN4cute5tupleIJNS3_1CILi64EEENS5_ILi256EEEEEENS_10bfloat16_tEfNS_4arch4Sm80ELb1ELb0EEEEEvNT_6ParamsE)
        /*0074*/ 	.word	0x00000000


	//----- nvinfo : EIATTR_REGCOUNT
	.align		4
.L_30:
        /*0078*/ 	.byte	0x04, 0x2f
        /*007a*/ 	.short	(.L_32 - .L_31)
	.align		4
.L_31:
        /*007c*/ 	.word	index@(_ZN7cutlass13device_kernelIN5flash19enable_sm80_to_sm89INS1_16FlashAttnBwdSm80INS1_25CollectiveMainloopBwdSm80ILi1ELi1EN4cute5tupleIJNS5_1CILi64EEES8_NS7_ILi256EEEEEENS_10bfloat16_tEfNS_4arch4Sm80ELb1ELb0ELb1ELb0ELb0ELb0ELb0ELb0ELi2ELi4ELi2ELi2ELb0EEENS1_24CollectiveEpilogueBwdGQAISA_fSD_Li256ELb0ELb0EEENS1_25SingleTileBwdLPTSchedulerILb0ELi64ELb0EEEEEEEEEvNT_6ParamsE)
        /*0080*/ 	.word	0x00000004


	//----- nvinfo : EIATTR_FRAME_SIZE
	.align		4
.L_32:
        /*0084*/ 	.byte	0x04, 0x11
        /*0086*/ 	.short	(.L_34 - .L_33)
	.align		4
.L_33:
        /*0088*/ 	.word	index@(_ZN7cutlass13device_kernelIN5flash19enable_sm80_to_sm89INS1_16FlashAttnBwdSm80INS1_25CollectiveMainloopBwdSm80ILi1ELi1EN4cute5tupleIJNS5_1CILi64EEES8_NS7_ILi256EEEEEENS_10bfloat16_tEfNS_4arch4Sm80ELb1ELb0ELb1ELb0ELb0ELb0ELb0ELb0ELi2ELi4ELi2ELi2ELb0EEENS1_24CollectiveEpilogueBwdGQAISA_fSD_Li256ELb0ELb0EEENS1_25SingleTileBwdLPTSchedulerILb0ELi64ELb0EEEEEEEEEvNT_6ParamsE)
        /*008c*/ 	.word	0x00000000


	//----- nvinfo : EIATTR_REGCOUNT
	.align		4
.L_34:
        /*0090*/ 	.byte	0x04, 0x2f
        /*0092*/ 	.short	(.L_36 - .L_35)
	.align		4
.L_35:
        /*0094*/ 	.word	index@(_ZN7cutlass13device_kernelIN5flash19enable_sm80_to_sm89INS1_16FlashAttnBwdSm80INS1_25CollectiveMainloopBwdSm80ILi1ELi1EN4cute5tupleIJNS5_1CILi64EEES8_NS7_ILi256EEEEEENS_10bfloat16_tEfNS_4arch4Sm80ELb1ELb0ELb1ELb0ELb0ELb0ELb0ELb0ELi2ELi4ELi2ELi2ELb0EEENS1_21CollectiveEpilogueBwdISA_SB_SD_Li256ELb0ELb0ELi4EEENS1_25SingleTileBwdLPTSchedulerILb0ELi64ELb0EEEEEEEEEvNT_6ParamsE)
        /*0098*/ 	.word	0x00000004


	//----- nvinfo : EIATTR_FRAME_SIZE
	.align		4
.L_36:
        /*009c*/ 	.byte	0x04, 0x11
        /*009e*/ 	.short	(.L_38 - .L_37)
	.align		4
.L_37:
        /*00a0*/ 	.word	index@(_ZN7cutlass13device_kernelIN5flash19enable_sm80_to_sm89INS1_16FlashAttnBwdSm80INS1_25CollectiveMainloopBwdSm80ILi1ELi1EN4cute5tupleIJNS5_1CILi64EEES8_NS7_ILi256EEEEEENS_10bfloat16_tEfNS_4arch4Sm80ELb1ELb0ELb1ELb0ELb0ELb0ELb0ELb0ELi2ELi4ELi2ELi2ELb0EEENS1_21CollectiveEpilogueBwdISA_SB_SD_Li256ELb0ELb0ELi4EEENS1_25SingleTileBwdLPTSchedulerILb0ELi64ELb0EEEEEEEEEvNT_6ParamsE)
        /*00a4*/ 	.word	0x00000000


	//----- nvinfo : EIATTR_REGCOUNT
	.align		4
.L_38:
        /*00a8*/ 	.byte	0x04, 0x2f
        /*00aa*/ 	.short	(.L_40 - .L_39)
	.align		4
.L_39:
        /*00ac*/ 	.word	index@(_ZN7cutlass13device_kernelIN5flash19enable_sm80_to_sm89INS1_16FlashAttnBwdSm80INS1_25CollectiveMainloopBwdSm80ILi1ELi1EN4cute5tupleIJNS5_1CILi64EEES8_NS7_ILi256EEEEEENS_10bfloat16_tEfNS_4arch4Sm80ELb0ELb1ELb1ELb1ELb0ELb0ELb0ELb0ELi2ELi4ELi2ELi2ELb0EEENS1_24CollectiveEpilogueBwdGQAISA_fSD_Li256ELb1ELb0EEENS1_19SingleTileSchedulerILb1ELb0ELb0ELi64EEEEEEEEEvNT_6ParamsE)
        /*00b0*/ 	.word	0x00000004


	//----- nvinfo : EIATTR_FRAME_SIZE
	.align		4
.L_40:
        /*00b4*/ 	.byte	0x04, 0x11
        /*00b6*/ 	.short	(.L_42 - .L_41)
	.align		4
.L_41:
        /*00b8*/ 	.word	index@(_ZN7cutlass13device_kernelIN5flash19enable_sm80_to_sm89INS1_16FlashAttnBwdSm80INS1_25CollectiveMainloopBwdSm80ILi1ELi1EN4cute5tupleIJNS5_1CILi64EEES8_NS7_ILi256EEEEEENS_10bfloat16_tEfNS_4arch4Sm80ELb0ELb1ELb1ELb1ELb0ELb0ELb0ELb0ELi2ELi4ELi2ELi2ELb0EEENS1_24CollectiveEpilogueBwdGQAISA_fSD_Li256ELb1ELb0EEENS1_19SingleTileSchedulerILb1ELb0ELb0ELi64EEEEEEEEEvNT_6ParamsE)
        /*00bc*/ 	.word	0x00000000


	//----- nvinfo : EIATTR_REGCOUNT
	.align		4
.L_42:
        /*00c0*/ 	.byte	0x04, 0x2f
        /*00c2*/ 	.short	(.L_44 - .L_43)
	.align		4
.L_43:
        /*00c4*/ 	.word	index@(_ZN7cutlass13device_kernelIN5flash19enable_sm80_to_sm89INS1_16FlashAttnBwdSm80INS1_25CollectiveMainloopBwdSm80ILi1ELi1EN4cute5tupleIJNS5_1CILi64EEES8_NS7_ILi256EEEEEENS_10bfloat16_tEfNS_4arch4Sm80ELb0ELb1ELb1ELb1ELb0ELb0ELb0ELb0ELi2ELi4ELi2ELi2ELb0EEENS1_21CollectiveEpilogueBwdISA_SB_SD_Li256ELb1ELb0ELi4EEENS1_19SingleTileSchedulerILb1ELb0ELb0ELi64EEEEEEEEEvNT_6ParamsE)
        /*00c8*/ 	.word	0x00000004


	//----- nvinfo : EIATTR_FRAME_SIZE
	.align		4
.L_44:
        /*00cc*/ 	.byte	0x04, 0x11
        /*00ce*/ 	.short	(.L_46 - .L_45)
	.align		4
.L_45:
        /*00d0*/ 	.word	index@(_ZN7cutlass13device_kernelIN5flash19enable_sm80_to_sm89INS1_16FlashAttnBwdSm80INS1_25CollectiveMainloopBwdSm80ILi1ELi1EN4cute5tupleIJNS5_1CILi64EEES8_NS7_ILi256EEEEEENS_10bfloat16_tEfNS_4arch4Sm80ELb0ELb1ELb1ELb1ELb0ELb0ELb0ELb0ELi2ELi4ELi2ELi2ELb0EEENS1_21CollectiveEpilogueBwdISA_SB_SD_Li256ELb1ELb0ELi4EEENS1_19SingleTileSchedulerILb1ELb0ELb0ELi64EEEEEEEEEvNT_6ParamsE)
        /*00d4*/ 	.word	0x00000000


	//----- nvinfo : EIATTR_REGCOUNT
	.align		4
.L_46:
        /*00d8*/ 	.byte	0x04, 0x2f
        /*00da*/ 	.short	(.L_48 - .L_47)
	.align		4
.L_47:
        /*00dc*/ 	.word	index@(_ZN7cutlass13device_kernelIN5flash19enable_sm80_to_sm89INS1_16FlashAttnBwdSm80INS1_25CollectiveMainloopBwdSm80ILi1ELi1EN4cute5tupleIJNS5_1CILi64EEES8_NS7_ILi256EEEEEENS_10bfloat16_tEfNS_4arch4Sm80ELb0ELb1ELb1ELb0ELb0ELb0ELb0ELb0ELi2ELi4ELi2ELi2ELb0EEENS1_24CollectiveEpilogueBwdGQAISA_fSD_Li256ELb0ELb0EEENS1_19SingleTileSchedulerILb0ELb0ELb0ELi64EEEEEEEEEvNT_6ParamsE)
        /*00e0*/ 	.word	0x00000004


	//----- nvinfo : EIATTR_FRAME_SIZE
	.align		4
.L_48:
        /*00e4*/ 	.byte	0x04, 0x11
        /*00e6*/ 	.short	(.L_50 - .L_49)
	.align		4
.L_49:
        /*00e8*/ 	.word	index@(_ZN7cutlass13device_kernelIN5flash19enable_sm80_to_sm89INS1_16FlashAttnBwdSm80INS1_25CollectiveMainloopBwdSm80ILi1ELi1EN4cute5tupleIJNS5_1CILi64EEES8_NS7_ILi256EEEEEENS_10bfloat16_tEfNS_4arch4Sm80ELb0ELb1ELb1ELb0ELb0ELb0ELb0ELb0ELi2ELi4ELi2ELi2ELb0EEENS1_24CollectiveEpilogueBwdGQAISA_fSD_Li256ELb0ELb0EEENS1_19SingleTileSchedulerILb0ELb0ELb0ELi64EEEEEEEEEvNT_6ParamsE)
        /*00ec*/ 	.word	0x00000000


	//----- nvinfo : EIATTR_REGCOUNT
	.align		4
.L_50:
        /*00f0*/ 	.byte	0x04, 0x2f
        /*00f2*/ 	.short	(.L_52 - .L_51)
	.align		4
.L_51:
        /*00f4*/ 	.word	index@(_ZN7cutlass13device_kernelIN5flash19enable_sm80_to_sm89INS1_16FlashAttnBwdSm80INS1_25CollectiveMainloopBwdSm80ILi1ELi1EN4cute5tupleIJNS5_1CILi64EEES8_NS7_ILi256EEEEEENS_10bfloat16_tEfNS_4arch4Sm80ELb0ELb1ELb1ELb0ELb0ELb0ELb0ELb0ELi2ELi4ELi2ELi2ELb0EEENS1_21CollectiveEpilogueBwdISA_SB_SD_Li256ELb0ELb0ELi4EEENS1_19SingleTileSchedulerILb0ELb0ELb0ELi64EEEEEEEEEvNT_6ParamsE)
        /*00f8*/ 	.word	0x00000004


	//----- nvinfo : EIATTR_FRAME_SIZE
	.align		4
.L_52:
        /*00fc*/ 	.byte	0x04, 0x11
        /*00fe*/ 	.short	(.L_54 - .L_53)
	.align		4
.L_53:
        /*0100*/ 	.word	index@(_ZN7cutlass13device_kernelIN5flash19enable_sm80_to_sm89INS1_16FlashAttnBwdSm80INS1_25CollectiveMainloopBwdSm80ILi1ELi1EN4cute5tupleIJNS5_1CILi64EEES8_NS7_ILi256EEEEEENS_10bfloat16_tEfNS_4arch4Sm80ELb0ELb1ELb1ELb0ELb0ELb0ELb0ELb0ELi2ELi4ELi2ELi2ELb0EEENS1_21CollectiveEpilogueBwdISA_SB_SD_Li256ELb0ELb0ELi4EEENS1_19SingleTileSchedulerILb0ELb0ELb0ELi64EEEEEEEEEvNT_6ParamsE)
        /*0104*/ 	.word	0x00000000


	//----- nvinfo : EIATTR_REGCOUNT
	.align		4
.L_54:
        /*0108*/ 	.byte	0x04, 0x2f
        /*010a*/ 	.short	(.L_56 - .L_55)
	.align		4
.L_55:
        /*010c*/ 	.word	index@(_ZN7cutlass13device_kernelIN5flash19enable_sm80_to_sm89INS1_16FlashAttnBwdSm80INS1_25CollectiveMainloopBwdSm80ILi1ELi1EN4cute5tupleIJNS5_1CILi64EEES8_NS7_ILi256EEEEEENS_10bfloat16_tEfNS_4arch4Sm80ELb0ELb0ELb1ELb1ELb0ELb0ELb0ELb0ELi2ELi4ELi2ELi2ELb0EEENS1_24CollectiveEpilogueBwdGQAISA_fSD_Li256ELb1ELb0EEENS1_19SingleTileSchedulerILb1ELb0ELb0ELi64EEEEEEEEEvNT_6ParamsE)
        /*0110*/ 	.word	0x00000004


	//----- nvinfo : EIATTR_FRAME_SIZE
	.align		4
.L_56:
        /*0114*/ 	.byte	0x04, 0x11
        /*0116*/ 	.short	(.L_58 - .L_57)
	.align		4
.L_57:
        /*0118*/ 	.word	index@(_ZN7cutlass13device_kernelIN5flash19enable_sm80_to_sm89INS1_16FlashAttnBwdSm80INS1_25CollectiveMainloopBwdSm80ILi1ELi1EN4cute5tupleIJNS5_1CILi64EEES8_NS7_ILi256EEEEEENS_10bfloat16_tEfNS_4arch4Sm80ELb0ELb0ELb1ELb1ELb0ELb0ELb0ELb0ELi2ELi4ELi2ELi2ELb0EEENS1_24CollectiveEpilogueBwdGQAISA_fSD_Li256ELb1ELb0EEENS1_19SingleTileSchedulerILb1ELb0ELb0ELi64EEEEEEEEEvNT_6ParamsE)
        /*011c*/ 	.word	0x00000000


	//----- nvinfo : EIATTR_REGCOUNT
	.align		4
.L_58:
        /*0120*/ 	.byte	0x04, 0x2f
        /*0122*/ 	.short	(.L_60 - .L_59)
	.align		4
.L_59:
        /*0124*/ 	.word	index@(_ZN7cutlass13device_kernelIN5flash19enable_sm80_to_sm89INS1_16FlashAttnBwdSm80INS1_25CollectiveMainloopBwdSm80ILi1ELi1EN4cute5tupleIJNS5_1CILi64EEES8_NS7_ILi256EEEEEENS_10bfloat16_tEfNS_4arch4Sm80ELb0ELb0ELb1ELb1ELb0ELb0ELb0ELb0ELi2ELi4ELi2ELi2ELb0EEENS1_21CollectiveEpilogueBwdISA_SB_SD_Li256ELb1ELb0ELi4EEENS1_19SingleTileSchedulerILb1ELb0ELb0ELi64EEEEEEEEEvNT_6ParamsE)
        /*0128*/ 	.word	0x00000004


	//----- nvinfo : EIATTR_FRAME_SIZE
	.align		4
.L_60:
        /*012c*/ 	.byte	0x04, 0x11
        /*012e*/ 	.short	(.L_62 - .L_61)
	.align		4
.L_61:
        /*0130*/ 	.word	index@(_ZN7cutlass13device_kernelIN5flash19enable_sm80_to_sm89INS1_16FlashAttnBwdSm80INS1_25CollectiveMainloopBwdSm80ILi1ELi1EN4cute5tupleIJNS5_1CILi64EEES8_NS7_ILi256EEEEEENS_10bfloat16_tEfNS_4arch4Sm80ELb0ELb0ELb1ELb1ELb0ELb0ELb0ELb0ELi2ELi4ELi2ELi2ELb0EEENS1_21CollectiveEpilogueBwdISA_SB_SD_Li256ELb1ELb0ELi4EEENS1_19SingleTileSchedulerILb1ELb0ELb0ELi64EEEEEEEEEvNT_6ParamsE)
        /*0134*/ 	.word	0x00000000


	//----- nvinfo : EIATTR_REGCOUNT
	.align		4
.L_62:
        /*0138*/ 	.byte	0x04, 0x2f
        /*013a*/ 	.short	(.L_64 - .L_63)
	.align		4
.L_63:
        /*013c*/ 	.word	index@(_ZN7cutlass13device_kernelIN5flash19enable_sm80_to_sm89INS1_16FlashAttnBwdSm80INS1_25CollectiveMainloopBwdSm80ILi1ELi1EN4cute5tupleIJNS5_1CILi64EEES8_NS7_ILi256EEEEEENS_10bfloat16_tEfNS_4arch4Sm80ELb0ELb0ELb1ELb0ELb0ELb0ELb0ELb0ELi2ELi4ELi2ELi2ELb0EEENS1_24CollectiveEpilogueBwdGQAISA_fSD_Li256ELb0ELb0EEENS1_19SingleTileSchedulerILb0ELb0ELb0ELi64EEEEEEEEEvNT_6ParamsE)
        /*0140*/ 	.word	0x00000004


	//----- nvinfo : EIATTR_FRAME_SIZE
	.align		4
.L_64:
        /*0144*/ 	.byte	0x04, 0x11
        /*0146*/ 	.short	(.L_66 - .L_65)
	.align		4
.L_65:
        /*0148*/ 	.word	index@(_ZN7cutlass13device_kernelIN5flash19enable_sm80_to_sm89INS1_16FlashAttnBwdSm80INS1_25CollectiveMainloopBwdSm80ILi1ELi1EN4cute5tupleIJNS5_1CILi64EEES8_NS7_ILi256EEEEEENS_10bfloat16_tEfNS_4arch4Sm80ELb0ELb0ELb1ELb0ELb0ELb0ELb0ELb0ELi2ELi4ELi2ELi2ELb0EEENS1_24CollectiveEpilogueBwdGQAISA_fSD_Li256ELb0ELb0EEENS1_19SingleTileSchedulerILb0ELb0ELb0ELi64EEEEEEEEEvNT_6ParamsE)
        /*014c*/ 	.word	0x00000000


	//----- nvinfo : EIATTR_REGCOUNT
	.align		4
.L_66:
        /*0150*/ 	.byte	0x04, 0x2f
        /*0152*/ 	.short	(.L_68 - .L_67)
	.align		4
.L_67:
        /*0154*/ 	.word	index@(_ZN7cutlass13device_kernelIN5flash19enable_sm80_to_sm89INS1_16FlashAttnBwdSm80INS1_25CollectiveMainloopBwdSm80ILi1ELi1EN4cute5tupleIJNS5_1CILi64EEES8_NS7_ILi256EEEEEENS_10bfloat16_tEfNS_4arch4Sm80ELb0ELb0ELb1ELb0ELb0ELb0ELb0ELb0ELi2ELi4ELi2ELi2ELb0EEENS1_21CollectiveEpilogueBwdISA_SB_SD_Li256ELb0ELb0ELi4EEENS1_19SingleTileSchedulerILb0ELb0ELb0ELi64EEEEEEEEEvNT_6ParamsE)
        /*0158*/ 	.word	0x00000004


	//----- nvinfo : EIATTR_FRAME_SIZE
	.align		4
.L_68:
        /*015c*/ 	.byte	0x04, 0x11
        /*015e*/ 	.short	(.L_70 - .L_69)
	.align		4
.L_69:
        /*0160*/ 	.word	index@(_ZN7cutlass13device_kernelIN5flash19enable_sm80_to_sm89INS1_16FlashAttnBwdSm80INS1_25CollectiveMainloopBwdSm80ILi1ELi1EN4cute5tupleIJNS5_1CILi64EEES8_NS7_ILi256EEEEEENS_10bfloat16_tEfNS_4arch4Sm80ELb0ELb0ELb1ELb0ELb0ELb0ELb0ELb0ELi2ELi4ELi2ELi2ELb0EEENS1_21CollectiveEpilogueBwdISA_SB_SD_Li256ELb0ELb0ELi4EEENS1_19SingleTileSchedulerILb0ELb0ELb0ELi64EEEEEEEEEvNT_6ParamsE)
        /*0164*/ 	.word	0x00000000


	//----- nvinfo : EIATTR_REGCOUNT
	.align		4
.L_70:
        /*0168*/ 	.byte	0x04, 0x2f
        /*016a*/ 	.short	(.L_72 - .L_71)
	.align		4
.L_71:
        /*016c*/ 	.word	index@(_ZN7cutlass13device_kernelIN5flash22FlashAttnBwdPreprocessIN4cute5tupleIJNS3_1CILi32EEENS5_ILi256EEEEEENS_10bfloat16_tEfNS_4arch4Sm80ELb1ELb1EEEEEvNT_6ParamsE)
        /*0170*/ 	.word	0x0000003d


	//----- nvinfo : EIATTR_FRAME_SIZE
	.align		4
.L_72:
        /*0174*/ 	.byte	0x04, 0x11
        /*0176*/ 	.short	(.L_74 - .L_73)
	.align		4
.L_73:
        /*0178*/ 	.word	index@(_ZN7cutlass13device_kernelIN5flash22FlashAttnBwdPreprocessIN4cute5tupleIJNS3_1CILi32EEENS5_ILi256EEEEEENS_10bfloat16_tEfNS_4arch4Sm80ELb1ELb1EEEEEvNT_6ParamsE)
        /*017c*/ 	.word	0x00000000


	//----- nvinfo : EIATTR_REGCOUNT
	.align		4
.L_74:
        /*0180*/ 	.byte	0x04, 0x2f
        /*0182*/ 	.short	(.L_76 - .L_75)
	.align		4
.L_75:
        /*0184*/ 	.word	index@(_ZN7cutlass13device_kernelIN5flash19enable_sm80_to_sm89INS1_16FlashAttnBwdSm80INS1_25CollectiveMainloopBwdSm80ILi1ELi1EN4cute5tupleIJNS5_1CILi32EEENS7_ILi64EEENS7_ILi256EEEEEENS_10bfloat16_tEfNS_4arch4Sm80ELb1ELb0ELb1ELb1ELb0ELb0ELb0ELb0ELi2ELi2ELi2ELi1ELb1EEENS1_24CollectiveEpilogueBwdGQAISB_fSE_Li256ELb1ELb0EEENS1_25SingleTileBwdLPTSchedulerILb1ELi64ELb0EEEEEEEEEvNT_6ParamsE)
        /*0188*/ 	.word	0x00000004


	//----- nvinfo : EIATTR_FRAME_SIZE
	.align		4
.L_76:
        /*018c*/ 	.byte	0x04, 0x11
        /*018e*/ 	.short	(.L_78 - .L_77)
	.align		4
.L_77:
        /*0190*/ 	.word	index@(_ZN7cutlass13device_kernelIN5flash19enable_sm80_to_sm89INS1_16FlashAttnBwdSm80INS1_25CollectiveMainloopBwdSm80ILi1ELi1EN4cute5tupleIJNS5_1CILi32EEENS7_ILi64EEENS7_ILi256EEEEEENS_10bfloat16_tEfNS_4arch4Sm80ELb1ELb0ELb1ELb1ELb0ELb0ELb0ELb0ELi2ELi2ELi2ELi1ELb1EEENS1_24CollectiveEpilogueBwdGQAISB_fSE_Li256ELb1ELb0EEENS1_25SingleTileBwdLPTSchedulerILb1ELi64ELb0EEEEEEEEEvNT_6ParamsE)
        /*0194*/ 	.word	0x00000000


	//----- nvinfo : EIATTR_REGCOUNT
	.align		4
.L_78:
        /*0198*/ 	.byte	0x04, 0x2f
        /*019a*/ 	.short	(.L_80 - .L_79)
	.align		4
.L_79:
        /*019c*/ 	.word	index@(_ZN7cutlass13device_kernelIN5flash32FlashAttnBwdPostprocessConvertdQIN4cute5tupleIJNS3_1CILi32EEENS5_ILi256EEEEEENS_10bfloat16_tEfNS_4arch4Sm80ELi256ENS3_8TiledMMAINS3_8MMA_AtomIJNS3_30SM80_16x8x16_F32BF16BF16F32_TNEEEENS3_6LayoutINS4_IJNS5_ILi1EEENS5_ILi8EEESH_EEENS4_IJNS5_ILi0EEESH_SK_EEEEENS4_IJNS5_ILi16EEENS5_ILi128EEESN_EEEEELb0EEEEEvNT_6ParamsE)
        /*01a0*/ 	.word	0x00000038


	//----- nvinfo : EIATTR_FRAME_SIZE
	.align		4
.L_80:
        /*01a4*/ 	.byte	0x04, 0x11
        /*01a6*/ 	.short	(.L_82 - .L_81)
	.align		4
.L_81:
        /*01a8*/ 	.word	index@(_ZN7cutlass13device_kernelIN5flash32FlashAttnBwdPostprocessConvertdQIN4cute5tupleIJNS3_1CILi32EEENS5_ILi256EEEEEENS_10bfloat16_tEfNS_4arch4Sm80ELi256ENS3_8TiledMMAINS3_8MMA_AtomIJNS3_30SM80_16x8x16_F32BF16BF16F32_TNEEEENS3_6LayoutINS4_IJNS5_ILi1EEENS5_ILi8EEESH_EEENS4_IJNS5_ILi0EEESH_SK_EEEEENS4_IJNS5_ILi16EEENS5_ILi128EEESN_EEEEELb0EEEEEvNT_6ParamsE)
        /*01ac*/ 	.word	0x00000000


	//----- nvinfo : EIATTR_REGCOUNT
	.align		4
.L_82:
        /*01b0*/ 	.byte	0x04, 0x2f
        /*01b2*/ 	.short	(.L_84 - .L_83)
	.align		4
.L_83:
        /*01b4*/ 	.word	index@(_ZN7cutlass13device_kernelIN5flash19enable_sm80_to_sm89INS1_16FlashAttnBwdSm80INS1_25CollectiveMainloopBwdSm80ILi1ELi1EN4cute5tupleIJNS5_1CILi32EEENS7_ILi64EEENS7_ILi256EEEEEENS_10bfloat16_tEfNS_4arch4Sm80ELb1ELb0ELb1ELb1ELb0ELb0ELb0ELb0ELi2ELi2ELi2ELi1ELb1EEENS1_21CollectiveEpilogueBwdISB_SC_SE_Li256ELb1ELb0ELi4EEENS1_25SingleTileBwdLPTSchedulerILb1ELi64ELb0EEEEEEEEEvNT_6ParamsE)
        /*01b8*/ 	.word	0x00000004


	//----- nvinfo : EIATTR_FRAME_SIZE
	.align		4
.L_84:
        /*01bc*/ 	.byte	0x04, 0x11
        /*01be*/ 	.short	(.L_86 - .L_85)
	.align		4
.L_85:
        /*01c0*/ 	.word	index@(_ZN7cutlass13device_kernelIN5flash19enable_sm80_to_sm89INS1_16FlashAttnBwdSm80INS1_25CollectiveMainloopBwdSm80ILi1ELi1EN4cute5tupleIJNS5_1CILi32EEENS7_ILi64EEENS7_ILi256EEEEEENS_10bfloat16_tEfNS_4arch4Sm80ELb1ELb0ELb1ELb1ELb0ELb0ELb0ELb0ELi2ELi2ELi2ELi1ELb1EEENS1_21CollectiveEpilogueBwdISB_SC_SE_Li256ELb1ELb0ELi4EEENS1_25SingleTileBwdLPTSchedulerILb1ELi64ELb0EEEEEEEEEvNT_6ParamsE)
        /*01c4*/ 	.word	0x00000000


	//----- nvinfo : EIATTR_REGCOUNT
	.align		4
.L_86:
        /*01c8*/ 	.byte	0x04, 0x2f
        /*01ca*/ 	.short	(.L_88 - .L_87)
	.align		4
.L_87:
        /*01cc*/ 	.word	index@(_ZN7cutlass13device_kernelIN5flash22FlashAttnBwdPreprocessIN4cute5tupleIJNS3_1CILi32EEENS5_ILi256EEEEEENS_10bfloat16_tEfNS_4arch4Sm80ELb1ELb0EEEEEvNT_6ParamsE)
        /*01d0*/ 	.word	0x0000003c


	//----- nvinfo : EIATTR_FRAME_SIZE
	.align		4
.L_88:
        /*01d4*/ 	.byte	0x04, 0x11
        /*01d6*/ 	.short	(.L_90 - .L_89)
	.align		4
.L_89:
        /*01d8*/ 	.word	index@(_ZN7cutlass13device_kernelIN5flash22FlashAttnBwdPreprocessIN4cute5tupleIJNS3_1CILi32EEENS5_ILi256EEEEEENS_10bfloat16_tEfNS_4arch4Sm80ELb1ELb0EEEEEvNT_6ParamsE)
        /*01dc*/ 	.word	0x00000000


	//----- nvinfo : EIATTR_REGCOUNT
	.align		4
.L_90:
        /*01e0*/ 	.byte	0x04, 0x2f
        /*01e2*/ 	.short	(.L_92 - .L_91)
	.align		4
.L_91:
        /*01e4*/ 	.word	index@(_ZN7cutlass13device_kernelIN5flash19enable_sm80_to_sm89INS1_16FlashAttnBwdSm80INS1_25CollectiveMainloopBwdSm80ILi1ELi1EN4cute5tupleIJNS5_1CILi32EEENS7_ILi64EEENS7_ILi256EEEEEENS_10bfloat16_tEfNS_4arch4Sm80ELb1ELb0ELb1ELb0ELb0ELb0ELb0ELb0ELi2ELi2ELi2ELi1ELb1EEENS1_24CollectiveEpilogueBwdGQAISB_fSE_Li256ELb0ELb0EEENS1_25SingleTileBwdLPTSchedulerILb0ELi64ELb0EEEEEEEEEvNT_6ParamsE)
        /*01e8*/ 	.word	0x00000004


	//----- nvinfo : EIATTR_FRAME_SIZE
	.align		4
.L_92:
        /*01ec*/ 	.byte	0x04, 0x11
        /*01ee*/ 	.short	(.L_94 - .L_93)
	.align		4
.L_93:
        /*01f0*/ 	.word	index@(_ZN7cutlass13device_kernelIN5flash19enable_sm80_to_sm89INS1_16FlashAttnBwdSm80INS1_25CollectiveMainloopBwdSm80ILi1ELi1EN4cute5tupleIJNS5_1CILi32EEENS7_ILi64EEENS7_ILi256EEEEEENS_10bfloat16_tEfNS_4arch4Sm80ELb1ELb0ELb1ELb0ELb0ELb0ELb0ELb0ELi2ELi2ELi2ELi1ELb1EEENS1_24CollectiveEpilogueBwdGQAISB_fSE_Li256ELb0ELb0EEENS1_25SingleTileBwdLPTSchedulerILb0ELi64ELb0EEEEEEEEEvNT_6ParamsE)
        /*01f4*/ 	.word	0x00000000


	//----- nvinfo : EIATTR_REGCOUNT
	.align		4
.L_94:
        /*01f8*/ 	.byte	0x04, 0x2f
        /*01fa*/ 	.short	(.L_96 - .L_95)
	.align		4
.L_95:
        /*01fc*/ 	.word	index@(_ZN7cutlass13device_kernelIN5flash19enable_sm80_to_sm89INS1_16FlashAttnBwdSm80INS1_25CollectiveMainloopBwdSm80ILi1ELi1EN4cute5tupleIJNS5_1CILi32EEENS7_ILi64EEENS7_ILi256EEEEEENS_10bfloat16_tEfNS_4arch4Sm80ELb1ELb0ELb1ELb0ELb0ELb0ELb0ELb0ELi2ELi2ELi2ELi1ELb1EEENS1_21CollectiveEpilogueBwdISB_SC_SE_Li256ELb0ELb0ELi4EEENS1_25SingleTileBwdLPTSchedulerILb0ELi64ELb0EEEEEEEEEvNT_6ParamsE)
        /*0200*/ 	.word	0x00000004


	//----- nvinfo : EIATTR_FRAME_SIZE
	.align		4
.L_96:
        /*0204*/ 	.byte	0x04, 0x11
        /*0206*/ 	.short	(.L_98 - .L_97)
	.align		4
.L_97:
        /*0208*/ 	.word	index@(_ZN7cutlass13device_kernelIN5flash19enable_sm80_to_sm89INS1_16FlashAttnBwdSm80INS1_25CollectiveMainloopBwdSm80ILi1ELi1EN4cute5tupleIJNS5_1CILi32EEENS7_ILi64EEENS7_ILi256EEEEEENS_10bfloat16_tEfNS_4arch4Sm80ELb1ELb0ELb1ELb0ELb0ELb0ELb0ELb0ELi2ELi2ELi2ELi1ELb1EEENS1_21CollectiveEpilogueBwdISB_SC_SE_Li256ELb0ELb0ELi4EEENS1_25SingleTileBwdLPTSchedulerILb0ELi64ELb0EEEEEEEEEvNT_6ParamsE)
        /*020c*/ 	.word	0x00000000


	//----- nvinfo : EIATTR_REGCOUNT
	.align		4
.L_98:
        /*0210*/ 	.byte	0x04, 0x2f
        /*0212*/ 	.short	(.L_100 - .L_99)
	.align		4
.L_99:
        /*0214*/ 	.word	index@(_ZN7cutlass13device_kernelIN5flash19enable_sm80_to_sm89INS1_16FlashAttnBwdSm80INS1_25CollectiveMainloopBwdSm80ILi1ELi1EN4cute5tupleIJNS5_1CILi32EEENS7_ILi64EEENS7_ILi256EEEEEENS_10bfloat16_tEfNS_4arch4Sm80ELb0ELb1ELb1ELb1ELb0ELb0ELb0ELb0ELi2ELi2ELi2ELi1ELb1EEENS1_24CollectiveEpilogueBwdGQAISB_fSE_Li256ELb1ELb0EEENS1_19SingleTileSchedulerILb1ELb0ELb0ELi64EEEEEEEEEvNT_6ParamsE)
        /*0218*/ 	.word	0x00000004


	//----- nvinfo : EIATTR_FRAME_SIZE
	.align		4
.L_100:
        /*021c*/ 	.byte	0x04, 0x11
        /*021e*/ 	.short	(.L_102 - .L_101)
	.align		4
.L_101:
        /*0220*/ 	.word	index@(_ZN7cutlass13device_kernelIN5flash19enable_sm80_to_sm89INS1_16FlashAttnBwdSm80INS1_25CollectiveMainloopBwdSm80ILi1ELi1EN4cute5tupleIJNS5_1CILi32EEENS7_ILi64EEENS7_ILi256EEEEEENS_10bfloat16_tEfNS_4arch4Sm80ELb0ELb1ELb1ELb1ELb0ELb0ELb0ELb0ELi2ELi2ELi2ELi1ELb1EEENS1_24CollectiveEpilogueBwdGQAISB_fSE_Li256ELb1ELb0EEENS1_19SingleTileSchedulerILb1ELb0ELb0ELi64EEEEEEEEEvNT_6ParamsE)
        /*0224*/ 	.word	0x00000000


	//----- nvinfo : EIATTR_REGCOUNT
	.align		4
.L_102:
        /*0228*/ 	.byte	0x04, 0x2f
        /*022a*/ 	.short	(.L_104 - .L_103)
	.align		4
.L_103:
        /*022c*/ 	.word	index@(_ZN7cutlass13device_kernelIN5flash19enable_sm80_to_sm89INS1_16FlashAttnBwdSm80INS1_25CollectiveMainloopBwdSm80ILi1ELi1EN4cute5tupleIJNS5_1CILi32EEENS7_ILi64EEENS7_ILi256EEEEEENS_10bfloat16_tEfNS_4arch4Sm80ELb0ELb1ELb1ELb1ELb0ELb0ELb0ELb0ELi2ELi2ELi2ELi1ELb1EEENS1_21CollectiveEpilogueBwdISB_SC_SE_Li256ELb1ELb0ELi4EEENS1_19SingleTileSchedulerILb1ELb0ELb0ELi64EEEEEEEEEvNT_6ParamsE)
        /*0230*/ 	.word	0x00000004


	//----- nvinfo : EIATTR_FRAME_SIZE
	.align		4
.L_104:
        /*0234*/ 	.byte	0x04, 0x11
        /*0236*/ 	.short	(.L_106 - .L_105)
	.align		4
.L_105:
        /*0238*/ 	.word	index@(_ZN7cutlass13device_kernelIN5flash19enable_sm80_to_sm89INS1_16FlashAttnBwdSm80INS1_25CollectiveMainloopBwdSm80ILi1ELi1EN4cute5tupleIJNS5_1CILi32EEENS7_ILi64EEENS7_ILi256EEEEEENS_10bfloat16_tEfNS_4arch4Sm80ELb0ELb1ELb1ELb1ELb0ELb0ELb0ELb0ELi2ELi2ELi2ELi1ELb1EEENS1_21CollectiveEpilogueBwdISB_SC_SE_Li256ELb1ELb0ELi4EEENS1_19SingleTileSchedulerILb1ELb0ELb0ELi64EEEEEEEEEvNT_6ParamsE)
        /*023c*/ 	.word	0x00000000


	//----- nvinfo : EIATTR_REGCOUNT
	.align		4
.L_106:
        /*0240*/ 	.byte	0x04, 0x2f
        /*0242*/ 	.short	(.L_108 - .L_107)
	.align		4
.L_107:
        /*0244*/ 	.word	index@(_ZN7cutlass13device_kernelIN5flash19enable_sm80_to_sm89INS1_16FlashAttnBwdSm80INS1_25CollectiveMainloopBwdSm80ILi1ELi1EN4cute5tupleIJNS5_1CILi32EEENS7_ILi64EEENS7_ILi256EEEEEENS_10bfloat16_tEfNS_4arch4Sm80ELb0ELb1ELb1ELb0ELb0ELb0ELb0ELb0ELi2ELi2ELi2ELi1ELb1EEENS1_24CollectiveEpilogueBwdGQAISB_fSE_Li256ELb0ELb0EEENS1_19SingleTileSchedulerILb0ELb0ELb0ELi64EEEEEEEEEvNT_6ParamsE)
        /*0248*/ 	.word	0x00000004


	//----- nvinfo : EIATTR_FRAME_SIZE
	.align		4
.L_108:
        /*024c*/ 	.byte	0x04, 0x11
        /*024e*/ 	.short	(.L_110 - .L_109)
	.align		4
.L_109:
        /*0250*/ 	.word	index@(_ZN7cutlass13device_kernelIN5flash19enable_sm80_to_sm89INS1_16FlashAttnBwdSm80INS1_25CollectiveMainloopBwdSm80ILi1ELi1EN4cute5tupleIJNS5_1CILi32EEENS7_ILi64EEENS7_ILi256EEEEEENS_10bfloat16_tEfNS_4arch4Sm80ELb0ELb1ELb1ELb0ELb0ELb0ELb0ELb0ELi2ELi2ELi2ELi1ELb1EEENS1_24CollectiveEpilogueBwdGQAISB_fSE_Li256ELb0ELb0EEENS1_19SingleTileSchedulerILb0ELb0ELb0ELi64EEEEEEEEEvNT_6ParamsE)
        /*0254*/ 	.word	0x00000000


	//----- nvinfo : EIATTR_REGCOUNT
	.align		4
.L_110:
        /*0258*/ 	.byte	0x04, 0x2f
        /*025a*/ 	.short	(.L_112 - .L_111)
	.align		4
.L_111:
        /*025c*/ 	.word	index@(_ZN7cutlass13device_kernelIN5flash19enable_sm80_to_sm89INS1_16FlashAttnBwdSm80INS1_25CollectiveMainloopBwdSm80ILi1ELi1EN4cute5tupleIJNS5_1CILi32EEENS7_ILi64EEENS7_ILi256EEEEEENS_10bfloat16_tEfNS_4arch4Sm80ELb0ELb1ELb1ELb0ELb0ELb0ELb0ELb0ELi2ELi2ELi2ELi1ELb1EEENS1_21CollectiveEpilogueBwdISB_SC_SE_Li256ELb0ELb0ELi4EEENS1_19SingleTileSchedulerILb0ELb0ELb0ELi64EEEEEEEEEvNT_6ParamsE)
        /*0260*/ 	.word	0x00000004


	//----- nvinfo : EIATTR_FRAME_SIZE
	.align		4
.L_112:
        /*0264*/ 	.byte	0x04, 0x11
        /*0266*/ 	.short	(.L_114 - .L_113)
	.align		4
.L_113:
        /*0268*/ 	.word	index@(_ZN7cutlass13device_kernelIN5flash19enable_sm80_to_sm89INS1_16FlashAttnBwdSm80INS1_25CollectiveMainloopBwdSm80ILi1ELi1EN4cute5tupleIJNS5_1CILi32EEENS7_ILi64EEENS7_ILi256EEEEEENS_10bfloat16_tEfNS_4arch4Sm80ELb0ELb1ELb1ELb0ELb0ELb0ELb0ELb0ELi2ELi2ELi2ELi1ELb1EEENS1_21CollectiveEpilogueBwdISB_SC_SE_Li256ELb0ELb0ELi4EEENS1_19SingleTileSchedulerILb0ELb0ELb0ELi64EEEEEEEEEvNT_6ParamsE)
        /*026c*/ 	.word	0x00000000


	//----- nvinfo : EIATTR_REGCOUNT
	.align		4
.L_114:
        /*0270*/ 	.byte	0x04, 0x2f
        /*0272*/ 	.short	(.L_116 - .L_115)
	.align		4
.L_115:
        /*0274*/ 	.word	index@(_ZN7cutlass13device_kernelIN5flash19enable_sm80_to_sm89INS1_16FlashAttnBwdSm80INS1_25CollectiveMainloopBwdSm80ILi1ELi1EN4cute5tupleIJNS5_1CILi32EEENS7_ILi64EEENS7_ILi256EEEEEENS_10bfloat16_tEfNS_4arch4Sm80ELb0ELb0ELb1ELb1ELb0ELb0ELb0ELb0ELi2ELi2ELi2ELi1ELb1EEENS1_24CollectiveEpilogueBwdGQAISB_fSE_Li256ELb1ELb0EEENS1_19SingleTileSchedulerILb1ELb0ELb0ELi64EEEEEEEEEvNT_6ParamsE)
        /*0278*/ 	.word	0x00000004


	//----- nvinfo : EIATTR_FRAME_SIZE
	.align		4
.L_116:
        /*027c*/ 	.byte	0x04, 0x11
        /*027e*/ 	.short	(.L_118 - .L_117)
	.align		4
.L_117:
        /*0280*/ 	.word	index@(_ZN7cutlass13device_kernelIN5flash19enable_sm80_to_sm89INS1_16FlashAttnBwdSm80INS1_25CollectiveMainloopBwdSm80ILi1ELi1EN4cute5tupleIJNS5_1CILi32EEENS7_ILi64EEENS7_ILi256EEEEEENS_10bfloat16_tEfNS_4arch4Sm80ELb0ELb0ELb1ELb1ELb0ELb0ELb0ELb0ELi2ELi2ELi2ELi1ELb1EEENS1_24CollectiveEpilogueBwdGQAISB_fSE_Li256ELb1ELb0EEENS1_19SingleTileSchedulerILb1ELb0ELb0ELi64EEEEEEEEEvNT_6ParamsE)
        /*0284*/ 	.word	0x00000000


	//----- nvinfo : EIATTR_REGCOUNT
	.align		4
.L_118:
        /*0288*/ 	.byte	0x04, 0x2f
        /*028a*/ 	.short	(.L_120 - .L_119)
	.align		4
.L_119:
        /*028c*/ 	.word	index@(_ZN7cutlass13device_kernelIN5flash19enable_sm80_to_sm89INS1_16FlashAttnBwdSm80INS1_25CollectiveMainloopBwdSm80ILi1ELi1EN4cute5tupleIJNS5_1CILi32EEENS7_ILi64EEENS7_ILi256EEEEEENS_10bfloat16_tEfNS_4arch4Sm80ELb0ELb0ELb1ELb1ELb0ELb0ELb0ELb0ELi2ELi2ELi2ELi1ELb1EEENS1_21CollectiveEpilogueBwdISB_SC_SE_Li256ELb1ELb0ELi4EEENS1_19SingleTileSchedulerILb1ELb0ELb0ELi64EEEEEEEEEvNT_6ParamsE)
        /*0290*/ 	.word	0x00000004


	//----- nvinfo : EIATTR_FRAME_SIZE
	.align		4
.L_120:
        /*0294*/ 	.byte	0x04, 0x11
        /*0296*/ 	.short	(.L_122 - .L_121)
	.align		4
.L_121:
        /*0298*/ 	.word	index@(_ZN7cutlass13device_kernelIN5flash19enable_sm80_to_sm89INS1_16FlashAttnBwdSm80INS1_25CollectiveMainloopBwdSm80ILi1ELi1EN4cute5tupleIJNS5_1CILi32EEENS7_ILi64EEENS7_ILi256EEEEEENS_10bfloat16_tEfNS_4arch4Sm80ELb0ELb0ELb1ELb1ELb0ELb0ELb0ELb0ELi2ELi2ELi2ELi1ELb1EEENS1_21CollectiveEpilogueBwdISB_SC_SE_Li256ELb1ELb0ELi4EEENS1_19SingleTileSchedulerILb1ELb0ELb0ELi64EEEEEEEEEvNT_6ParamsE)
        /*029c*/ 	.word	0x00000000


	//----- nvinfo : EIATTR_REGCOUNT
	.align		4
.L_122:
        /*02a0*/ 	.byte	0x04, 0x2f
        /*02a2*/ 	.short	(.L_124 - .L_123)
	.align		4
.L_123:
        /*02a4*/ 	.word	index@(_ZN7cutlass13device_kernelIN5flash19enable_sm80_to_sm89INS1_16FlashAttnBwdSm80INS1_25CollectiveMainloopBwdSm80ILi1ELi1EN4cute5tupleIJNS5_1CILi32EEENS7_ILi64EEENS7_ILi256EEEEEENS_10bfloat16_tEfNS_4arch4Sm80ELb0ELb0ELb1ELb0ELb0ELb0ELb0ELb0ELi2ELi2ELi2ELi1ELb1EEENS1_24CollectiveEpilogueBwdGQAISB_fSE_Li256ELb0ELb0EEENS1_19SingleTileSchedulerILb0ELb0ELb0ELi64EEEEEEEEEvNT_6ParamsE)
        /*02a8*/ 	.word	0x00000004


	//----- nvinfo : EIATTR_FRAME_SIZE
	.align		4
.L_124:
        /*02ac*/ 	.byte	0x04, 0x11
        /*02ae*/ 	.short	(.L_126 - .L_125)
	.align		4
.L_125:
        /*02b0*/ 	.word	index@(_ZN7cutlass13device_kernelIN5flash19enable_sm80_to_sm89INS1_16FlashAttnBwdSm80INS1_25CollectiveMainloopBwdSm80ILi1ELi1EN4cute5tupleIJNS5_1CILi32EEENS7_ILi64EEENS7_ILi256EEEEEENS_10bfloat16_tEfNS_4arch4Sm80ELb0ELb0ELb1ELb0ELb0ELb0ELb0ELb0ELi2ELi2ELi2ELi1ELb1EEENS1_24CollectiveEpilogueBwdGQAISB_fSE_Li256ELb0ELb0EEENS1_19SingleTileSchedulerILb0ELb0ELb0ELi64EEEEEEEEEvNT_6ParamsE)
        /*02b4*/ 	.word	0x00000000


	//----- nvinfo : EIATTR_REGCOUNT
	.align		4
.L_126:
        /*02b8*/ 	.byte	0x04, 0x2f
        /*02ba*/ 	.short	(.L_128 - .L_127)
	.align		4
.L_127:
        /*02bc*/ 	.word	index@(_ZN7cutlass13device_kernelIN5flash19enable_sm80_to_sm89INS1_16FlashAttnBwdSm80INS1_25CollectiveMainloopBwdSm80ILi1ELi1EN4cute5tupleIJNS5_1CILi32EEENS7_ILi64EEENS7_ILi256EEEEEENS_10bfloat16_tEfNS_4arch4Sm80ELb0ELb0ELb1ELb0ELb0ELb0ELb0ELb0ELi2ELi2ELi2ELi1ELb1EEENS1_21CollectiveEpilogueBwdISB_SC_SE_Li256ELb0ELb0ELi4EEENS1_19SingleTileSchedulerILb0ELb0ELb0ELi64EEEEEEEEEvNT_6ParamsE)
        /*02c0*/ 	.word	0x00000004


	//----- nvinfo : EIATTR_FRAME_SIZE
	.align		4
.L_128:
        /*02c4*/ 	.byte	0x04, 0x11
        /*02c6*/ 	.short	(.L_130 - .L_129)
	.align		4
.L_129:
        /*02c8*/ 	.word	index@(_ZN7cutlass13device_kernelIN5flash19enable_sm80_to_sm89INS1_16FlashAttnBwdSm80INS1_25CollectiveMainloopBwdSm80ILi1ELi1EN4cute5tupleIJNS5_1CILi32EEENS7_ILi64EEENS7_ILi256EEEEEENS_10bfloat16_tEfNS_4arch4Sm80ELb0ELb0ELb1ELb0ELb0ELb0ELb0ELb0ELi2ELi2ELi2ELi1ELb1EEENS1_21CollectiveEpilogueBwdISB_SC_SE_Li256ELb0ELb0ELi4EEENS1_19SingleTileSchedulerILb0ELb0ELb0ELi64EEEEEEEEEvNT_6ParamsE)
        /*02cc*/ 	.word	0x00000000


	//----- nvinfo : EIATTR_MIN_STACK_SIZE
	.align		4
.L_130:
        /*02d0*/ 	.byte	0x04, 0x12
        /*02d2*/ 	.short	(.L_132 - .L_131)
	.align		4
.L_131:
        /*02d4*/ 	.word	index@(_ZN7cutlass13device_kernelIN5flash19enable_sm80_to_sm89INS1_16FlashAttnBwdSm80INS1_25CollectiveMainloopBwdSm80ILi1ELi1EN4cute5tupleIJNS5_1CILi32EEENS7_ILi64EEENS7_ILi256EEEEEENS_10bfloat16_tEfNS_4arch4Sm80ELb0ELb0ELb1ELb0ELb0ELb0ELb0ELb0ELi2ELi2ELi2ELi1ELb1EEENS1_21CollectiveEpilogueBwdISB_SC_SE_Li256ELb0ELb0ELi4EEENS1_19SingleTileSchedulerILb0ELb0ELb0ELi64EEEEEEEEEvNT_6ParamsE)
        /*02d8*/ 	.word	0x00000000


	//----- nvinfo : EIATTR_MIN_STACK_SIZE
	.align		4
.L_132:
        /*02dc*/ 	.byte	0x04, 0x12
        /*02de*/ 	.short	(.L_134 - .L_133)
	.align		4
.L_133:
        /*02e0*/ 	.word	index@(_ZN7cutlass13device_kernelIN5flash19enable_sm80_to_sm89INS1_16FlashAttnBwdSm80INS1_25CollectiveMainloopBwdSm80ILi1ELi1EN4cute5tupleIJNS5_1CILi32EEENS7_ILi64EEENS7_ILi256EEEEEENS_10bfloat16_tEfNS_4arch4Sm80ELb0ELb0ELb1ELb0ELb0ELb0ELb0ELb0ELi2ELi2ELi2ELi1ELb1EEENS1_24CollectiveEpilogueBwdGQAISB_fSE_Li256ELb0ELb0EEENS1_19SingleTileSchedulerILb0ELb0ELb0ELi64EEEEEEEEEvNT_6ParamsE)
        /*02e4*/ 	.word	0x00000000


	//----- nvinfo : EIATTR_MIN_STACK_SIZE
	.align		4
.L_134:
        /*02e8*/ 	.byte	0x04, 0x12
        /*02ea*/ 	.short	(.L_136 - .L_135)
	.align		4
.L_135:
        /*02ec*/ 	.word	index@(_ZN7cutlass13device_kernelIN5flash19enable_sm80_to_sm89INS1_16FlashAttnBwdSm80INS1_25CollectiveMainloopBwdSm80ILi1ELi1EN4cute5tupleIJNS5_1CILi32EEENS7_ILi64EEENS7_ILi256EEEEEENS_10bfloat16_tEfNS_4arch4Sm80ELb0ELb0ELb1ELb1ELb0ELb0ELb0ELb0ELi2ELi2ELi2ELi1ELb1EEENS1_21CollectiveEpilogueBwdISB_SC_SE_Li256ELb1ELb0ELi4EEENS1_19SingleTileSchedulerILb1ELb0ELb0ELi64EEEEEEEEEvNT_6ParamsE)
        /*02f0*/ 	.word	0x00000000


	//----- nvinfo : EIATTR_MIN_STACK_SIZE
	.align		4
.L_136:
        /*02f4*/ 	.byte	0x04, 0x12
        /*02f6*/ 	.short	(.L_138 - .L_137)
	.align		4
.L_137:
        /*02f8*/ 	.word	index@(_ZN7cutlass13device_kernelIN5flash19enable_sm80_to_sm89INS1_16FlashAttnBwdSm80INS1_25CollectiveMainloopBwdSm80ILi1ELi1EN4cute5tupleIJNS5_1CILi32EEENS7_ILi64EEENS7_ILi256EEEEEENS_10bfloat16_tEfNS_4arch4Sm80ELb0ELb0ELb1ELb1ELb0ELb0ELb0ELb0ELi2ELi2ELi2ELi1ELb1EEENS1_24CollectiveEpilogueBwdGQAISB_fSE_Li256ELb1ELb0EEENS1_19SingleTileSchedulerILb1ELb0ELb0ELi64EEEEEEEEEvNT_6ParamsE)
        /*02fc*/ 	.word	0x00000000


	//----- nvinfo : EIATTR_MIN_STACK_SIZE
	.align		4
.L_138:
        /*0300*/ 	.byte	0x04, 0x12
        /*0302*/ 	.short	(.L_140 - .L_139)
	.align		4
.L_139:
        /*0304*/ 	.word	index@(_ZN7cutlass13device_kernelIN5flash19enable_sm80_to_sm89INS1_16FlashAttnBwdSm80INS1_25CollectiveMainloopBwdSm80ILi1ELi1EN4cute5tupleIJNS5_1CILi32EEENS7_ILi64EEENS7_ILi256EEEEEENS_10bfloat16_tEfNS_4arch4Sm80ELb0ELb1ELb1ELb0ELb0ELb0ELb0ELb0ELi2ELi2ELi2ELi1ELb1EEENS1_21CollectiveEpilogueBwdISB_SC_SE_Li256ELb0ELb0ELi4EEENS1_19SingleTileSchedulerILb0ELb0ELb0ELi64EEEEEEEEEvNT_6ParamsE)
        /*0308*/ 	.word	0x00000000


	//----- nvinfo : EIATTR_MIN_STACK_SIZE
	.align		4
.L_140:
        /*030c*/ 	.byte	0x04, 0x12
        /*030e*/ 	.short	(.L_142 - .L_141)
	.align		4
.L_141:
        /*0310*/ 	.word	index@(_ZN7cutlass13device_kernelIN5flash19enable_sm80_to_sm89INS1_16FlashAttnBwdSm80INS1_25CollectiveMainloopBwdSm80ILi1ELi1EN4cute5tupleIJNS5_1CILi32EEENS7_ILi64EEENS7_ILi256EEEEEENS_10bfloat16_tEfNS_4arch4Sm80ELb0ELb1ELb1ELb0ELb0ELb0ELb0ELb0ELi2ELi2ELi2ELi1ELb1EEENS1_24CollectiveEpilogueBwdGQAISB_fSE_Li256ELb0ELb0EEENS1_19SingleTileSchedulerILb0ELb0ELb0ELi64EEEEEEEEEvNT_6ParamsE)
        /*0314*/ 	.word	0x00000000


	//----- nvinfo : EIATTR_MIN_STACK_SIZE
	.align		4
.L_142:
        /*0318*/ 	.byte	0x04, 0x12
        /*031a*/ 	.short	(.L_144 - .L_143)
	.align		4
.L_143:
        /*031c*/ 	.word	index@(_ZN7cutlass13device_kernelIN5flash19enable_sm80_to_sm89INS1_16FlashAttnBwdSm80INS1_25CollectiveMainloopBwdSm80ILi1ELi1EN4cute5tupleIJNS5_1CILi32EEENS7_ILi64EEENS7_ILi256EEEEEENS_10bfloat16_tEfNS_4arch4Sm80ELb0ELb1ELb1ELb1ELb0ELb0ELb0ELb0ELi2ELi2ELi2ELi1ELb1EEENS1_21CollectiveEpilogueBwdISB_SC_SE_Li256ELb1ELb0ELi4EEENS1_19SingleTileSchedulerILb1ELb0ELb0ELi64EEEEEEEEEvNT_6ParamsE)
        /*0320*/ 	.word	0x00000000


	//----- nvinfo : EIATTR_MIN_STACK_SIZE
	.align		4
.L_144:
        /*0324*/ 	.byte	0x04, 0x12
        /*0326*/ 	.short	(.L_146 - .L_145)
	.align		4
.L_145:
        /*0328*/ 	.word	index@(_ZN7cutlass13device_kernelIN5flash19enable_sm80_to_sm89INS1_16FlashAttnBwdSm80INS1_25CollectiveMainloopBwdSm80ILi1ELi1EN4cute5tupleIJNS5_1CILi32EEENS7_ILi64EEENS7_ILi256EEEEEENS_10bfloat16_tEfNS_4arch4Sm80ELb0ELb1ELb1ELb1ELb0ELb0ELb0ELb0ELi2ELi2ELi2ELi1ELb1EEENS1_24CollectiveEpilogueBwdGQAISB_fSE_Li256ELb1ELb0EEENS1_19SingleTileSchedulerILb1ELb0ELb0ELi64EEEEEEEEEvNT_6ParamsE)
        /*032c*/ 	.word	0x00000000


	//----- nvinfo : EIATTR_MIN_STACK_SIZE
	.align		4
.L_146:
        /*0330*/ 	.byte	0x04, 0x12
        /*0332*/ 	.short	(.L_148 - .L_147)
	.align		4
.L_147:
        /*0334*/ 	.word	index@(_ZN7cutlass13device_kernelIN5flash19enable_sm80_to_sm89INS1_16FlashAttnBwdSm80INS1_25CollectiveMainloopBwdSm80ILi1ELi1EN4cute5tupleIJNS5_1CILi32EEENS7_ILi64EEENS7_ILi256EEEEEENS_10bfloat16_tEfNS_4arch4Sm80ELb1ELb0ELb1ELb0ELb0ELb0ELb0ELb0ELi2ELi2ELi2ELi1ELb1EEENS1_21CollectiveEpilogueBwdISB_SC_SE_Li256ELb0ELb0ELi4EEENS1_25SingleTileBwdLPTSchedulerILb0ELi64ELb0EEEEEEEEEvNT_6ParamsE)
        /*0338*/ 	.word	0x00000000


	//----- nvinfo : EIATTR_MIN_STACK_SIZE
	.align		4
.L_148:
        /*033c*/ 	.byte	0x04, 0x12
        /*033e*/ 	.short	(.L_150 - .L_149)
	.align		4
.L_149:
        /*0340*/ 	.word	index@(_ZN7cutlass13device_kernelIN5flash19enable_sm80_to_sm89INS1_16FlashAttnBwdSm80INS1_25CollectiveMainloopBwdSm80ILi1ELi1EN4cute5tupleIJNS5_1CILi32EEENS7_ILi64EEENS7_ILi256EEEEEENS_10bfloat16_tEfNS_4arch4Sm80ELb1ELb0ELb1ELb0ELb0ELb0ELb0ELb0ELi2ELi2ELi2ELi1ELb1EEENS1_24CollectiveEpilogueBwdGQAISB_fSE_Li256ELb0ELb0EEENS1_25SingleTileBwdLPTSchedulerILb0ELi64ELb0EEEEEEEEEvNT_6ParamsE)
        /*0344*/ 	.word	0x00000000


	//----- nvinfo : EIATTR_MIN_STACK_SIZE
	.align		4
.L_150:
        /*0348*/ 	.byte	0x04, 0x12
        /*034a*/ 	.short	(.L_152 - .L_151)
	.align		4
.L_151:
        /*034c*/ 	.word	index@(_ZN7cutlass13device_kernelIN5flash22FlashAttnBwdPreprocessIN4cute5tupleIJNS3_1CILi32EEENS5_ILi256EEEEEENS_10bfloat16_tEfNS_4arch4Sm80ELb1ELb0EEEEEvNT_6ParamsE)
        /*0350*/ 	.word	0x00000000


	//----- nvinfo : EIATTR_MIN_STACK_SIZE
	.align		4
.L_152:
        /*0354*/ 	.byte	0x04, 0x12
        /*0356*/ 	.short	(.L_154 - .L_153)
	.align		4
.L_153:
        /*0358*/ 	.word	index@(_ZN7cutlass13device_kernelIN5flash19enable_sm80_to_sm89INS1_16FlashAttnBwdSm80INS1_25CollectiveMainloopBwdSm80ILi1ELi1EN4cute5tupleIJNS5_1CILi32EEENS7_ILi64EEENS7_ILi256EEEEEENS_10bfloat16_tEfNS_4arch4Sm80ELb1ELb0ELb1ELb1ELb0ELb0ELb0ELb0ELi2ELi2ELi2ELi1ELb1EEENS1_21CollectiveEpilogueBwdISB_SC_SE_Li256ELb1ELb0ELi4EEENS1_25SingleTileBwdLPTSchedulerILb1ELi64ELb0EEEEEEEEEvNT_6ParamsE)
        /*035c*/ 	.word	0x00000000


	//----- nvinfo : EIATTR_MIN_STACK_SIZE
	.align		4
.L_154:
        /*0360*/ 	.byte	0x04, 0x12
        /*0362*/ 	.short	(.L_156 - .L_155)
	.align		4
.L_155:
        /*0364*/ 	.word	index@(_ZN7cutlass13device_kernelIN5flash32FlashAttnBwdPostprocessConvertdQIN4cute5tupleIJNS3_1CILi32EEENS5_ILi256EEEEEENS_10bfloat16_tEfNS_4arch4Sm80ELi256ENS3_8TiledMMAINS3_8MMA_AtomIJNS3_30SM80_16x8x16_F32BF16BF16F32_TNEEEENS3_6LayoutINS4_IJNS5_ILi1EEENS5_ILi8EEESH_EEENS4_IJNS5_ILi0EEESH_SK_EEEEENS4_IJNS5_ILi16EEENS5_ILi128EEESN_EEEEELb0EEEEEvNT_6ParamsE)
        /*0368*/ 	.word	0x00000000


	//----- nvinfo : EIATTR_MIN_STACK_SIZE
	.align		4
.L_156:
        /*036c*/ 	.byte	0x04, 0x12
        /*036e*/ 	.short	(.L_158 - .L_157)
	.align		4
.L_157:
        /*0370*/ 	.word	index@(_ZN7cutlass13device_kernelIN5flash19enable_sm80_to_sm89INS1_16FlashAttnBwdSm80INS1_25CollectiveMainloopBwdSm80ILi1ELi1EN4cute5tupleIJNS5_1CILi32EEENS7_ILi64EEENS7_ILi256EEEEEENS_10bfloat16_tEfNS_4arch4Sm80ELb1ELb0ELb1ELb1ELb0ELb0ELb0ELb0ELi2ELi2ELi2ELi1ELb1EEENS1_24CollectiveEpilogueBwdGQAISB_fSE_Li256ELb1ELb0EEENS1_25SingleTileBwdLPTSchedulerILb1ELi64ELb0EEEEEEEEEvNT_6ParamsE)
        /*0374*/ 	.word	0x00000000


	//----- nvinfo : EIATTR_MIN_STACK_SIZE
	.align		4
.L_158:
        /*0378*/ 	.byte	0x04, 0x12
        /*037a*/ 	.short	(.L_160 - .L_159)
	.align		4
.L_159:
        /*037c*/ 	.word	index@(_ZN7cutlass13device_kernelIN5flash22FlashAttnBwdPreprocessIN4cute5tupleIJNS3_1CILi32EEENS5_ILi256EEEEEENS_10bfloat16_tEfNS_4arch4Sm80ELb1ELb1EEEEEvNT_6ParamsE)
        /*0380*/ 	.word	0x00000000


	//----- nvinfo : EIATTR_MIN_STACK_SIZE
	.align		4
.L_160:
        /*0384*/ 	.byte	0x04, 0x12
        /*0386*/ 	.short	(.L_162 - .L_161)
	.align		4
.L_161:
        /*0388*/ 	.word	index@(_ZN7cutlass13device_kernelIN5flash19enable_sm80_to_sm89INS1_16FlashAttnBwdSm80INS1_25CollectiveMainloopBwdSm80ILi1ELi1EN4cute5tupleIJNS5_1CILi64EEES8_NS7_ILi256EEEEEENS_10bfloat16_tEfNS_4arch4Sm80ELb0ELb0ELb1ELb0ELb0ELb0ELb0ELb0ELi2ELi4ELi2ELi2ELb0EEENS1_21CollectiveEpilogueBwdISA_SB_SD_Li256ELb0ELb0ELi4EEENS1_19SingleTileSchedulerILb0ELb0ELb0ELi64EEEEEEEEEvNT_6ParamsE)
        /*038c*/ 	.word	0x00000000


	//----- nvinfo : EIATTR_MIN_STACK_SIZE
	.align		4
.L_162:
        /*0390*/ 	.byte	0x04, 0x12
        /*0392*/ 	.short	(.L_164 - .L_163)
	.align		4
.L_163:
        /*0394*/ 	.word	index@(_ZN7cutlass13device_kernelIN5flash19enable_sm80_to_sm89INS1_16FlashAttnBwdSm80INS1_25CollectiveMainloopBwdSm80ILi1ELi1EN4cute5tupleIJNS5_1CILi64EEES8_NS7_ILi256EEEEEENS_10bfloat16_tEfNS_4arch4Sm80ELb0ELb0ELb1ELb0ELb0ELb0ELb0ELb0ELi2ELi4ELi2ELi2ELb0EEENS1_24CollectiveEpilogueBwdGQAISA_fSD_Li256ELb0ELb0EEENS1_19SingleTileSchedulerILb0ELb0ELb0ELi64EEEEEEEEEvNT_6ParamsE)
        /*0398*/ 	.word	0x00000000


	//----- nvinfo : EIATTR_MIN_STACK_SIZE
	.align		4
.L_164:
        /*039c*/ 	.byte	0x04, 0x12
        /*039e*/ 	.short	(.L_166 - .L_165)
	.align		4
.L_165:
        /*03a0*/ 	.word	index@(_ZN7cutlass13device_kernelIN5flash19enable_sm80_to_sm89INS1_16FlashAttnBwdSm80INS1_25CollectiveMainloopBwdSm80ILi1ELi1EN4cute5tupleIJNS5_1CILi64EEES8_NS7_ILi256EEEEEENS_10bfloat16_tEfNS_4arch4Sm80ELb0ELb0ELb1ELb1ELb0ELb0ELb0ELb0ELi2ELi4ELi2ELi2ELb0EEENS1_21CollectiveEpilogueBwdISA_SB_SD_Li256ELb1ELb0ELi4EEENS1_19SingleTileSchedulerILb1ELb0ELb0ELi64EEEEEEEEEvNT_6ParamsE)
        /*03a4*/ 	.word	0x00000000


	//----- nvinfo : EIATTR_MIN_STACK_SIZE
	.align		4
.L_166:
        /*03a8*/ 	.byte	0x04, 0x12
        /*03aa*/ 	.short	(.L_168 - .L_167)
	.align		4
.L_167:
        /*03ac*/ 	.word	index@(_ZN7cutlass13device_kernelIN5flash19enable_sm80_to_sm89INS1_16FlashAttnBwdSm80INS1_25CollectiveMainloopBwdSm80ILi1ELi1EN4cute5tupleIJNS5_1CILi64EEES8_NS7_ILi256EEEEEENS_10bfloat16_tEfNS_4arch4Sm80ELb0ELb0ELb1ELb1ELb0ELb0ELb0ELb0ELi2ELi4ELi2ELi2ELb0EEENS1_24CollectiveEpilogueBwdGQAISA_fSD_Li256ELb1ELb0EEENS1_19SingleTileSchedulerILb1ELb0ELb0ELi64EEEEEEEEEvNT_6ParamsE)
        /*03b0*/ 	.word	0x00000000


	//----- nvinfo : EIATTR_MIN_STACK_SIZE
	.align		4
.L_168:
        /*03b4*/ 	.byte	0x04, 0x12
        /*03b6*/ 	.short	(.L_170 - .L_169)
	.align		4
.L_169:
        /*03b8*/ 	.word	index@(_ZN7cutlass13device_kernelIN5flash19enable_sm80_to_sm89INS1_16FlashAttnBwdSm80INS1_25CollectiveMainloopBwdSm80ILi1ELi1EN4cute5tupleIJNS5_1CILi64EEES8_NS7_ILi256EEEEEENS_10bfloat16_tEfNS_4arch4Sm80ELb0ELb1ELb1ELb0ELb0ELb0ELb0ELb0ELi2ELi4ELi2ELi2ELb0EEENS1_21CollectiveEpilogueBwdISA_SB_SD_Li256ELb0ELb0ELi4EEENS1_19SingleTileSchedulerILb0ELb0ELb0ELi64EEEEEEEEEvNT_6ParamsE)
        /*03bc*/ 	.word	0x00000000


	//----- nvinfo : EIATTR_MIN_STACK_SIZE
	.align		4
.L_170:
        /*03c0*/ 	.byte	0x04, 0x12
        /*03c2*/ 	.short	(.L_172 - .L_171)
	.align		4
.L_171:
        /*03c4*/ 	.word	index@(_ZN7cutlass13device_kernelIN5flash19enable_sm80_to_sm89INS1_16FlashAttnBwdSm80INS1_25CollectiveMainloopBwdSm80ILi1ELi1EN4cute5tupleIJNS5_1CILi64EEES8_NS7_ILi256EEEEEENS_10bfloat16_tEfNS_4arch4Sm80ELb0ELb1ELb1ELb0ELb0ELb0ELb0ELb0ELi2ELi4ELi2ELi2ELb0EEENS1_24CollectiveEpilogueBwdGQAISA_fSD_Li256ELb0ELb0EEENS1_19SingleTileSchedulerILb0ELb0ELb0ELi64EEEEEEEEEvNT_6ParamsE)
        /*03c8*/ 	.word	0x00000000


	//----- nvinfo : EIATTR_MIN_STACK_SIZE
	.align		4
.L_172:
        /*03cc*/ 	.byte	0x04, 0x12
        /*03ce*/ 	.short	(.L_174 - .L_173)
	.align		4
.L_173:
        /*03d0*/ 	.word	index@(_ZN7cutlass13device_kernelIN5flash19enable_sm80_to_sm89INS1_16FlashAttnBwdSm80INS1_25CollectiveMainloopBwdSm80ILi1ELi1EN4cute5tupleIJNS5_1CILi64EEES8_NS7_ILi256EEEEEENS_10bfloat16_tEfNS_4arch4Sm80ELb0ELb1ELb1ELb1ELb0ELb0ELb0ELb0ELi2ELi4ELi2ELi2ELb0EEENS1_21CollectiveEpilogueBwdISA_SB_SD_Li256ELb1ELb0ELi4EEENS1_19SingleTileSchedulerILb1ELb0ELb0ELi64EEEEEEEEEvNT_6ParamsE)
        /*03d4*/ 	.word	0x00000000


	//----- nvinfo : EIATTR_MIN_STACK_SIZE
	.align		4
.L_174:
        /*03d8*/ 	.byte	0x04, 0x12
        /*03da*/ 	.short	(.L_176 - .L_175)
	.align		4
.L_175:
        /*03dc*/ 	.word	index@(_ZN7cutlass13device_kernelIN5flash19enable_sm80_to_sm89INS1_16FlashAttnBwdSm80INS1_25CollectiveMainloopBwdSm80ILi1ELi1EN4cute5tupleIJNS5_1CILi64EEES8_NS7_ILi256EEEEEENS_10bfloat16_tEfNS_4arch4Sm80ELb0ELb1ELb1ELb1ELb0ELb0ELb0ELb0ELi2ELi4ELi2ELi2ELb0EEENS1_24CollectiveEpilogueBwdGQAISA_fSD_Li256ELb1ELb0EEENS1_19SingleTileSchedulerILb1ELb0ELb0ELi64EEEEEEEEEvNT_6ParamsE)
        /*03e0*/ 	.word	0x00000000


	//----- nvinfo : EIATTR_MIN_STACK_SIZE
	.align		4
.L_176:
        /*03e4*/ 	.byte	0x04, 0x12
        /*03e6*/ 	.short	(.L_178 - .L_177)
	.align		4
.L_177:
        /*03e8*/ 	.word	index@(_ZN7cutlass13device_kernelIN5flash19enable_sm80_to_sm89INS1_16FlashAttnBwdSm80INS1_25CollectiveMainloopBwdSm80ILi1ELi1EN4cute5tupleIJNS5_1CILi64EEES8_NS7_ILi256EEEEEENS_10bfloat16_tEfNS_4arch4Sm80ELb1ELb0ELb1ELb0ELb0ELb0ELb0ELb0ELi2ELi4ELi2ELi2ELb0EEENS1_21CollectiveEpilogueBwdISA_SB_SD_Li256ELb0ELb0ELi4EEENS1_25SingleTileBwdLPTSchedulerILb0ELi64ELb0EEEEEEEEEvNT_6ParamsE)
        /*03ec*/ 	.word	0x00000000


	//----- nvinfo : EIATTR_MIN_STACK_SIZE
	.align		4
.L_178:
        /*03f0*/ 	.byte	0x04, 0x12
        /*03f2*/ 	.short	(.L_180 - .L_179)
	.align		4
.L_179:
        /*03f4*/ 	.word	index@(_ZN7cutlass13device_kernelIN5flash19enable_sm80_to_sm89INS1_16FlashAttnBwdSm80INS1_25CollectiveMainloopBwdSm80ILi1ELi1EN4cute5tupleIJNS5_1CILi64EEES8_NS7_ILi256EEEEEENS_10bfloat16_tEfNS_4arch4Sm80ELb1ELb0ELb1ELb0ELb0ELb0ELb0ELb0ELi2ELi4ELi2ELi2ELb0EEENS1_24CollectiveEpilogueBwdGQAISA_fSD_Li256ELb0ELb0EEENS1_25SingleTileBwdLPTSchedulerILb0ELi64ELb0EEEEEEEEEvNT_6ParamsE)
        /*03f8*/ 	.word	0x00000000


	//----- nvinfo : EIATTR_MIN_STACK_SIZE
	.align		4
.L_180:
        /*03fc*/ 	.byte	0x04, 0x12
        /*03fe*/ 	.short	(.L_182 - .L_181)
	.align		4
.L_181:
        /*0400*/ 	.word	index@(_ZN7cutlass13device_kernelIN5flash22FlashAttnBwdPreprocessIN4cute5tupleIJNS3_1CILi64EEENS5_ILi256EEEEEENS_10bfloat16_tEfNS_4arch4Sm80ELb1ELb0EEEEEvNT_6ParamsE)
        /*0404*/ 	.word	0x00000000


	//----- nvinfo : EIATTR_MIN_STACK_SIZE
	.align		4
.L_182:
        /*0408*/ 	.byte	0x04, 0x12
        /*040a*/ 	.short	(.L_184 - .L_183)
	.align		4
.L_183:
        /*040c*/ 	.word	index@(_ZN7cutlass13device_kernelIN5flash19enable_sm80_to_sm89INS1_16FlashAttnBwdSm80INS1_25CollectiveMainloopBwdSm80ILi1ELi1EN4cute5tupleIJNS5_1CILi64EEES8_NS7_ILi256EEEEEENS_10bfloat16_tEfNS_4arch4Sm80ELb1ELb0ELb1ELb1ELb0ELb0ELb0ELb0ELi2ELi4ELi2ELi2ELb0EEENS1_21CollectiveEpilogueBwdISA_SB_SD_Li256ELb1ELb0ELi4EEENS1_25SingleTileBwdLPTSchedulerILb1ELi64ELb0EEEEEEEEEvNT_6ParamsE)
        /*0410*/ 	.word	0x00000000


	//----- nvinfo : EIATTR_MIN_STACK_SIZE
	.align		4
.L_184:
        /*0414*/ 	.byte	0x04, 0x12
        /*0416*/ 	.short	(.L_186 - .L_185)
	.align		4
.L_185:
        /*0418*/ 	.word	index@(_ZN7cutlass13device_kernelIN5flash32FlashAttnBwdPostprocessConvertdQIN4cute5tupleIJNS3_1CILi64EEENS5_ILi256EEEEEENS_10bfloat16_tEfNS_4arch4Sm80ELi256ENS3_8TiledMMAINS3_8MMA_AtomIJNS3_30SM80_16x8x16_F32BF16BF16F32_TNEEEENS3_6LayoutINS4_IJNS5_ILi2EEENS5_ILi4EEENS5_ILi1EEEEEENS4_IJSJ_SH_NS5_ILi0EEEEEEEENS4_IJNS5_ILi32EEES6_NS5_ILi16EEEEEEEELb0EEEEEvNT_6ParamsE)
        /*041c*/ 	.word	0x00000000


	//----- nvinfo : EIATTR_MIN_STACK_SIZE
	.align		4
.L_186:
        /*0420*/ 	.byte	0x04, 0x12
        /*0422*/ 	.short	(.L_188 - .L_187)
	.align		4
.L_187:
        /*0424*/ 	.word	index@(_ZN7cutlass13device_kernelIN5flash19enable_sm80_to_sm89INS1_16FlashAttnBwdSm80INS1_25CollectiveMainloopBwdSm80ILi1ELi1EN4cute5tupleIJNS5_1CILi64EEES8_NS7_ILi256EEEEEENS_10bfloat16_tEfNS_4arch4Sm80ELb1ELb0ELb1ELb1ELb0ELb0ELb0ELb0ELi2ELi4ELi2ELi2ELb0EEENS1_24CollectiveEpilogueBwdGQAISA_fSD_Li256ELb1ELb0EEENS1_25SingleTileBwdLPTSchedulerILb1ELi64ELb0EEEEEEEEEvNT_6ParamsE)
        /*0428*/ 	.word	0x00000000


	//----- nvinfo : EIATTR_MIN_STACK_SIZE
	.align		4
.L_188:
        /*042c*/ 	.byte	0x04, 0x12
        /*042e*/ 	.short	(.L_190 - .L_189)
	.align		4
.L_189:
        /*0430*/ 	.word	index@(_ZN7cutlass13device_kernelIN5flash22FlashAttnBwdPreprocessIN4cute5tupleIJNS3_1CILi64EEENS5_ILi256EEEEEENS_10bfloat16_tEfNS_4arch4Sm80ELb1ELb1EEEEEvNT_6ParamsE)
        /*0434*/ 	.word	0x00000000
.L_190:


//--------------------- .nv.compat                --------------------------
	.section	.nv.compat,"",@"SHT_CUDA_COMPAT_INFO"
	.align	4
        /*0000*/ 	.byte	0x02, 0x09, 0x01, 0x00, 0x02, 0x02, 0x01, 0x00, 0x02, 0x05, 0x05, 0x00, 0x03, 0x07, 0x01, 0x01
        /*0010*/ 	.byte	0x02, 0x03, 0x00, 0x00, 0x02, 0x06, 0x01, 0x00, 0x04, 0x0b, 0x08, 0x00, 0x00, 0x00, 0x00, 0x00
        /*0020*/ 	.byte	0x00, 0x00, 0x00, 0x00


//--------------------- .nv.info._ZN7cutlass13device_kernelIN5flash19enable_sm80_to_sm89INS1_16FlashAttnBwdSm80INS1_25CollectiveMainloopBwdSm80ILi1ELi1EN4cute5tupleIJNS5_1CILi32EEENS7_ILi64EEENS7_ILi256EEEEEENS_10bfloat16_tEfNS_4arch4Sm80ELb0ELb0ELb1ELb0ELb0ELb0ELb0ELb0ELi2ELi2ELi2ELi1ELb1EEENS1_21CollectiveEpilogueBwdISB_SC_SE_Li256ELb0ELb0ELi4EEENS1_19SingleTileSchedulerILb0ELb0ELb0ELi64EEEEEEEEEvNT_6ParamsE --------------------------
	.section	.nv.info._ZN7cutlass13device_kernelIN5flash19enable_sm80_to_sm89INS1_16FlashAttnBwdSm80INS1_25CollectiveMainloopBwdSm80ILi1ELi1EN4cute5tupleIJNS5_1CILi32EEENS7_ILi64EEENS7_ILi256EEEEEENS_10bfloat16_tEfNS_4arch4Sm80ELb0ELb0ELb1ELb0ELb0ELb0ELb0ELb0ELi2ELi2ELi2ELi1ELb1EEENS1_21CollectiveEpilogueBwdISB_SC_SE_Li256ELb0ELb0ELi4EEENS1_19SingleTileSchedulerILb0ELb0ELb0ELi64EEEEEEEEEvNT_6ParamsE,"",@"SHT_CUDA_INFO"
	.sectionflags	@""
	.align	4


	//----- nvinfo : EIATTR_CUDA_API_VERSION
	.align		4
        /*0000*/ 	.byte	0x04, 0x37
        /*0002*/ 	.short	(.L_192 - .L_191)
.L_191:
        /*0004*/ 	.word	0x00000082


	//----- nvinfo : EIATTR_KPARAM_INFO
	.align		4
.L_192:
        /*0008*/ 	.byte	0x04, 0x17
        /*000a*/ 	.short	(.L_194 - .L_193)
.L_193:
        /*000c*/ 	.word	0x00000000
        /*0010*/ 	.short	0x0000
        /*0012*/ 	.short	0x0000
        /*0014*/ 	.byte	0x00, 0xf0, 0xc1, 0x09


	//----- nvinfo : EIATTR_SPARSE_MMA_MASK
	.align		4
.L_194:
        /*0018*/ 	.byte	0x03, 0x50
        /*001a*/ 	.short	0x0000


	//----- nvinfo : EIATTR_MAXREG_COUNT
	.align		4
        /*001c*/ 	.byte	0x03, 0x1b
        /*001e*/ 	.short	0x00ff


	//----- nvinfo : EIATTR_MERCURY_ISA_VERSION
	.align		4
        /*0020*/ 	.byte	0x03, 0x5f
        /*0022*/ 	.short	0x0101


	//----- nvinfo : EIATTR_EXIT_INSTR_OFFSETS
	.align		4
        /*0024*/ 	.byte	0x04, 0x1c
        /*0026*/ 	.short	(.L_196 - .L_195)


	//   ....[0]....
.L_195:
        /*0028*/ 	.word	0x00000010


	//----- nvinfo : EIATTR_MAX_THREADS
	.align		4
.L_196:
        /*002c*/ 	.byte	0x04, 0x05
        /*002e*/ 	.short	(.L_198 - .L_197)
.L_197:
        /*0030*/ 	.word	0x00000100
        /*0034*/ 	.word	0x00000001
        /*0038*/ 	.word	0x00000001


	//----- nvinfo : EIATTR_CBANK_PARAM_SIZE
	.align		4
.L_198:
        /*003c*/ 	.byte	0x03, 0x19
        /*003e*/ 	.short	0x0270


	//----- nvinfo : EIATTR_PARAM_CBANK
	.align		4
        /*0040*/ 	.byte	0x04, 0x0a
        /*0042*/ 	.short	(.L_200 - .L_199)
	.align		4
.L_199:
        /*0044*/ 	.word	index@(.nv.constant0._ZN7cutlass13device_kernelIN5flash19enable_sm80_to_sm89INS1_16FlashAttnBwdSm80INS1_25CollectiveMainloopBwdSm80ILi1ELi1EN4cute5tupleIJNS5_1CILi32EEENS7_ILi64EEENS7_ILi256EEEEEENS_10bfloat16_tEfNS_4arch4Sm80ELb0ELb0ELb1ELb0ELb0ELb0ELb0ELb0ELi2ELi2ELi2ELi1ELb1EEENS1_21CollectiveEpilogueBwdISB_SC_SE_Li256ELb0ELb0ELi4EEENS1_19SingleTileSchedulerILb0ELb0ELb0ELi64EEEEEEEEEvNT_6ParamsE)
        /*0048*/ 	.short	0x0210
        /*004a*/ 	.short	0x0270


	//----- nvinfo : EIATTR_SW_WAR
	.align		4
.L_200:
        /*004c*/ 	.byte	0x04, 0x36
        /*004e*/ 	.short	(.L_202 - .L_201)
.L_201:
        /*0050*/ 	.word	0x00000008
.L_202:


//--------------------- .nv.info._ZN7cutlass13device_kernelIN5flash19enable_sm80_to_sm89INS1_16FlashAttnBwdSm80INS1_25CollectiveMainloopBwdSm80ILi1ELi1EN4cute5tupleIJNS5_1CILi32EEENS7_ILi64EEENS7_ILi256EEEEEENS_10bfloat16_tEfNS_4arch4Sm80ELb0ELb0ELb1ELb0ELb0ELb0ELb0ELb0ELi2ELi2ELi2ELi1ELb1EEENS1_24CollectiveEpilogueBwdGQAISB_fSE_Li256ELb0ELb0EEENS1_19SingleTileSchedulerILb0ELb0ELb0ELi64EEEEEEEEEvNT_6ParamsE --------------------------
	.section	.nv.info._ZN7cutlass13device_kernelIN5flash19enable_sm80_to_sm89INS1_16FlashAttnBwdSm80INS1_25CollectiveMainloopBwdSm80ILi1ELi1EN4cute5tupleIJNS5_1CILi32EEENS7_ILi64EEENS7_ILi256EEEEEENS_10bfloat16_tEfNS_4arch4Sm80ELb0ELb0ELb1ELb0ELb0ELb0ELb0ELb0ELi2ELi2ELi2ELi1ELb1EEENS1_24CollectiveEpilogueBwdGQAISB_fSE_Li256ELb0ELb0EEENS1_19SingleTileSchedulerILb0ELb0ELb0ELi64EEEEEEEEEvNT_6ParamsE,"",@"SHT_CUDA_INFO"
	.sectionflags	@""
	.align	4


	//----- nvinfo : EIATTR_CUDA_API_VERSION
	.align		4
        /*0000*/ 	.byte	0x04, 0x37
        /*0002*/ 	.short	(.L_204 - .L_203)
.L_203:
        /*0004*/ 	.word	0x00000082


	//----- nvinfo : EIATTR_KPARAM_INFO
	.align		4
.L_204:
        /*0008*/ 	.byte	0x04, 0x17
        /*000a*/ 	.short	(.L_206 - .L_205)
.L_205:
        /*000c*/ 	.word	0x00000000
        /*0010*/ 	.short	0x0000
        /*0012*/ 	.short	0x0000
        /*0014*/ 	.byte	0x00, 0xf0, 0xe1, 0x09


	//----- nvinfo : EIATTR_SPARSE_MMA_MASK
	.align		4
.L_206:
        /*0018*/ 	.byte	0x03, 0x50
        /*001a*/ 	.short	0x0000


	//----- nvinfo : EIATTR_MAXREG_COUNT
	.align		4
        /*001c*/ 	.byte	0x03, 0x1b
        /*001e*/ 	.short	0x00ff


	//----- nvinfo : EIATTR_MERCURY_ISA_VERSION
	.align		4
        /*0020*/ 	.byte	0x03, 0x5f
        /*0022*/ 	.short	0x0101


	//----- nvinfo : EIATTR_EXIT_INSTR_OFFSETS
	.align		4
        /*0024*/ 	.byte	0x04, 0x1c
        /*0026*/ 	.short	(.L_208 - .L_207)


	//   ....[0]....
.L_207:
        /*0028*/ 	.word	0x00000010


	//----- nvinfo : EIATTR_MAX_THREADS
	.align		4
.L_208:
        /*002c*/ 	.byte	0x04, 0x05
        /*002e*/ 	.short	(.L_210 - .L_209)
.L_209:
        /*0030*/ 	.word	0x00000100
        /*0034*/ 	.word	0x00000001
        /*0038*/ 	.word	0x00000001


	//----- nvinfo : EIATTR_CBANK_PARAM_SIZE
	.align		4
.L_210:
        /*003c*/ 	.byte	0x03, 0x19
        /*003e*/ 	.short	0x0278


	//----- nvinfo : EIATTR_PARAM_CBANK
	.align		4
        /*0040*/ 	.byte	0x04, 0x0a
        /*0042*/ 	.short	(.L_212 - .L_211)
	.align		4
.L_211:
        /*0044*/ 	.word	index@(.nv.constant0._ZN7cutlass13device_kernelIN5flash19enable_sm80_to_sm89INS1_16FlashAttnBwdSm80INS1_25CollectiveMainloopBwdSm80ILi1ELi1EN4cute5tupleIJNS5_1CILi32EEENS7_ILi64EEENS7_ILi256EEEEEENS_10bfloat16_tEfNS_4arch4Sm80ELb0ELb0ELb1ELb0ELb0ELb0ELb0ELb0ELi2ELi2ELi2ELi1ELb1EEENS1_24CollectiveEpilogueBwdGQAISB_fSE_Li256ELb0ELb0EEENS1_19SingleTileSchedulerILb0ELb0ELb0ELi64EEEEEEEEEvNT_6ParamsE)
        /*0048*/ 	.short	0x0210
        /*004a*/ 	.short	0x0278


	//----- nvinfo : EIATTR_SW_WAR
	.align		4
.L_212:
        /*004c*/ 	.byte	0x04, 0x36
        /*004e*/ 	.short	(.L_214 - .L_213)
.L_213:
        /*0050*/ 	.word	0x00000008
.L_214:


//--------------------- .nv.info._ZN7cutlass13device_kernelIN5flash19enable_sm80_to_sm89INS1_16FlashAttnBwdSm80INS1_25CollectiveMainloopBwdSm80ILi1ELi1EN4cute5tupleIJNS5_1CILi32EEENS7_ILi64EEENS7_ILi256EEEEEENS_10bfloat16_tEfNS_4arch4Sm80ELb0ELb0ELb1ELb1ELb0ELb0ELb0ELb0ELi2ELi2ELi2ELi1ELb1EEENS1_21CollectiveEpilogueBwdISB_SC_SE_Li256ELb1ELb0ELi4EEENS1_19SingleTileSchedulerILb1ELb0ELb0ELi64EEEEEEEEEvNT_6ParamsE --------------------------
	.section	.nv.info._ZN7cutlass13device_kernelIN5flash19enable_sm80_to_sm89INS1_16FlashAttnBwdSm80INS1_25CollectiveMainloopBwdSm80ILi1ELi1EN4cute5tupleIJNS5_1CILi32EEENS7_ILi64EEENS7_ILi256EEEEEENS_10bfloat16_tEfNS_4arch4Sm80ELb0ELb0ELb1ELb1ELb0ELb0ELb0ELb0ELi2ELi2ELi2ELi1ELb1EEENS1_21CollectiveEpilogueBwdISB_SC_SE_Li256ELb1ELb0ELi4EEENS1_19SingleTileSchedulerILb1ELb0ELb0ELi64EEEEEEEEEvNT_6ParamsE,"",@"SHT_CUDA_INFO"
	.sectionflags	@""
	.align	4


	//----- nvinfo : EIATTR_CUDA_API_VERSION
	.align		4
        /*0000*/ 	.byte	0x04, 0x37
        /*0002*/ 	.short	(.L_216 - .L_215)
.L_215:
        /*0004*/ 	.word	0x00000082


	//----- nvinfo : EIATTR_KPARAM_INFO
	.align		4
.L_216:
        /*0008*/ 	.byte	0x04, 0x17
        /*000a*/ 	.short	(.L_218 - .L_217)
.L_217:
        /*000c*/ 	.word	0x00000000
        /*0010*/ 	.short	0x0000
        /*0012*/ 	.short	0x0000
        /*0014*/ 	.byte	0x00, 0xf0, 0xc1, 0x09


	//----- nvinfo : EIATTR_SPARSE_MMA_MASK
	.align		4
.L_218:
        /*0018*/ 	.byte	0x03, 0x50
        /*001a*/ 	.short	0x0000


	//----- nvinfo : EIATTR_MAXREG_COUNT
	.align		4
        /*001c*/ 	.byte	0x03, 0x1b
        /*001e*/ 	.short	0x00ff


	//----- nvinfo : EIATTR_MERCURY_ISA_VERSION
	.align		4
        /*0020*/ 	.byte	0x03, 0x5f
        /*0022*/ 	.short	0x0101


	//----- nvinfo : EIATTR_EXIT_INSTR_OFFSETS
	.align		4
        /*0024*/ 	.byte	0x04, 0x1c
        /*0026*/ 	.short	(.L_220 - .L_219)


	//   ....[0]....
.L_219:
        /*0028*/ 	.word	0x00000010


	//----- nvinfo : EIATTR_MAX_THREADS
	.align		4
.L_220:
        /*002c*/ 	.byte	0x04, 0x05
        /*002e*/ 	.short	(.L_222 - .L_221)
.L_221:
        /*0030*/ 	.word	0x00000100
        /*0034*/ 	.word	0x00000001
        /*0038*/ 	.word	0x00000001


	//----- nvinfo : EIATTR_CBANK_PARAM_SIZE
	.align		4
.L_222:
        /*003c*/ 	.byte	0x03, 0x19
        /*003e*/ 	.short	0x0270


	//----- nvinfo : EIATTR_PARAM_CBANK
	.align		4
        /*0040*/ 	.byte	0x04, 0x0a
        /*0042*/ 	.short	(.L_224 - .L_223)
	.align		4
.L_223:
        /*0044*/ 	.word	index@(.nv.constant0._ZN7cutlass13device_kernelIN5flash19enable_sm80_to_sm89INS1_16FlashAttnBwdSm80INS1_25CollectiveMainloopBwdSm80ILi1ELi1EN4cute5tupleIJNS5_1CILi32EEENS7_ILi64EEENS7_ILi256EEEEEENS_10bfloat16_tEfNS_4arch4Sm80ELb0ELb0ELb1ELb1ELb0ELb0ELb0ELb0ELi2ELi2ELi2ELi1ELb1EEENS1_21CollectiveEpilogueBwdISB_SC_SE_Li256ELb1ELb0ELi4EEENS1_19SingleTileSchedulerILb1ELb0ELb0ELi64EEEEEEEEEvNT_6ParamsE)
        /*0048*/ 	.short	0x0210
        /*004a*/ 	.short	0x0270


	//----- nvinfo : EIATTR_SW_WAR
	.align		4
.L_224:
        /*004c*/ 	.byte	0x04, 0x36
        /*004e*/ 	.short	(.L_226 - .L_225)
.L_225:
        /*0050*/ 	.word	0x00000008
.L_226:


//--------------------- .nv.info._ZN7cutlass13device_kernelIN5flash19enable_sm80_to_sm89INS1_16FlashAttnBwdSm80INS1_25CollectiveMainloopBwdSm80ILi1ELi1EN4cute5tupleIJNS5_1CILi32EEENS7_ILi64EEENS7_ILi256EEEEEENS_10bfloat16_tEfNS_4arch4Sm80ELb0ELb0ELb1ELb1ELb0ELb0ELb0ELb0ELi2ELi2ELi2ELi1ELb1EEENS1_24CollectiveEpilogueBwdGQAISB_fSE_Li256ELb1ELb0EEENS1_19SingleTileSchedulerILb1ELb0ELb0ELi64EEEEEEEEEvNT_6ParamsE --------------------------
	.section	.nv.info._ZN7cutlass13device_kernelIN5flash19enable_sm80_to_sm89INS1_16FlashAttnBwdSm80INS1_25CollectiveMainloopBwdSm80ILi1ELi1EN4cute5tupleIJNS5_1CILi32EEENS7_ILi64EEENS7_ILi256EEEEEENS_10bfloat16_tEfNS_4arch4Sm80ELb0ELb0ELb1ELb1ELb0ELb0ELb0ELb0ELi2ELi2ELi2ELi1ELb1EEENS1_24CollectiveEpilogueBwdGQAISB_fSE_Li256ELb1ELb0EEENS1_19SingleTileSchedulerILb1ELb0ELb0ELi64EEEEEEEEEvNT_6ParamsE,"",@"SHT_CUDA_INFO"
	.sectionflags	@""
	.align	4


	//----- nvinfo : EIATTR_CUDA_API_VERSION
	.align		4
        /*0000*/ 	.byte	0x04, 0x37
        /*0002*/ 	.short	(.L_228 - .L_227)
.L_227:
        /*0004*/ 	.word	0x00000082


	//----- nvinfo : EIATTR_KPARAM_INFO
	.align		4
.L_228:
        /*0008*/ 	.byte	0x04, 0x17
        /*000a*/ 	.short	(.L_230 - .L_229)
.L_229:
        /*000c*/ 	.word	0x00000000
        /*0010*/ 	.short	0x0000
        /*0012*/ 	.short	0x0000
        /*0014*/ 	.byte	0x00, 0xf0, 0xe1, 0x09


	//----- nvinfo : EIATTR_SPARSE_MMA_MASK
	.align		4
.L_230:
        /*0018*/ 	.byte	0x03, 0x50
        /*001a*/ 	.short	0x0000


	//----- nvinfo : EIATTR_MAXREG_COUNT
	.align		4
        /*001c*/ 	.byte	0x03, 0x1b
        /*001e*/ 	.short	0x00ff


	//----- nvinfo : EIATTR_MERCURY_ISA_VERSION
	.align		4
        /*0020*/ 	.byte	0x03, 0x5f
        /*0022*/ 	.short	0x0101


	//----- nvinfo : EIATTR_EXIT_INSTR_OFFSETS
	.align		4
        /*0024*/ 	.byte	0x04, 0x1c
        /*0026*/ 	.short	(.L_232 - .L_231)


	//   ....[0]....
.L_231:
        /*0028*/ 	.word	0x00000010


	//----- nvinfo : EIATTR_MAX_THREADS
	.align		4
.L_232:
        /*002c*/ 	.byte	0x04, 0x05
        /*002e*/ 	.short	(.L_234 - .L_233)
.L_233:
        /*0030*/ 	.word	0x00000100
        /*0034*/ 	.word	0x00000001
        /*0038*/ 	.word	0x00000001


	//----- nvinfo : EIATTR_CBANK_PARAM_SIZE
	.align		4
.L_234:
        /*003c*/ 	.byte	0x03, 0x19
        /*003e*/ 	.short	0x0278


	//----- nvinfo : EIATTR_PARAM_CBANK
	.align		4
        /*0040*/ 	.byte	0x04, 0x0a
        /*0042*/ 	.short	(.L_236 - .L_235)
	.align		4
.L_235:
        /*0044*/ 	.word	index@(.nv.constant0._ZN7cutlass13device_kernelIN5flash19enable_sm80_to_sm89INS1_16FlashAttnBwdSm80INS1_25CollectiveMainloopBwdSm80ILi1ELi1EN4cute5tupleIJNS5_1CILi32EEENS7_ILi64EEENS7_ILi256EEEEEENS_10bfloat16_tEfNS_4arch4Sm80ELb0ELb0ELb1ELb1ELb0ELb0ELb0ELb0ELi2ELi2ELi2ELi1ELb1EEENS1_24CollectiveEpilogueBwdGQAISB_fSE_Li256ELb1ELb0EEENS1_19SingleTileSchedulerILb1ELb0ELb0ELi64EEEEEEEEEvNT_6ParamsE)
        /*0048*/ 	.short	0x0210
        /*004a*/ 	.short	0x0278


	//----- nvinfo : EIATTR_SW_WAR
	.align		4
.L_236:
        /*004c*/ 	.byte	0x04, 0x36
        /*004e*/ 	.short	(.L_238 - .L_237)
.L_237:
        /*0050*/ 	.word	0x00000008
.L_238:


//--------------------- .nv.info._ZN7cutlass13device_kernelIN5flash19enable_sm80_to_sm89INS1_16FlashAttnBwdSm80INS1_25CollectiveMainloopBwdSm80ILi1ELi1EN4cute5tupleIJNS5_1CILi32EEENS7_ILi64EEENS7_ILi256EEEEEENS_10bfloat16_tEfNS_4arch4Sm80ELb0ELb1ELb1ELb0ELb0ELb0ELb0ELb0ELi2ELi2ELi2ELi1ELb1EEENS1_21CollectiveEpilogueBwdISB_SC_SE_Li256ELb0ELb0ELi4EEENS1_19SingleTileSchedulerILb0ELb0ELb0ELi64EEEEEEEEEvNT_6ParamsE --------------------------
	.section	.nv.info._ZN7cutlass13device_kernelIN5flash19enable_sm80_to_sm89INS1_16FlashAttnBwdSm80INS1_25CollectiveMainloopBwdSm80ILi1ELi1EN4cute5tupleIJNS5_1CILi32EEENS7_ILi64EEENS7_ILi256EEEEEENS_10bfloat16_tEfNS_4arch4Sm80ELb0ELb1ELb1ELb0ELb0ELb0ELb0ELb0ELi2ELi2ELi2ELi1ELb1EEENS1_21CollectiveEpilogueBwdISB_SC_SE_Li256ELb0ELb0ELi4EEENS1_19SingleTileSchedulerILb0ELb0ELb0ELi64EEEEEEEEEvNT_6ParamsE,"",@"SHT_CUDA_INFO"
	.sectionflags	@""
	.align	4


	//----- nvinfo : EIATTR_CUDA_API_VERSION
	.align		4
        /*0000*/ 	.byte	0x04, 0x37
        /*0002*/ 	.short	(.L_240 - .L_239)
.L_239:
        /*0004*/ 	.word	0x00000082


	//----- nvinfo : EIATTR_KPARAM_INFO
	.align		4
.L_240:
        /*0008*/ 	.byte	0x04, 0x17
        /*000a*/ 	.short	(.L_242 - .L_241)
.L_241:
        /*000c*/ 	.word	0x00000000
        /*0010*/ 	.short	0x0000
        /*0012*/ 	.short	0x0000
        /*0014*/ 	.byte	0x00, 0xf0, 0xc1, 0x09


	//----- nvinfo : EIATTR_SPARSE_MMA_MASK
	.align		4
.L_242:
        /*0018*/ 	.byte	0x03, 0x50
        /*001a*/ 	.short	0x0000


	//----- nvinfo : EIATTR_MAXREG_COUNT
	.align		4
        /*001c*/ 	.byte	0x03, 0x1b
        /*001e*/ 	.short	0x00ff


	//----- nvinfo : EIATTR_MERCURY_ISA_VERSION
	.align		4
        /*0020*/ 	.byte	0x03, 0x5f
        /*0022*/ 	.short	0x0101


	//----- nvinfo : EIATTR_EXIT_INSTR_OFFSETS
	.align		4
        /*0024*/ 	.byte	0x04, 0x1c
        /*0026*/ 	.short	(.L_244 - .L_243)


	//   ....[0]....
.L_243:
        /*0028*/ 	.word	0x00000010


	//----- nvinfo : EIATTR_MAX_THREADS
	.align		4
.L_244:
        /*002c*/ 	.byte	0x04, 0x05
        /*002e*/ 	.short	(.L_246 - .L_245)
.L_245:
        /*0030*/ 	.word	0x00000100
        /*0034*/ 	.word	0x00000001
        /*0038*/ 	.word	0x00000001


	//----- nvinfo : EIATTR_CBANK_PARAM_SIZE
	.align		4
.L_246:
        /*003c*/ 	.byte	0x03, 0x19
        /*003e*/ 	.short	0x0270


	//----- nvinfo : EIATTR_PARAM_CBANK
	.align		4
        /*0040*/ 	.byte	0x04, 0x0a
        /*0042*/ 	.short	(.L_248 - .L_247)
	.align		4
.L_247:
        /*0044*/ 	.word	index@(.nv.constant0._ZN7cutlass13device_kernelIN5flash19enable_sm80_to_sm89INS1_16FlashAttnBwdSm80INS1_25CollectiveMainloopBwdSm80ILi1ELi1EN4cute5tupleIJNS5_1CILi32EEENS7_ILi64EEENS7_ILi256EEEEEENS_10bfloat16_tEfNS_4arch4Sm80ELb0ELb1ELb1ELb0ELb0ELb0ELb0ELb0ELi2ELi2ELi2ELi1ELb1EEENS1_21CollectiveEpilogueBwdISB_SC_SE_Li256ELb0ELb0ELi4EEENS1_19SingleTileSchedulerILb0ELb0ELb0ELi64EEEEEEEEEvNT_6ParamsE)
        /*0048*/ 	.short	0x0210
        /*004a*/ 	.short	0x0270


	//----- nvinfo : EIATTR_SW_WAR
	.align		4
.L_248:
        /*004c*/ 	.byte	0x04, 0x36
        /*004e*/ 	.short	(.L_250 - .L_249)
.L_249:
        /*0050*/ 	.word	0x00000008
.L_250:


//--------------------- .nv.info._ZN7cutlass13device_kernelIN5flash19enable_sm80_to_sm89INS1_16FlashAttnBwdSm80INS1_25CollectiveMainloopBwdSm80ILi1ELi1EN4cute5tupleIJNS5_1CILi32EEENS7_ILi64EEENS7_ILi256EEEEEENS_10bfloat16_tEfNS_4arch4Sm80ELb0ELb1ELb1ELb0ELb0ELb0ELb0ELb0ELi2ELi2ELi2ELi1ELb1EEENS1_24CollectiveEpilogueBwdGQAISB_fSE_Li256ELb0ELb0EEENS1_19SingleTileSchedulerILb0ELb0ELb0ELi64EEEEEEEEEvNT_6ParamsE --------------------------
	.section	.nv.info._ZN7cutlass13device_kernelIN5flash19enable_sm80_to_sm89INS1_16FlashAttnBwdSm80INS1_25CollectiveMainloopBwdSm80ILi1ELi1EN4cute5tupleIJNS5_1CILi32EEENS7_ILi64EEENS7_ILi256EEEEEENS_10bfloat16_tEfNS_4arch4Sm80ELb0ELb1ELb1ELb0ELb0ELb0ELb0ELb0ELi2ELi2ELi2ELi1ELb1EEENS1_24CollectiveEpilogueBwdGQAISB_fSE_Li256ELb0ELb0EEENS1_19SingleTileSchedulerILb0ELb0ELb0ELi64EEEEEEEEEvNT_6ParamsE,"",@"SHT_CUDA_INFO"
	.sectionflags	@""
	.align	4


	//----- nvinfo : EIATTR_CUDA_API_VERSION
	.align		4
        /*0000*/ 	.byte	0x04, 0x37
        /*0002*/ 	.short	(.L_252 - .L_251)
.L_251:
        /*0004*/ 	.word	0x00000082


	//----- nvinfo : EIATTR_KPARAM_INFO
	.align		4
.L_252:
        /*0008*/ 	.byte	0x04, 0x17
        /*000a*/ 	.short	(.L_254 - .L_253)
.L_253:
        /*000c*/ 	.word	0x00000000
        /*0010*/ 	.short	0x0000
        /*0012*/ 	.short	0x0000
        /*0014*/ 	.byte	0x00, 0xf0, 0xe1, 0x09


	//----- nvinfo : EIATTR_SPARSE_MMA_MASK
	.align		4
.L_254:
        /*0018*/ 	.byte	0x03, 0x50
        /*001a*/ 	.short	0x0000


	//----- nvinfo : EIATTR_MAXREG_COUNT
	.align		4
        /*001c*/ 	.byte	0x03, 0x1b
        /*001e*/ 	.short	0x00ff


	//----- nvinfo : EIATTR_MERCURY_ISA_VERSION
	.align		4
        /*0020*/ 	.byte	0x03, 0x5f
        /*0022*/ 	.short	0x0101


	//----- nvinfo : EIATTR_EXIT_INSTR_OFFSETS
	.align		4
        /*0024*/ 	.byte	0x04, 0x1c
        /*0026*/ 	.short	(.L_256 - .L_255)


	//   ....[0]....
.L_255:
        /*0028*/ 	.word	0x00000010


	//----- nvinfo : EIATTR_MAX_THREADS
	.align		4
.L_256:
        /*002c*/ 	.byte	0x04, 0x05
        /*002e*/ 	.short	(.L_258 - .L_257)
.L_257:
        /*0030*/ 	.word	0x00000100
        /*0034*/ 	.word	0x00000001
        /*0038*/ 	.word	0x00000001


	//----- nvinfo : EIATTR_CBANK_PARAM_SIZE
	.align		4
.L_258:
        /*003c*/ 	.byte	0x03, 0x19
        /*003e*/ 	.short	0x0278


	//----- nvinfo : EIATTR_PARAM_CBANK
	.align		4
        /*0040*/ 	.byte	0x04, 0x0a
        /*0042*/ 	.short	(.L_260 - .L_259)
	.align		4
.L_259:
        /*0044*/ 	.word	index@(.nv.constant0._ZN7cutlass13device_kernelIN5flash19enable_sm80_to_sm89INS1_16FlashAttnBwdSm80INS1_25CollectiveMainloopBwdSm80ILi1ELi1EN4cute5tupleIJNS5_1CILi32EEENS7_ILi64EEENS7_ILi256EEEEEENS_10bfloat16_tEfNS_4arch4Sm80ELb0ELb1ELb1ELb0ELb0ELb0ELb0ELb0ELi2ELi2ELi2ELi1ELb1EEENS1_24CollectiveEpilogueBwdGQAISB_fSE_Li256ELb0ELb0EEENS1_19SingleTileSchedulerILb0ELb0ELb0ELi64EEEEEEEEEvNT_6ParamsE)
        /*0048*/ 	.short	0x0210
        /*004a*/ 	.short	0x0278


	//----- nvinfo : EIATTR_SW_WAR
	.align		4
.L_260:
        /*004c*/ 	.byte	0x04, 0x36
        /*004e*/ 	.short	(.L_262 - .L_261)
.L_261:
        /*0050*/ 	.word	0x00000008
.L_262:


//--------------------- .nv.info._ZN7cutlass13device_kernelIN5flash19enable_sm80_to_sm89INS1_16FlashAttnBwdSm80INS1_25CollectiveMainloopBwdSm80ILi1ELi1EN4cute5tupleIJNS5_1CILi32EEENS7_ILi64EEENS7_ILi256EEEEEENS_10bfloat16_tEfNS_4arch4Sm80ELb0ELb1ELb1ELb1ELb0ELb0ELb0ELb0ELi2ELi2ELi2ELi1ELb1EEENS1_21CollectiveEpilogueBwdISB_SC_SE_Li256ELb1ELb0ELi4EEENS1_19SingleTileSchedulerILb1ELb0ELb0ELi64EEEEEEEEEvNT_6ParamsE --------------------------
	.section	.nv.info._ZN7cutlass13device_kernelIN5flash19enable_sm80_to_sm89INS1_16FlashAttnBwdSm80INS1_25CollectiveMainloopBwdSm80ILi1ELi1EN4cute5tupleIJNS5_1CILi32EEENS7_ILi64EEENS7_ILi256EEEEEENS_10bfloat16_tEfNS_4arch4Sm80ELb0ELb1ELb1ELb1ELb0ELb0ELb0ELb0ELi2ELi2ELi2ELi1ELb1EEENS1_21CollectiveEpilogueBwdISB_SC_SE_Li256ELb1ELb0ELi4EEENS1_19SingleTileSchedulerILb1ELb0ELb0ELi64EEEEEEEEEvNT_6ParamsE,"",@"SHT_CUDA_INFO"
	.sectionflags	@""
	.align	4


	//----- nvinfo : EIATTR_CUDA_API_VERSION
	.align		4
        /*0000*/ 	.byte	0x04, 0x37
        /*0002*/ 	.short	(.L_264 - .L_263)
.L_263:
        /*0004*/ 	.word	0x00000082


	//----- nvinfo : EIATTR_KPARAM_INFO
	.align		4
.L_264:
        /*0008*/ 	.byte	0x04, 0x17
        /*000a*/ 	.short	(.L_266 - .L_265)
.L_265:
        /*000c*/ 	.word	0x00000000
        /*0010*/ 	.short	0x0000
        /*0012*/ 	.short	0x0000
        /*0014*/ 	.byte	0x00, 0xf0, 0xc1, 0x09


	//----- nvinfo : EIATTR_SPARSE_MMA_MASK
	.align		4
.L_266:
        /*0018*/ 	.byte	0x03, 0x50
        /*001a*/ 	.short	0x0000


	//----- nvinfo : EIATTR_MAXREG_COUNT
	.align		4
        /*001c*/ 	.byte	0x03, 0x1b
        /*001e*/ 	.short	0x00ff


	//----- nvinfo : EIATTR_MERCURY_ISA_VERSION
	.align		4
        /*0020*/ 	.byte	0x03, 0x5f
        /*0022*/ 	.short	0x0101


	//----- nvinfo : EIATTR_EXIT_INSTR_OFFSETS
	.align		4
        /*0024*/ 	.byte	0x04, 0x1c
        /*0026*/ 	.short	(.L_268 - .L_267)


	//   ....[0]....
.L_267:
        /*0028*/ 	.word	0x00000010


	//----- nvinfo : EIATTR_MAX_THREADS
	.align		4
.L_268:
        /*002c*/ 	.byte	0x04, 0x05
        /*002e*/ 	.short	(.L_270 - .L_269)
.L_269:
        /*0030*/ 	.word	0x00000100
        /*0034*/ 	.word	0x00000001
        /*0038*/ 	.word	0x00000001


	//----- nvinfo : EIATTR_CBANK_PARAM_SIZE
	.align		4
.L_270:
        /*003c*/ 	.byte	0x03, 0x19
        /*003e*/ 	.short	0x0270


	//----- nvinfo : EIATTR_PARAM_CBANK
	.align		4
        /*0040*/ 	.byte	0x04, 0x0a
        /*0042*/ 	.short	(.L_272 - .L_271)
	.align		4
.L_271:
        /*0044*/ 	.word	index@(.nv.constant0._ZN7cutlass13device_kernelIN5flash19enable_sm80_to_sm89INS1_16FlashAttnBwdSm80INS1_25CollectiveMainloopBwdSm80ILi1ELi1EN4cute5tupleIJNS5_1CILi32EEENS7_ILi64EEENS7_ILi256EEEEEENS_10bfloat16_tEfNS_4arch4Sm80ELb0ELb1ELb1ELb1ELb0ELb0ELb0ELb0ELi2ELi2ELi2ELi1ELb1EEENS1_21CollectiveEpilogueBwdISB_SC_SE_Li256ELb1ELb0ELi4EEENS1_19SingleTileSchedulerILb1ELb0ELb0ELi64EEEEEEEEEvNT_6ParamsE)
        /*0048*/ 	.short	0x0210
        /*004a*/ 	.short	0x0270


	//----- nvinfo : EIATTR_SW_WAR
	.align		4
.L_272:
        /*004c*/ 	.byte	0x04, 0x36
        /*004e*/ 	.short	(.L_274 - .L_273)
.L_273:
        /*0050*/ 	.word	0x00000008
.L_274:


//--------------------- .nv.info._ZN7cutlass13device_kernelIN5flash19enable_sm80_to_sm89INS1_16FlashAttnBwdSm80INS1_25CollectiveMainloopBwdSm80ILi1ELi1EN4cute5tupleIJNS5_1CILi32EEENS7_ILi64EEENS7_ILi256EEEEEENS_10bfloat16_tEfNS_4arch4Sm80ELb0ELb1ELb1ELb1ELb0ELb0ELb0ELb0ELi2ELi2ELi2ELi1ELb1EEENS1_24CollectiveEpilogueBwdGQAISB_fSE_Li256ELb1ELb0EEENS1_19SingleTileSchedulerILb1ELb0ELb0ELi64EEEEEEEEEvNT_6ParamsE --------------------------
	.section	.nv.info._ZN7cutlass13device_kernelIN5flash19enable_sm80_to_sm89INS1_16FlashAttnBwdSm80INS1_25CollectiveMainloopBwdSm80ILi1ELi1EN4cute5tupleIJNS5_1CILi32EEENS7_ILi64EEENS7_ILi256EEEEEENS_10bfloat16_tEfNS_4arch4Sm80ELb0ELb1ELb1ELb1ELb0ELb0ELb0ELb0ELi2ELi2ELi2ELi1ELb1EEENS1_24CollectiveEpilogueBwdGQAISB_fSE_Li256ELb1ELb0EEENS1_19SingleTileSchedulerILb1ELb0ELb0ELi64EEEEEEEEEvNT_6ParamsE,"",@"SHT_CUDA_INFO"
	.sectionflags	@""
	.align	4


	//----- nvinfo : EIATTR_CUDA_API_VERSION
	.align		4
        /*0000*/ 	.byte	0x04, 0x37
        /*0002*/ 	.short	(.L_276 - .L_275)
.L_275:
        /*0004*/ 	.word	0x00000082


	//----- nvinfo : EIATTR_KPARAM_INFO
	.align		4
.L_276:
        /*0008*/ 	.byte	0x04, 0x17
        /*000a*/ 	.short	(.L_278 - .L_277)
.L_277:
        /*000c*/ 	.word	0x00000000
        /*0010*/ 	.short	0x0000
        /*0012*/ 	.short	0x0000
        /*0014*/ 	.byte	0x00, 0xf0, 0xe1, 0x09


	//----- nvinfo : EIATTR_SPARSE_MMA_MASK
	.align		4
.L_278:
        /*0018*/ 	.byte	0x03, 0x50
        /*001a*/ 	.short	0x0000


	//----- nvinfo : EIATTR_MAXREG_COUNT
	.align		4
        /*001c*/ 	.byte	0x03, 0x1b
        /*001e*/ 	.short	0x00ff


	//----- nvinfo : EIATTR_MERCURY_ISA_VERSION
	.align		4
        /*0020*/ 	.byte	0x03, 0x5f
        /*0022*/ 	.short	0x0101


	//----- nvinfo : EIATTR_EXIT_INSTR_OFFSETS
	.align		4
        /*0024*/ 	.byte	0x04, 0x1c
        /*0026*/ 	.short	(.L_280 - .L_279)


	//   ....[0]....
.L_279:
        /*0028*/ 	.word	0x00000010


	//----- nvinfo : EIATTR_MAX_THREADS
	.align		4
.L_280:
        /*002c*/ 	.byte	0x04, 0x05
        /*002e*/ 	.short	(.L_282 - .L_281)
.L_281:
        /*0030*/ 	.word	0x00000100
        /*0034*/ 	.word	0x00000001
        /*0038*/ 	.word	0x00000001


	//----- nvinfo : EIATTR_CBANK_PARAM_SIZE
	.align		4
.L_282:
        /*003c*/ 	.byte	0x03, 0x19
        /*003e*/ 	.short	0x0278


	//----- nvinfo : EIATTR_PARAM_CBANK
	.align		4
        /*0040*/ 	.byte	0x04, 0x0a
        /*0042*/ 	.short	(.L_284 - .L_283)
	.align		4
.L_283:
        /*0044*/ 	.word	index@(.nv.constant0._ZN7cutlass13device_kernelIN5flash19enable_sm80_to_sm89INS1_16FlashAttnBwdSm80INS1_25CollectiveMainloopBwdSm80ILi1ELi1EN4cute5tupleIJNS5_1CILi32EEENS7_ILi64EEENS7_ILi256EEEEEENS_10bfloat16_tEfNS_4arch4Sm80ELb0ELb1ELb1ELb1ELb0ELb0ELb0ELb0ELi2ELi2ELi2ELi1ELb1EEENS1_24CollectiveEpilogueBwdGQAISB_fSE_Li256ELb1ELb0EEENS1_19SingleTileSchedulerILb1ELb0ELb0ELi64EEEEEEEEEvNT_6ParamsE)
        /*0048*/ 	.short	0x0210
        /*004a*/ 	.short	0x0278


	//----- nvinfo : EIATTR_SW_WAR
	.align		4
.L_284:
        /*004c*/ 	.byte	0x04, 0x36
        /*004e*/ 	.short	(.L_286 - .L_285)
.L_285:
        /*0050*/ 	.word	0x00000008
.L_286:


//--------------------- .nv.info._ZN7cutlass13device_kernelIN5flash19enable_sm80_to_sm89INS1_16FlashAttnBwdSm80INS1_25CollectiveMainloopBwdSm80ILi1ELi1EN4cute5tupleIJNS5_1CILi32EEENS7_ILi64EEENS7_ILi256EEEEEENS_10bfloat16_tEfNS_4arch4Sm80ELb1ELb0ELb1ELb0ELb0ELb0ELb0ELb0ELi2ELi2ELi2ELi1ELb1EEENS1_21CollectiveEpilogueBwdISB_SC_SE_Li256ELb0ELb0ELi4EEENS1_25SingleTileBwdLPTSchedulerILb0ELi64ELb0EEEEEEEEEvNT_6ParamsE --------------------------
	.section	.nv.info._ZN7cutlass13device_kernelIN5flash19enable_sm80_to_sm89INS1_16FlashAttnBwdSm80INS1_25CollectiveMainloopBwdSm80ILi1ELi1EN4cute5tupleIJNS5_1CILi32EEENS7_ILi64EEENS7_ILi256EEEEEENS_10bfloat16_tEfNS_4arch4Sm80ELb1ELb0ELb1ELb0ELb0ELb0ELb0ELb0ELi2ELi2ELi2ELi1ELb1EEENS1_21CollectiveEpilogueBwdISB_SC_SE_Li256ELb0ELb0ELi4EEENS1_25SingleTileBwdLPTSchedulerILb0ELi64ELb0EEEEEEEEEvNT_6ParamsE,"",@"SHT_CUDA_INFO"
	.sectionflags	@""
	.align	4


	//----- nvinfo : EIATTR_CUDA_API_VERSION
	.align		4
        /*0000*/ 	.byte	0x04, 0x37
        /*0002*/ 	.short	(.L_288 - .L_287)
.L_287:
        /*0004*/ 	.word	0x00000082


	//----- nvinfo : EIATTR_KPARAM_INFO
	.align		4
.L_288:
        /*0008*/ 	.byte	0x04, 0x17
        /*000a*/ 	.short	(.L_290 - .L_289)
.L_289:
        /*000c*/ 	.word	0x00000000
        /*0010*/ 	.short	0x0000
        /*0012*/ 	.short	0x0000
        /*0014*/ 	.byte	0x00, 0xf0, 0x21, 0x0a


	//----- nvinfo : EIATTR_SPARSE_MMA_MASK
	.align		4
.L_290:
        /*0018*/ 	.byte	0x03, 0x50
        /*001a*/ 	.short	0x0000


	//----- nvinfo : EIATTR_MAXREG_COUNT
	.align		4
        /*001c*/ 	.byte	0x03, 0x1b
        /*001e*/ 	.short	0x00ff


	//----- nvinfo : EIATTR_MERCURY_ISA_VERSION
	.align		4
        /*0020*/ 	.byte	0x03, 0x5f
        /*0022*/ 	.short	0x0101


	//----- nvinfo : EIATTR_EXIT_INSTR_OFFSETS
	.align		4
        /*0024*/ 	.byte	0x04, 0x1c
        /*0026*/ 	.short	(.L_292 - .L_291)


	//   ....[0]....
.L_291:
        /*0028*/ 	.word	0x00000010


	//----- nvinfo : EIATTR_MAX_THREADS
	.align		4
.L_292:
        /*002c*/ 	.byte	0x04, 0x05
        /*002e*/ 	.short	(.L_294 - .L_293)
.L_293:
        /*0030*/ 	.word	0x00000100
        /*0034*/ 	.word	0x00000001
        /*0038*/ 	.word	0x00000001


	//----- nvinfo : EIATTR_CBANK_PARAM_SIZE
	.align		4
.L_294:
        /*003c*/ 	.byte	0x03, 0x19
        /*003e*/ 	.short	0x0288


	//----- nvinfo : EIATTR_PARAM_CBANK
	.align		4
        /*0040*/ 	.byte	0x04, 0x0a
        /*0042*/ 	.short	(.L_296 - .L_295)
	.align		4
.L_295:
        /*0044*/ 	.word	index@(.nv.constant0._ZN7cutlass13device_kernelIN5flash19enable_sm80_to_sm89INS1_16FlashAttnBwdSm80INS1_25CollectiveMainloopBwdSm80ILi1ELi1EN4cute5tupleIJNS5_1CILi32EEENS7_ILi64EEENS7_ILi256EEEEEENS_10bfloat16_tEfNS_4arch4Sm80ELb1ELb0ELb1ELb0ELb0ELb0ELb0ELb0ELi2ELi2ELi2ELi1ELb1EEENS1_21CollectiveEpilogueBwdISB_SC_SE_Li256ELb0ELb0ELi4EEENS1_25SingleTileBwdLPTSchedulerILb0ELi64ELb0EEEEEEEEEvNT_6ParamsE)
        /*0048*/ 	.short	0x0210
        /*004a*/ 	.short	0x0288


	//----- nvinfo : EIATTR_SW_WAR
	.align		4
.L_296:
        /*004c*/ 	.byte	0x04, 0x36
        /*004e*/ 	.short	(.L_298 - .L_297)
.L_297:
        /*0050*/ 	.word	0x00000008
.L_298:


//--------------------- .nv.info._ZN7cutlass13device_kernelIN5flash19enable_sm80_to_sm89INS1_16FlashAttnBwdSm80INS1_25CollectiveMainloopBwdSm80ILi1ELi1EN4cute5tupleIJNS5_1CILi32EEENS7_ILi64EEENS7_ILi256EEEEEENS_10bfloat16_tEfNS_4arch4Sm80ELb1ELb0ELb1ELb0ELb0ELb0ELb0ELb0ELi2ELi2ELi2ELi1ELb1EEENS1_24CollectiveEpilogueBwdGQAISB_fSE_Li256ELb0ELb0EEENS1_25SingleTileBwdLPTSchedulerILb0ELi64ELb0EEEEEEEEEvNT_6ParamsE --------------------------
	.section	.nv.info._ZN7cutlass13device_kernelIN5flash19enable_sm80_to_sm89INS1_16FlashAttnBwdSm80INS1_25CollectiveMainloopBwdSm80ILi1ELi1EN4cute5tupleIJNS5_1CILi32EEENS7_ILi64EEENS7_ILi256EEEEEENS_10bfloat16_tEfNS_4arch4Sm80ELb1ELb0ELb1ELb0ELb0ELb0ELb0ELb0ELi2ELi2ELi2ELi1ELb1EEENS1_24CollectiveEpilogueBwdGQAISB_fSE_Li256ELb0ELb0EEENS1_25SingleTileBwdLPTSchedulerILb0ELi64ELb0EEEEEEEEEvNT_6ParamsE,"",@"SHT_CUDA_INFO"
	.sectionflags	@""
	.align	4


	//----- nvinfo : EIATTR_CUDA_API_VERSION
	.align		4
        /*0000*/ 	.byte	0x04, 0x37
        /*0002*/ 	.short	(.L_300 - .L_299)
.L_299:
        /*0004*/ 	.word	0x00000082


	//----- nvinfo : EIATTR_KPARAM_INFO
	.align		4
.L_300:
        /*0008*/ 	.byte	0x04, 0x17
        /*000a*/ 	.short	(.L_302 - .L_301)
.L_301:
        /*000c*/ 	.word	0x00000000
        /*0010*/ 	.short	0x0000
        /*0012*/ 	.short	0x0000
        /*0014*/ 	.byte	0x00, 0xf0, 0x41, 0x0a


	//----- nvinfo : EIATTR_SPARSE_MMA_MASK
	.align		4
.L_302:
        /*0018*/ 	.byte	0x03, 0x50
        /*001a*/ 	.short	0x0000


	//----- nvinfo : EIATTR_MAXREG_COUNT
	.align		4
        /*001c*/ 	.byte	0x03, 0x1b
        /*001e*/ 	.short	0x00ff


	//----- nvinfo : EIATTR_MERCURY_ISA_VERSION
	.align		4
        /*0020*/ 	.byte	0x03, 0x5f
        /*0022*/ 	.short	0x0101


	//----- nvinfo : EIATTR_EXIT_INSTR_OFFSETS
	.align		4
        /*0024*/ 	.byte	0x04, 0x1c
        /*0026*/ 	.short	(.L_304 - .L_303)


	//   ....[0]....
.L_303:
        /*0028*/ 	.word	0x00000010


	//----- nvinfo : EIATTR_MAX_THREADS
	.align		4
.L_304:
        /*002c*/ 	.byte	0x04, 0x05
        /*002e*/ 	.short	(.L_306 - .L_305)
.L_305:
        /*0030*/ 	.word	0x00000100
        /*0034*/ 	.word	0x00000001
        /*0038*/ 	.word	0x00000001


	//----- nvinfo : EIATTR_CBANK_PARAM_SIZE
	.align		4
.L_306:
        /*003c*/ 	.byte	0x03, 0x19
        /*003e*/ 	.short	0x0290


	//----- nvinfo : EIATTR_PARAM_CBANK
	.align		4
        /*0040*/ 	.byte	0x04, 0x0a
        /*0042*/ 	.short	(.L_308 - .L_307)
	.align		4
.L_307:
        /*0044*/ 	.word	index@(.nv.constant0._ZN7cutlass13device_kernelIN5flash19enable_sm80_to_sm89INS1_16FlashAttnBwdSm80INS1_25CollectiveMainloopBwdSm80ILi1ELi1EN4cute5tupleIJNS5_1CILi32EEENS7_ILi64EEENS7_ILi256EEEEEENS_10bfloat16_tEfNS_4arch4Sm80ELb1ELb0ELb1ELb0ELb0ELb0ELb0ELb0ELi2ELi2ELi2ELi1ELb1EEENS1_24CollectiveEpilogueBwdGQAISB_fSE_Li256ELb0ELb0EEENS1_25SingleTileBwdLPTSchedulerILb0ELi64ELb0EEEEEEEEEvNT_6ParamsE)
        /*0048*/ 	.short	0x0210
        /*004a*/ 	.short	0x0290


	//----- nvinfo : EIATTR_SW_WAR
	.align		4
.L_308:
        /*004c*/ 	.byte	0x04, 0x36
        /*004e*/ 	.short	(.L_310 - .L_309)
.L_309:
        /*0050*/ 	.word	0x00000008
.L_310:


//--------------------- .nv.info._ZN7cutlass13device_kernelIN5flash22FlashAttnBwdPreprocessIN4cute5tupleIJNS3_1CILi32EEENS5_ILi256EEEEEENS_10bfloat16_tEfNS_4arch4Sm80ELb1ELb0EEEEEvNT_6ParamsE --------------------------
	.section	.nv.info._ZN7cutlass13device_kernelIN5flash22FlashAttnBwdPreprocessIN4cute5tupleIJNS3_1CILi32EEENS5_ILi256EEEEEENS_10bfloat16_tEfNS_4arch4Sm80ELb1ELb0EEEEEvNT_6ParamsE,"",@"SHT_CUDA_INFO"
	.sectionflags	@""
	.align	4


	//----- nvinfo : EIATTR_CUDA_API_VERSION
	.align		4
        /*0000*/ 	.byte	0x04, 0x37
        /*0002*/ 	.short	(.L_312 - .L_311)
.L_311:
        /*0004*/ 	.word	0x00000082


	//----- nvinfo : EIATTR_KPARAM_INFO
	.align		4
.L_312:
        /*0008*/ 	.byte	0x04, 0x17
        /*000a*/ 	.short	(.L_314 - .L_313)
.L_313:
        /*000c*/ 	.word	0x00000000
        /*0010*/ 	.short	0x0000
        /*0012*/ 	.short	0x0000
        /*0014*/ 	.byte	0x00, 0xf0, 0xc1, 0x03


	//----- nvinfo : EIATTR_SPARSE_MMA_MASK
	.align		4
.L_314:
        /*0018*/ 	.byte	0x03, 0x50
        /*001a*/ 	.short	0x0000


	//----- nvinfo : EIATTR_MAXREG_COUNT
	.align		4
        /*001c*/ 	.byte	0x03, 0x1b
        /*001e*/ 	.short	0x0080


	//----- nvinfo : EIATTR_MERCURY_ISA_VERSION
	.align		4
        /*0020*/ 	.byte	0x03, 0x5f
        /*0022*/ 	.short	0x0101


	//----- nvinfo : EIATTR_COOP_GROUP_MASK_REGIDS
	.align		4
        /*0024*/ 	.byte	0x04, 0x29
        /*0026*/ 	.short	(.L_316 - .L_315)


	//   ....[0]....
.L_315:
        /*0028*/ 	.word	0xffffffff


	//   ....[1]....
        /*002c*/ 	.word	0xffffffff


	//   ....[2]....
        /*0030*/ 	.word	0xffffffff


	//   ....[3]....
        /*0034*/ 	.word	0xffffffff


	//   ....[4]....
        /*0038*/ 	.word	0xffffffff


	//   ....[5]....
        /*003c*/ 	.word	0xffffffff


	//   ....[6]....
        /*0040*/ 	.word	0xffffffff


	//   ....[7]....
        /*0044*/ 	.word	0xffffffff


	//----- nvinfo : EIATTR_COOP_GROUP_INSTR_OFFSETS
	.align		4
.L_316:
        /*0048*/ 	.byte	0x04, 0x28
        /*004a*/ 	.short	(.L_318 - .L_317)


	//   ....[0]....
.L_317:
        /*004c*/ 	.word	0x00001000


	//   ....[1]....
        /*0050*/ 	.word	0x00001010


	//   ....[2]....
        /*0054*/ 	.word	0x00001040


	//   ....[3]....
        /*0058*/ 	.word	0x00001050


	//   ....[4]....
        /*005c*/ 	.word	0x00001090


	//   ....[5]....
        /*0060*/ 	.word	0x000010a0


	//   ....[6]....
        /*0064*/ 	.word	0x000010e0


	//   ....[7]....
        /*0068*/ 	.word	0x000010f0


	//----- nvinfo : EIATTR_EXIT_INSTR_OFFSETS
	.align		4
.L_318:
        /*006c*/ 	.byte	0x04, 0x1c
        /*006e*/ 	.short	(.L_320 - .L_319)


	//   ....[0]....
.L_319:
        /*0070*/ 	.word	0x00001610


	//   ....[1]....
        /*0074*/ 	.word	0x00001690


	//----- nvinfo : EIATTR_MAX_THREADS
	.align		4
.L_320:
        /*0078*/ 	.byte	0x04, 0x05
        /*007a*/ 	.short	(.L_322 - .L_321)
.L_321:
        /*007c*/ 	.word	0x00000100
        /*0080*/ 	.word	0x00000001
        /*0084*/ 	.word	0x00000001


	//----- nvinfo : EIATTR_CRS_STACK_SIZE
	.align		4
.L_322:
        /*0088*/ 	.byte	0x04, 0x1e
        /*008a*/ 	.short	(.L_324 - .L_323)
.L_323:
        /*008c*/ 	.word	0x00000000


	//----- nvinfo : EIATTR_CBANK_PARAM_SIZE
	.align		4
.L_324:
        /*0090*/ 	.byte	0x03, 0x19
        /*0092*/ 	.short	0x00f0


	//----- nvinfo : EIATTR_PARAM_CBANK
	.align		4
        /*0094*/ 	.byte	0x04, 0x0a
        /*0096*/ 	.short	(.L_326 - .L_325)
	.align		4
.L_325:
        /*0098*/ 	.word	index@(.nv.constant0._ZN7cutlass13device_kernelIN5flash22FlashAttnBwdPreprocessIN4cute5tupleIJNS3_1CILi32EEENS5_ILi256EEEEEENS_10bfloat16_tEfNS_4arch4Sm80ELb1ELb0EEEEEvNT_6ParamsE)
        /*009c*/ 	.short	0x0210
        /*009e*/ 	.short	0x00f0


	//----- nvinfo : EIATTR_SW_WAR
	.align		4
.L_326:
        /*00a0*/ 	.byte	0x04, 0x36
        /*00a2*/ 	.short	(.L_328 - .L_327)
.L_327:
        /*00a4*/ 	.word	0x00000008
.L_328:


//--------------------- .nv.info._ZN7cutlass13device_kernelIN5flash19enable_sm80_to_sm89INS1_16FlashAttnBwdSm80INS1_25CollectiveMainloopBwdSm80ILi1ELi1EN4cute5tupleIJNS5_1CILi32EEENS7_ILi64EEENS7_ILi256EEEEEENS_10bfloat16_tEfNS_4arch4Sm80ELb1ELb0ELb1ELb1ELb0ELb0ELb0ELb0ELi2ELi2ELi2ELi1ELb1EEENS1_21CollectiveEpilogueBwdISB_SC_SE_Li256ELb1ELb0ELi4EEENS1_25SingleTileBwdLPTSchedulerILb1ELi64ELb0EEEEEEEEEvNT_6ParamsE --------------------------
	.section	.nv.info._ZN7cutlass13device_kernelIN5flash19enable_sm80_to_sm89INS1_16FlashAttnBwdSm80INS1_25CollectiveMainloopBwdSm80ILi1ELi1EN4cute5tupleIJNS5_1CILi32EEENS7_ILi64EEENS7_ILi256EEEEEENS_10bfloat16_tEfNS_4arch4Sm80ELb1ELb0ELb1ELb1ELb0ELb0ELb0ELb0ELi2ELi2ELi2ELi1ELb1EEENS1_21CollectiveEpilogueBwdISB_SC_SE_Li256ELb1ELb0ELi4EEENS1_25SingleTileBwdLPTSchedulerILb1ELi64ELb0EEEEEEEEEvNT_6ParamsE,"",@"SHT_CUDA_INFO"
	.sectionflags	@""
	.align	4


	//----- nvinfo : EIATTR_CUDA_API_VERSION
	.align		4
        /*0000*/ 	.byte	0x04, 0x37
        /*0002*/ 	.short	(.L_330 - .L_329)
.L_329:
        /*0004*/ 	.word	0x00000082


	//----- nvinfo : EIATTR_KPARAM_INFO
	.align		4
.L_330:
        /*0008*/ 	.byte	0x04, 0x17
        /*000a*/ 	.short	(.L_332 - .L_331)
.L_331:
        /*000c*/ 	.word	0x00000000
        /*0010*/ 	.short	0x0000
        /*0012*/ 	.short	0x0000
        /*0014*/ 	.byte	0x00, 0xf0, 0x21, 0x0a


	//----- nvinfo : EIATTR_SPARSE_MMA_MASK
	.align		4
.L_332:
        /*0018*/ 	.byte	0x03, 0x50
        /*001a*/ 	.short	0x0000


	//----- nvinfo : EIATTR_MAXREG_COUNT
	.align		4
        /*001c*/ 	.byte	0x03, 0x1b
        /*001e*/ 	.short	0x00ff


	//----- nvinfo : EIATTR_MERCURY_ISA_VERSION
	.align		4
        /*0020*/ 	.byte	0x03, 0x5f
        /*0022*/ 	.short	0x0101


	//----- nvinfo : EIATTR_EXIT_INSTR_OFFSETS
	.align		4
        /*0024*/ 	.byte	0x04, 0x1c
        /*0026*/ 	.short	(.L_334 - .L_333)


	//   ....[0]....
.L_333:
        /*0028*/ 	.word	0x00000010


	//----- nvinfo : EIATTR_MAX_THREADS
	.align		4
.L_334:
        /*002c*/ 	.byte	0x04, 0x05
        /*002e*/ 	.short	(.L_336 - .L_335)
.L_335:
        /*0030*/ 	.word	0x00000100
        /*0034*/ 	.word	0x00000001
        /*0038*/ 	.word	0x00000001


	//----- nvinfo : EIATTR_CBANK_PARAM_SIZE
	.align		4
.L_336:
        /*003c*/ 	.byte	0x03, 0x19
        /*003e*/ 	.short	0x0288


	//----- nvinfo : EIATTR_PARAM_CBANK
	.align		4
        /*0040*/ 	.byte	0x04, 0x0a
        /*0042*/ 	.short	(.L_338 - .L_337)
	.align		4
.L_337:
        /*0044*/ 	.word	index@(.nv.constant0._ZN7cutlass13device_kernelIN5flash19enable_sm80_to_sm89INS1_16FlashAttnBwdSm80INS1_25CollectiveMainloopBwdSm80ILi1ELi1EN4cute5tupleIJNS5_1CILi32EEENS7_ILi64EEENS7_ILi256EEEEEENS_10bfloat16_tEfNS_4arch4Sm80ELb1ELb0ELb1ELb1ELb0ELb0ELb0ELb0ELi2ELi2ELi2ELi1ELb1EEENS1_21CollectiveEpilogueBwdISB_SC_SE_Li256ELb1ELb0ELi4EEENS1_25SingleTileBwdLPTSchedulerILb1ELi64ELb0EEEEEEEEEvNT_6ParamsE)
        /*0048*/ 	.short	0x0210
        /*004a*/ 	.short	0x0288


	//----- nvinfo : EIATTR_SW_WAR
	.align		4
.L_338:
        /*004c*/ 	.byte	0x04, 0x36
        /*004e*/ 	.short	(.L_340 - .L_339)
.L_339:
        /*0050*/ 	.word	0x00000008
.L_340:


//--------------------- .nv.info._ZN7cutlass13device_kernelIN5flash32FlashAttnBwdPostprocessConvertdQIN4cute5tupleIJNS3_1CILi32EEENS5_ILi256EEEEEENS_10bfloat16_tEfNS_4arch4Sm80ELi256ENS3_8TiledMMAINS3_8MMA_AtomIJNS3_30SM80_16x8x16_F32BF16BF16F32_TNEEEENS3_6LayoutINS4_IJNS5_ILi1EEENS5_ILi8EEESH_EEENS4_IJNS5_ILi0EEESH_SK_EEEEENS4_IJNS5_ILi16EEENS5_ILi128EEESN_EEEEELb0EEEEEvNT_6ParamsE --------------------------
	.section	.nv.info._ZN7cutlass13device_kernelIN5flash32FlashAttnBwdPostprocessConvertdQIN4cute5tupleIJNS3_1CILi32EEENS5_ILi256EEEEEENS_10bfloat16_tEfNS_4arch4Sm80ELi256ENS3_8TiledMMAINS3_8MMA_AtomIJNS3_30SM80_16x8x16_F32BF16BF16F32_TNEEEENS3_6LayoutINS4_IJNS5_ILi1EEENS5_ILi8EEESH_EEENS4_IJNS5_ILi0EEESH_SK_EEEEENS4_IJNS5_ILi16EEENS5_ILi128EEESN_EEEEELb0EEEEEvNT_6ParamsE,"",@"SHT_CUDA_INFO"
	.sectionflags	@""
	.align	4


	//----- nvinfo : EIATTR_CUDA_API_VERSION
	.align		4
        /*0000*/ 	.byte	0x04, 0x37
        /*0002*/ 	.short	(.L_342 - .L_341)
.L_341:
        /*0004*/ 	.word	0x00000082


	//----- nvinfo : EIATTR_KPARAM_INFO
	.align		4
.L_342:
        /*0008*/ 	.byte	0x04, 0x17
        /*000a*/ 	.short	(.L_344 - .L_343)
.L_343:
        /*000c*/ 	.word	0x00000000
        /*0010*/ 	.short	0x0000
        /*0012*/ 	.short	0x0000
        /*0014*/ 	.byte	0x00, 0xf0, 0xc1, 0x01


	//----- nvinfo : EIATTR_SPARSE_MMA_MASK
	.align		4
.L_344:
        /*0018*/ 	.byte	0x03, 0x50
        /*001a*/ 	.short	0x0000


	//----- nvinfo : EIATTR_MAXREG_COUNT
	.align		4
        /*001c*/ 	.byte	0x03, 0x1b
        /*001e*/ 	.short	0x0080


	//----- nvinfo : EIATTR_NUM_BARRIERS
	.align		4
        /*0020*/ 	.byte	0x02, 0x4c
        /*0022*/ 	.byte	0x01
	.zero		1


	//----- nvinfo : EIATTR_MERCURY_ISA_VERSION
	.align		4
        /*0024*/ 	.byte	0x03, 0x5f
        /*0026*/ 	.short	0x0101


	//----- nvinfo : EIATTR_EXIT_INSTR_OFFSETS
	.align		4
        /*0028*/ 	.byte	0x04, 0x1c
        /*002a*/ 	.short	(.L_346 - .L_345)


	//   ....[0]....
.L_345:
        /*002c*/ 	.word	0x000001b0


	//   ....[1]....
        /*0030*/ 	.word	0x00001310


	//   ....[2]....
        /*0034*/ 	.word	0x000013e0


	//----- nvinfo : EIATTR_MAX_THREADS
	.align		4
.L_346:
        /*0038*/ 	.byte	0x04, 0x05
        /*003a*/ 	.short	(.L_348 - .L_347)
.L_347:
        /*003c*/ 	.word	0x00000100
        /*0040*/ 	.word	0x00000001
        /*0044*/ 	.word	0x00000001


	//----- nvinfo : EIATTR_CRS_STACK_SIZE
	.align		4
.L_348:
        /*0048*/ 	.byte	0x04, 0x1e
        /*004a*/ 	.short	(.L_350 - .L_349)
.L_349:
        /*004c*/ 	.word	0x00000000


	//----- nvinfo : EIATTR_CBANK_PARAM_SIZE
	.align		4
.L_350:
        /*0050*/ 	.byte	0x03, 0x19
        /*0052*/ 	.short	0x0070


	//----- nvinfo : EIATTR_PARAM_CBANK
	.align		4
        /*0054*/ 	.byte	0x04, 0x0a
        /*0056*/ 	.short	(.L_352 - .L_351)
	.align		4
.L_351:
        /*0058*/ 	.word	index@(.nv.constant0._ZN7cutlass13device_kernelIN5flash32FlashAttnBwdPostprocessConvertdQIN4cute5tupleIJNS3_1CILi32EEENS5_ILi256EEEEEENS_10bfloat16_tEfNS_4arch4Sm80ELi256ENS3_8TiledMMAINS3_8MMA_AtomIJNS3_30SM80_16x8x16_F32BF16BF16F32_TNEEEENS3_6LayoutINS4_IJNS5_ILi1EEENS5_ILi8EEESH_EEENS4_IJNS5_ILi0EEESH_SK_EEEEENS4_IJNS5_ILi16EEENS5_ILi128EEESN_EEEEELb0EEEEEvNT_6ParamsE)
        /*005c*/ 	.short	0x0210
        /*005e*/ 	.short	0x0070


	//----- nvinfo : EIATTR_SW_WAR
	.align		4
.L_352:
        /*0060*/ 	.byte	0x04, 0x36
        /*0062*/ 	.short	(.L_354 - .L_353)
.L_353:
        /*0064*/ 	.word	0x00000008
.L_354:


//--------------------- .nv.info._ZN7cutlass13device_kernelIN5flash19enable_sm80_to_sm89INS1_16FlashAttnBwdSm80INS1_25CollectiveMainloopBwdSm80ILi1ELi1EN4cute5tupleIJNS5_1CILi32EEENS7_ILi64EEENS7_ILi256EEEEEENS_10bfloat16_tEfNS_4arch4Sm80ELb1ELb0ELb1ELb1ELb0ELb0ELb0ELb0ELi2ELi2ELi2ELi1ELb1EEENS1_24CollectiveEpilogueBwdGQAISB_fSE_Li256ELb1ELb0EEENS1_25SingleTileBwdLPTSchedulerILb1ELi64ELb0EEEEEEEEEvNT_6ParamsE --------------------------
	.section	.nv.info._ZN7cutlass13device_kernelIN5flash19enable_sm80_to_sm89INS1_16FlashAttnBwdSm80INS1_25CollectiveMainloopBwdSm80ILi1ELi1EN4cute5tupleIJNS5_1CILi32EEENS7_ILi64EEENS7_ILi256EEEEEENS_10bfloat16_tEfNS_4arch4Sm80ELb1ELb0ELb1ELb1ELb0ELb0ELb0ELb0ELi2ELi2ELi2ELi1ELb1EEENS1_24CollectiveEpilogueBwdGQAISB_fSE_Li256ELb1ELb0EEENS1_25SingleTileBwdLPTSchedulerILb1ELi64ELb0EEEEEEEEEvNT_6ParamsE,"",@"SHT_CUDA_INFO"
	.sectionflags	@""
	.align	4


	//----- nvinfo : EIATTR_CUDA_API_VERSION
	.align		4
        /*0000*/ 	.byte	0x04, 0x37
        /*0002*/ 	.short	(.L_356 - .L_355)
.L_355:
        /*0004*/ 	.word	0x00000082


	//----- nvinfo : EIATTR_KPARAM_INFO
	.align		4
.L_356:
        /*0008*/ 	.byte	0x04, 0x17
        /*000a*/ 	.short	(.L_358 - .L_357)
.L_357:
        /*000c*/ 	.word	0x00000000
        /*0010*/ 	.short	0x0000
        /*0012*/ 	.short	0x0000
        /*0014*/ 	.byte	0x00, 0xf0, 0x41, 0x0a


	//----- nvinfo : EIATTR_SPARSE_MMA_MASK
	.align		4
.L_358:
        /*0018*/ 	.byte	0x03, 0x50
        /*001a*/ 	.short	0x0000


	//----- nvinfo : EIATTR_MAXREG_COUNT
	.align		4
        /*001c*/ 	.byte	0x03, 0x1b
        /*001e*/ 	.short	0x00ff


	//----- nvinfo : EIATTR_MERCURY_ISA_VERSION
	.align		4
        /*0020*/ 	.byte	0x03, 0x5f
        /*0022*/ 	.short	0x0101


	//----- nvinfo : EIATTR_EXIT_INSTR_OFFSETS
	.align		4
        /*0024*/ 	.byte	0x04, 0x1c
        /*0026*/ 	.short	(.L_360 - .L_359)


	//   ....[0]....
.L_359:
        /*0028*/ 	.word	0x00000010


	//----- nvinfo : EIATTR_MAX_THREADS
	.align		4
.L_360:
        /*002c*/ 	.byte	0x04, 0x05
        /*002e*/ 	.short	(.L_362 - .L_361)
.L_361:
        /*0030*/ 	.word	0x00000100
        /*0034*/ 	.word	0x00000001
        /*0038*/ 	.word	0x00000001


	//----- nvinfo : EIATTR_CBANK_PARAM_SIZE
	.align		4
.L_362:
        /*003c*/ 	.byte	0x03, 0x19
        /*003e*/ 	.short	0x0290


	//----- nvinfo : EIATTR_PARAM_CBANK
	.align		4
        /*0040*/ 	.byte	0x04, 0x0a
        /*0042*/ 	.short	(.L_364 - .L_363)
	.align		4
.L_363:
        /*0044*/ 	.word	index@(.nv.constant0._ZN7cutlass13device_kernelIN5flash19enable_sm80_to_sm89INS1_16FlashAttnBwdSm80INS1_25CollectiveMainloopBwdSm80ILi1ELi1EN4cute5tupleIJNS5_1CILi32EEENS7_ILi64EEENS7_ILi256EEEEEENS_10bfloat16_tEfNS_4arch4Sm80ELb1ELb0ELb1ELb1ELb0ELb0ELb0ELb0ELi2ELi2ELi2ELi1ELb1EEENS1_24CollectiveEpilogueBwdGQAISB_fSE_Li256ELb1ELb0EEENS1_25SingleTileBwdLPTSchedulerILb1ELi64ELb0EEEEEEEEEvNT_6ParamsE)
        /*0048*/ 	.short	0x0210
        /*004a*/ 	.short	0x0290


	//----- nvinfo : EIATTR_SW_WAR
	.align		4
.L_364:
        /*004c*/ 	.byte	0x04, 0x36
        /*004e*/ 	.short	(.L_366 - .L_365)
.L_365:
        /*0050*/ 	.word	0x00000008
.L_366:


//--------------------- .nv.info._ZN7cutlass13device_kernelIN5flash22FlashAttnBwdPreprocessIN4cute5tupleIJNS3_1CILi32EEENS5_ILi256EEEEEENS_10bfloat16_tEfNS_4arch4Sm80ELb1ELb1EEEEEvNT_6ParamsE --------------------------
	.section	.nv.info._ZN7cutlass13device_kernelIN5flash22FlashAttnBwdPreprocessIN4cute5tupleIJNS3_1CILi32EEENS5_ILi256EEEEEENS_10bfloat16_tEfNS_4arch4Sm80ELb1ELb1EEEEEvNT_6ParamsE,"",@"SHT_CUDA_INFO"
	.sectionflags	@""
	.align	4


	//----- nvinfo : EIATTR_CUDA_API_VERSION
	.align		4
        /*0000*/ 	.byte	0x04, 0x37
        /*0002*/ 	.short	(.L_368 - .L_367)
.L_367:
        /*0004*/ 	.word	0x00000082


	//----- nvinfo : EIATTR_KPARAM_INFO
	.align		4
.L_368:
        /*0008*/ 	.byte	0x04, 0x17
        /*000a*/ 	.short	(.L_370 - .L_369)
.L_369:
        /*000c*/ 	.word	0x00000000
        /*0010*/ 	.short	0x0000
        /*0012*/ 	.short	0x0000
        /*0014*/ 	.byte	0x00, 0xf0, 0xc1, 0x03


	//----- nvinfo : EIATTR_SPARSE_MMA_MASK
	.align		4
.L_370:
        /*0018*/ 	.byte	0x03, 0x50
        /*001a*/ 	.short	0x0000


	//----- nvinfo : EIATTR_MAXREG_COUNT
	.align		4
        /*001c*/ 	.byte	0x03, 0x1b
        /*001e*/ 	.short	0x0080


	//----- nvinfo : EIATTR_MERCURY_ISA_VERSION
	.align		4
        /*0020*/ 	.byte	0x03, 0x5f
        /*0022*/ 	.short	0x0101


	//----- nvinfo : EIATTR_COOP_GROUP_MASK_REGIDS
	.align		4
        /*0024*/ 	.byte	0x04, 0x29
        /*0026*/ 	.short	(.L_372 - .L_371)


	//   ....[0]....
.L_371:
        /*0028*/ 	.word	0xffffffff


	//   ....[1]....
        /*002c*/ 	.word	0xffffffff


	//   ....[2]....
        /*0030*/ 	.word	0xffffffff


	//   ....[3]....
        /*0034*/ 	.word	0xffffffff


	//   ....[4]....
        /*0038*/ 	.word	0xffffffff


	//   ....[5]....
        /*003c*/ 	.word	0xffffffff


	//   ....[6]....
        /*0040*/ 	.word	0xffffffff


	//   ....[7]....
        /*0044*/ 	.word	0xffffffff


	//----- nvinfo : EIATTR_COOP_GROUP_INSTR_OFFSETS
	.align		4
.L_372:
        /*0048*/ 	.byte	0x04, 0x28
        /*004a*/ 	.short	(.L_374 - .L_373)


	//   ....[0]....
.L_373:
        /*004c*/ 	.word	0x00001220


	//   ....[1]....
        /*0050*/ 	.word	0x00001230


	//   ....[2]....
        /*0054*/ 	.word	0x00001280


	//   ....[3]....
        /*0058*/ 	.word	0x000012a0


	//   ....[4]....
        /*005c*/ 	.word	0x000012d0


	//   ....[5]....
        /*0060*/ 	.word	0x000012e0


	//   ....[6]....
        /*0064*/ 	.word	0x00001320


	//   ....[7]....
        /*0068*/ 	.word	0x00001330


	//----- nvinfo : EIATTR_EXIT_INSTR_OFFSETS
	.align		4
.L_374:
        /*006c*/ 	.byte	0x04, 0x1c
        /*006e*/ 	.short	(.L_376 - .L_375)


	//   ....[0]....
.L_375:
        /*0070*/ 	.word	0x000001c0


	//   ....[1]....
        /*0074*/ 	.word	0x000018f0


	//   ....[2]....
        /*0078*/ 	.word	0x00001970


	//----- nvinfo : EIATTR_MAX_THREADS
	.align		4
.L_376:
        /*007c*/ 	.byte	0x04, 0x05
        /*007e*/ 	.short	(.L_378 - .L_377)
.L_377:
        /*0080*/ 	.word	0x00000100
        /*0084*/ 	.word	0x00000001
        /*0088*/ 	.word	0x00000001


	//----- nvinfo : EIATTR_CRS_STACK_SIZE
	.align		4
.L_378:
        /*008c*/ 	.byte	0x04, 0x1e
        /*008e*/ 	.short	(.L_380 - .L_379)
.L_379:
        /*0090*/ 	.word	0x00000000


	//----- nvinfo : EIATTR_CBANK_PARAM_SIZE
	.align		4
.L_380:
        /*0094*/ 	.byte	0x03, 0x19
        /*0096*/ 	.short	0x00f0


	//----- nvinfo : EIATTR_PARAM_CBANK
	.align		4
        /*0098*/ 	.byte	0x04, 0x0a
        /*009a*/ 	.short	(.L_382 - .L_381)
	.align		4
.L_381:
        /*009c*/ 	.word	index@(.nv.constant0._ZN7cutlass13device_kernelIN5flash22FlashAttnBwdPreprocessIN4cute5tupleIJNS3_1CILi32EEENS5_ILi256EEEEEENS_10bfloat16_tEfNS_4arch4Sm80ELb1ELb1EEEEEvNT_6ParamsE)
        /*00a0*/ 	.short	0x0210
        /*00a2*/ 	.short	0x00f0


	//----- nvinfo : EIATTR_SW_WAR
	.align		4
.L_382:
        /*00a4*/ 	.byte	0x04, 0x36
        /*00a6*/ 	.short	(.L_384 - .L_383)
.L_383:
        /*00a8*/ 	.word	0x00000008
.L_384:


//--------------------- .nv.info._ZN7cutlass13device_kernelIN5flash19enable_sm80_to_sm89INS1_16FlashAttnBwdSm80INS1_25CollectiveMainloopBwdSm80ILi1ELi1EN4cute5tupleIJNS5_1CILi64EEES8_NS7_ILi256EEEEEENS_10bfloat16_tEfNS_4arch4Sm80ELb0ELb0ELb1ELb0ELb0ELb0ELb0ELb0ELi2ELi4ELi2ELi2ELb0EEENS1_21CollectiveEpilogueBwdISA_SB_SD_Li256ELb0ELb0ELi4EEENS1_19SingleTileSchedulerILb0ELb0ELb0ELi64EEEEEEEEEvNT_6ParamsE --------------------------
	.section	.nv.info._ZN7cutlass13device_kernelIN5flash19enable_sm80_to_sm89INS1_16FlashAttnBwdSm80INS1_25CollectiveMainloopBwdSm80ILi1ELi1EN4cute5tupleIJNS5_1CILi64EEES8_NS7_ILi256EEEEEENS_10bfloat16_tEfNS_4arch4Sm80ELb0ELb0ELb1ELb0ELb0ELb0ELb0ELb0ELi2ELi4ELi2ELi2ELb0EEENS1_21CollectiveEpilogueBwdISA_SB_SD_Li256ELb0ELb0ELi4EEENS1_19SingleTileSchedulerILb0ELb0ELb0ELi64EEEEEEEEEvNT_6ParamsE,"",@"SHT_CUDA_INFO"
	.sectionflags	@""
	.align	4


	//----- nvinfo : EIATTR_CUDA_API_VERSION
	.align		4
        /*0000*/ 	.byte	0x04, 0x37
        /*0002*/ 	.short	(.L_386 - .L_385)
.L_385:
        /*0004*/ 	.word	0x00000082


	//----- nvinfo : EIATTR_KPARAM_INFO
	.align		4
.L_386:
        /*0008*/ 	.byte	0x04, 0x17
        /*000a*/ 	.short	(.L_388 - .L_387)
.L_387:
        /*000c*/ 	.word	0x00000000
        /*0010*/ 	.short	0x0000
        /*0012*/ 	.short	0x0000
        /*0014*/ 	.byte	0x00, 0xf0, 0xc1, 0x09


	//----- nvinfo : EIATTR_SPARSE_MMA_MASK
	.align		4
.L_388:
        /*0018*/ 	.byte	0x03, 0x50
        /*001a*/ 	.short	0x0000


	//----- nvinfo : EIATTR_MAXREG_COUNT
	.align		4
        /*001c*/ 	.byte	0x03, 0x1b
        /*001e*/ 	.short	0x00ff


	//----- nvinfo : EIATTR_MERCURY_ISA_VERSION
	.align		4
        /*0020*/ 	.byte	0x03, 0x5f
        /*0022*/ 	.short	0x0101


	//----- nvinfo : EIATTR_EXIT_INSTR_OFFSETS
	.align		4
        /*0024*/ 	.byte	0x04, 0x1c
        /*0026*/ 	.short	(.L_390 - .L_389)


	//   ....[0]....
.L_389:
        /*0028*/ 	.word	0x00000010


	//----- nvinfo : EIATTR_MAX_THREADS
	.align		4
.L_390:
        /*002c*/ 	.byte	0x04, 0x05
        /*002e*/ 	.short	(.L_392 - .L_391)
.L_391:
        /*0030*/ 	.word	0x00000100
        /*0034*/ 	.word	0x00000001
        /*0038*/ 	.word	0x00000001


	//----- nvinfo : EIATTR_CBANK_PARAM_SIZE
	.align		4
.L_392:
        /*003c*/ 	.byte	0x03, 0x19
        /*003e*/ 	.short	0x0270


	//----- nvinfo : EIATTR_PARAM_CBANK
	.align		4
        /*0040*/ 	.byte	0x04, 0x0a
        /*0042*/ 	.short	(.L_394 - .L_393)
	.align		4
.L_393:
        /*0044*/ 	.word	index@(.nv.constant0._ZN7cutlass13device_kernelIN5flash19enable_sm80_to_sm89INS1_16FlashAttnBwdSm80INS1_25CollectiveMainloopBwdSm80ILi1ELi1EN4cute5tupleIJNS5_1CILi64EEES8_NS7_ILi256EEEEEENS_10bfloat16_tEfNS_4arch4Sm80ELb0ELb0ELb1ELb0ELb0ELb0ELb0ELb0ELi2ELi4ELi2ELi2ELb0EEENS1_21CollectiveEpilogueBwdISA_SB_SD_Li256ELb0ELb0ELi4EEENS1_19SingleTileSchedulerILb0ELb0ELb0ELi64EEEEEEEEEvNT_6ParamsE)
        /*0048*/ 	.short	0x0210
        /*004a*/ 	.short	0x0270


	//----- nvinfo : EIATTR_SW_WAR
	.align		4
.L_394:
        /*004c*/ 	.byte	0x04, 0x36
        /*004e*/ 	.short	(.L_396 - .L_395)
.L_395:
        /*0050*/ 	.word	0x00000008
.L_396:


//--------------------- .nv.info._ZN7cutlass13device_kernelIN5flash19enable_sm80_to_sm89INS1_16FlashAttnBwdSm80INS1_25CollectiveMainloopBwdSm80ILi1ELi1EN4cute5tupleIJNS5_1CILi64EEES8_NS7_ILi256EEEEEENS_10bfloat16_tEfNS_4arch4Sm80ELb0ELb0ELb1ELb0ELb0ELb0ELb0ELb0ELi2ELi4ELi2ELi2ELb0EEENS1_24CollectiveEpilogueBwdGQAISA_fSD_Li256ELb0ELb0EEENS1_19SingleTileSchedulerILb0ELb0ELb0ELi64EEEEEEEEEvNT_6ParamsE --------------------------
	.section	.nv.info._ZN7cutlass13device_kernelIN5flash19enable_sm80_to_sm89INS1_16FlashAttnBwdSm80INS1_25CollectiveMainloopBwdSm80ILi1ELi1EN4cute5tupleIJNS5_1CILi64EEES8_NS7_ILi256EEEEEENS_10bfloat16_tEfNS_4arch4Sm80ELb0ELb0ELb1ELb0ELb0ELb0ELb0ELb0ELi2ELi4ELi2ELi2ELb0EEENS1_24CollectiveEpilogueBwdGQAISA_fSD_Li256ELb0ELb0EEENS1_19SingleTileSchedulerILb0ELb0ELb0ELi64EEEEEEEEEvNT_6ParamsE,"",@"SHT_CUDA_INFO"
	.sectionflags	@""
	.align	4


	//----- nvinfo : EIATTR_CUDA_API_VERSION
	.align		4
        /*0000*/ 	.byte	0x04, 0x37
        /*0002*/ 	.short	(.L_398 - .L_397)
.L_397:
        /*0004*/ 	.word	0x00000082


	//----- nvinfo : EIATTR_KPARAM_INFO
	.align		4
.L_398:
        /*0008*/ 	.byte	0x04, 0x17
        /*000a*/ 	.short	(.L_400 - .L_399)
.L_399:
        /*000c*/ 	.word	0x00000000
        /*0010*/ 	.short	0x0000
        /*0012*/ 	.short	0x0000
        /*0014*/ 	.byte	0x00, 0xf0, 0xe1, 0x09


	//----- nvinfo : EIATTR_SPARSE_MMA_MASK
	.align		4
.L_400:
        /*0018*/ 	.byte	0x03, 0x50
        /*001a*/ 	.short	0x0000


	//----- nvinfo : EIATTR_MAXREG_COUNT
	.align		4
        /*001c*/ 	.byte	0x03, 0x1b
        /*001e*/ 	.short	0x00ff


	//----- nvinfo : EIATTR_MERCURY_ISA_VERSION
	.align		4
        /*0020*/ 	.byte	0x03, 0x5f
        /*0022*/ 	.short	0x0101


	//----- nvinfo : EIATTR_EXIT_INSTR_OFFSETS
	.align		4
        /*0024*/ 	.byte	0x04, 0x1c
        /*0026*/ 	.short	(.L_402 - .L_401)


	//   ....[0]....
.L_401:
        /*0028*/ 	.word	0x00000010


	//----- nvinfo : EIATTR_MAX_THREADS
	.align		4
.L_402:
        /*002c*/ 	.byte	0x04, 0x05
        /*002e*/ 	.short	(.L_404 - .L_403)
.L_403:
        /*0030*/ 	.word	0x00000100
        /*0034*/ 	.word	0x00000001
        /*0038*/ 	.word	0x00000001


	//----- nvinfo : EIATTR_CBANK_PARAM_SIZE
	.align		4
.L_404:
        /*003c*/ 	.byte	0x03, 0x19
        /*003e*/ 	.short	0x0278


	//----- nvinfo : EIATTR_PARAM_CBANK
	.align		4
        /*0040*/ 	.byte	0x04, 0x0a
        /*0042*/ 	.short	(.L_406 - .L_405)
	.align		4
.L_405:
        /*0044*/ 	.word	index@(.nv.constant0._ZN7cutlass13device_kernelIN5flash19enable_sm80_to_sm89INS1_16FlashAttnBwdSm80INS1_25CollectiveMainloopBwdSm80ILi1ELi1EN4cute5tupleIJNS5_1CILi64EEES8_NS7_ILi256EEEEEENS_10bfloat16_tEfNS_4arch4Sm80ELb0ELb0ELb1ELb0ELb0ELb0ELb0ELb0ELi2ELi4ELi2ELi2ELb0EEENS1_24CollectiveEpilogueBwdGQAISA_fSD_Li256ELb0ELb0EEENS1_19SingleTileSchedulerILb0ELb0ELb0ELi64EEEEEEEEEvNT_6ParamsE)
        /*0048*/ 	.short	0x0210
        /*004a*/ 	.short	0x0278


	//----- nvinfo : EIATTR_SW_WAR
	.align		4
.L_406:
        /*004c*/ 	.byte	0x04, 0x36
        /*004e*/ 	.short	(.L_408 - .L_407)
.L_407:
        /*0050*/ 	.word	0x00000008
.L_408:


//--------------------- .nv.info._ZN7cutlass13device_kernelIN5flash19enable_sm80_to_sm89INS1_16FlashAttnBwdSm80INS1_25CollectiveMainloopBwdSm80ILi1ELi1EN4cute5tupleIJNS5_1CILi64EEES8_NS7_ILi256EEEEEENS_10bfloat16_tEfNS_4arch4Sm80ELb0ELb0ELb1ELb1ELb0ELb0ELb0ELb0ELi2ELi4ELi2ELi2ELb0EEENS1_21CollectiveEpilogueBwdISA_SB_SD_Li256ELb1ELb0ELi4EEENS1_19SingleTileSchedulerILb1ELb0ELb0ELi64EEEEEEEEEvNT_6ParamsE --------------------------
	.section	.nv.info._ZN7cutlass13device_kernelIN5flash19enable_sm80_to_sm89INS1_16FlashAttnBwdSm80INS1_25CollectiveMainloopBwdSm80ILi1ELi1EN4cute5tupleIJNS5_1CILi64EEES8_NS7_ILi256EEEEEENS_10bfloat16_tEfNS_4arch4Sm80ELb0ELb0ELb1ELb1ELb0ELb0ELb0ELb0ELi2ELi4ELi2ELi2ELb0EEENS1_21CollectiveEpilogueBwdISA_SB_SD_Li256ELb1ELb0ELi4EEENS1_19SingleTileSchedulerILb1ELb0ELb0ELi64EEEEEEEEEvNT_6ParamsE,"",@"SHT_CUDA_INFO"
	.sectionflags	@""
	.align	4


	//----- nvinfo : EIATTR_CUDA_API_VERSION
	.align		4
        /*0000*/ 	.byte	0x04, 0x37
        /*0002*/ 	.short	(.L_410 - .L_409)
.L_409:
        /*0004*/ 	.word	0x00000082


	//----- nvinfo : EIATTR_KPARAM_INFO
	.align		4
.L_410:
        /*0008*/ 	.byte	0x04, 0x17
        /*000a*/ 	.short	(.L_412 - .L_411)
.L_411:
        /*000c*/ 	.word	0x00000000
        /*0010*/ 	.short	0x0000
        /*0012*/ 	.short	0x0000
        /*0014*/ 	.byte	0x00, 0xf0, 0xc1, 0x09


	//----- nvinfo : EIATTR_SPARSE_MMA_MASK
	.align		4
.L_412:
        /*0018*/ 	.byte	0x03, 0x50
        /*001a*/ 	.short	0x0000


	//----- nvinfo : EIATTR_MAXREG_COUNT
	.align		4
        /*001c*/ 	.byte	0x03, 0x1b
        /*001e*/ 	.short	0x00ff


	//----- nvinfo : EIATTR_MERCURY_ISA_VERSION
	.align		4
        /*0020*/ 	.byte	0x03, 0x5f
        /*0022*/ 	.short	0x0101


	//----- nvinfo : EIATTR_EXIT_INSTR_OFFSETS
	.align		4
        /*0024*/ 	.byte	0x04, 0x1c
        /*0026*/ 	.short	(.L_414 - .L_413)


	//   ....[0]....
.L_413:
        /*0028*/ 	.word	0x00000010


	//----- nvinfo : EIATTR_MAX_THREADS
	.align		4
.L_414:
        /*002c*/ 	.byte	0x04, 0x05
        /*002e*/ 	.short	(.L_416 - .L_415)
.L_415:
        /*0030*/ 	.word	0x00000100
        /*0034*/ 	.word	0x00000001
        /*0038*/ 	.word	0x00000001


	//----- nvinfo : EIATTR_CBANK_PARAM_SIZE
	.align		4
.L_416:
        /*003c*/ 	.byte	0x03, 0x19
        /*003e*/ 	.short	0x0270


	//----- nvinfo : EIATTR_PARAM_CBANK
	.align		4
        /*0040*/ 	.byte	0x04, 0x0a
        /*0042*/ 	.short	(.L_418 - .L_417)
	.align		4
.L_417:
        /*0044*/ 	.word	index@(.nv.constant0._ZN7cutlass13device_kernelIN5flash19enable_sm80_to_sm89INS1_16FlashAttnBwdSm80INS1_25CollectiveMainloopBwdSm80ILi1ELi1EN4cute5tupleIJNS5_1CILi64EEES8_NS7_ILi256EEEEEENS_10bfloat16_tEfNS_4arch4Sm80ELb0ELb0ELb1ELb1ELb0ELb0ELb0ELb0ELi2ELi4ELi2ELi2ELb0EEENS1_21CollectiveEpilogueBwdISA_SB_SD_Li256ELb1ELb0ELi4EEENS1_19SingleTileSchedulerILb1ELb0ELb0ELi64EEEEEEEEEvNT_6ParamsE)
        /*0048*/ 	.short	0x0210
        /*004a*/ 	.short	0x0270


	//----- nvinfo : EIATTR_SW_WAR
	.align		4
.L_418:
        /*004c*/ 	.byte	0x04, 0x36
        /*004e*/ 	.short	(.L_420 - .L_419)
.L_419:
        /*0050*/ 	.word	0x00000008
.L_420:


//--------------------- .nv.info._ZN7cutlass13device_kernelIN5flash19enable_sm80_to_sm89INS1_16FlashAttnBwdSm80INS1_25CollectiveMainloopBwdSm80ILi1ELi1EN4cute5tupleIJNS5_1CILi64EEES8_NS7_ILi256EEEEEENS_10bfloat16_tEfNS_4arch4Sm80ELb0ELb0ELb1ELb1ELb0ELb0ELb0ELb0ELi2ELi4ELi2ELi2ELb0EEENS1_24CollectiveEpilogueBwdGQAISA_fSD_Li256ELb1ELb0EEENS1_19SingleTileSchedulerILb1ELb0ELb0ELi64EEEEEEEEEvNT_6ParamsE --------------------------
	.section	.nv.info._ZN7cutlass13device_kernelIN5flash19enable_sm80_to_sm89INS1_16FlashAttnBwdSm80INS1_25CollectiveMainloopBwdSm80ILi1ELi1EN4cute5tupleIJNS5_1CILi64EEES8_NS7_ILi256EEEEEENS_10bfloat16_tEfNS_4arch4Sm80ELb0ELb0ELb1ELb1ELb0ELb0ELb0ELb0ELi2ELi4ELi2ELi2ELb0EEENS1_24CollectiveEpilogueBwdGQAISA_fSD_Li256ELb1ELb0EEENS1_19SingleTileSchedulerILb1ELb0ELb0ELi64EEEEEEEEEvNT_6ParamsE,"",@"SHT_CUDA_INFO"
	.sectionflags	@""
	.align	4


	//----- nvinfo : EIATTR_CUDA_API_VERSION
	.align		4
        /*0000*/ 	.byte	0x04, 0x37
        /*0002*/ 	.short	(.L_422 - .L_421)
.L_421:
        /*0004*/ 	.word	0x00000082


	//----- nvinfo : EIATTR_KPARAM_INFO
	.align		4
.L_422:
        /*0008*/ 	.byte	0x04, 0x17
        /*000a*/ 	.short	(.L_424 - .L_423)
.L_423:
        /*000c*/ 	.word	0x00000000
        /*0010*/ 	.short	0x0000
        /*0012*/ 	.short	0x0000
        /*0014*/ 	.byte	0x00, 0xf0, 0xe1, 0x09


	//----- nvinfo : EIATTR_SPARSE_MMA_MASK
	.align		4
.L_424:
        /*0018*/ 	.byte	0x03, 0x50
        /*001a*/ 	.short	0x0000


	//----- nvinfo : EIATTR_MAXREG_COUNT
	.align		4
        /*001c*/ 	.byte	0x03, 0x1b
        /*001e*/ 	.short	0x00ff


	//----- nvinfo : EIATTR_MERCURY_ISA_VERSION
	.align		4
        /*0020*/ 	.byte	0x03, 0x5f
        /*0022*/ 	.short	0x0101


	//----- nvinfo : EIATTR_EXIT_INSTR_OFFSETS
	.align		4
        /*0024*/ 	.byte	0x04, 0x1c
        /*0026*/ 	.short	(.L_426 - .L_425)


	//   ....[0]....
.L_425:
        /*0028*/ 	.word	0x00000010


	//----- nvinfo : EIATTR_MAX_THREADS
	.align		4
.L_426:
        /*002c*/ 	.byte	0x04, 0x05
        /*002e*/ 	.short	(.L_428 - .L_427)
.L_427:
        /*0030*/ 	.word	0x00000100
        /*0034*/ 	.word	0x00000001
        /*0038*/ 	.word	0x00000001


	//----- nvinfo : EIATTR_CBANK_PARAM_SIZE
	.align		4
.L_428:
        /*003c*/ 	.byte	0x03, 0x19
        /*003e*/ 	.short	0x0278


	//----- nvinfo : EIATTR_PARAM_CBANK
	.align		4
        /*0040*/ 	.byte	0x04, 0x0a
        /*0042*/ 	.short	(.L_430 - .L_429)
	.align		4
.L_429:
        /*0044*/ 	.word	index@(.nv.constant0._ZN7cutlass13device_kernelIN5flash19enable_sm80_to_sm89INS1_16FlashAttnBwdSm80INS1_25CollectiveMainloopBwdSm80ILi1ELi1EN4cute5tupleIJNS5_1CILi64EEES8_NS7_ILi256EEEEEENS_10bfloat16_tEfNS_4arch4Sm80ELb0ELb0ELb1ELb1ELb0ELb0ELb0ELb0ELi2ELi4ELi2ELi2ELb0EEENS1_24CollectiveEpilogueBwdGQAISA_fSD_Li256ELb1ELb0EEENS1_19SingleTileSchedulerILb1ELb0ELb0ELi64EEEEEEEEEvNT_6ParamsE)
        /*0048*/ 	.short	0x0210
        /*004a*/ 	.short	0x0278


	//----- nvinfo : EIATTR_SW_WAR
	.align		4
.L_430:
        /*004c*/ 	.byte	0x04, 0x36
        /*004e*/ 	.short	(.L_432 - .L_431)
.L_431:
        /*0050*/ 	.word	0x00000008
.L_432:


//--------------------- .nv.info._ZN7cutlass13device_kernelIN5flash19enable_sm80_to_sm89INS1_16FlashAttnBwdSm80INS1_25CollectiveMainloopBwdSm80ILi1ELi1EN4cute5tupleIJNS5_1CILi64EEES8_NS7_ILi256EEEEEENS_10bfloat16_tEfNS_4arch4Sm80ELb0ELb1ELb1ELb0ELb0ELb0ELb0ELb0ELi2ELi4ELi2ELi2ELb0EEENS1_21CollectiveEpilogueBwdISA_SB_SD_Li256ELb0ELb0ELi4EEENS1_19SingleTileSchedulerILb0ELb0ELb0ELi64EEEEEEEEEvNT_6ParamsE --------------------------
	.section	.nv.info._ZN7cutlass13device_kernelIN5flash19enable_sm80_to_sm89INS1_16FlashAttnBwdSm80INS1_25CollectiveMainloopBwdSm80ILi1ELi1EN4cute5tupleIJNS5_1CILi64EEES8_NS7_ILi256EEEEEENS_10bfloat16_tEfNS_4arch4Sm80ELb0ELb1ELb1ELb0ELb0ELb0ELb0ELb0ELi2ELi4ELi2ELi2ELb0EEENS1_21CollectiveEpilogueBwdISA_SB_SD_Li256ELb0ELb0ELi4EEENS1_19SingleTileSchedulerILb0ELb0ELb0ELi64EEEEEEEEEvNT_6ParamsE,"",@"SHT_CUDA_INFO"
	.sectionflags	@""
	.align	4


	//----- nvinfo : EIATTR_CUDA_API_VERSION
	.align		4
        /*0000*/ 	.byte	0x04, 0x37
        /*0002*/ 	.short	(.L_434 - .L_433)
.L_433:
        /*0004*/ 	.word	0x00000082


	//----- nvinfo : EIATTR_KPARAM_INFO
	.align		4
.L_434:
        /*0008*/ 	.byte	0x04, 0x17
        /*000a*/ 	.short	(.L_436 - .L_435)
.L_435:
        /*000c*/ 	.word	0x00000000
        /*0010*/ 	.short	0x0000
        /*0012*/ 	.short	0x0000
        /*0014*/ 	.byte	0x00, 0xf0, 0xc1, 0x09


	//----- nvinfo : EIATTR_SPARSE_MMA_MASK
	.align		4
.L_436:
        /*0018*/ 	.byte	0x03, 0x50
        /*001a*/ 	.short	0x0000


	//----- nvinfo : EIATTR_MAXREG_COUNT
	.align		4
        /*001c*/ 	.byte	0x03, 0x1b
        /*001e*/ 	.short	0x00ff


	//----- nvinfo : EIATTR_MERCURY_ISA_VERSION
	.align		4
        /*0020*/ 	.byte	0x03, 0x5f
        /*0022*/ 	.short	0x0101


	//----- nvinfo : EIATTR_EXIT_INSTR_OFFSETS
	.align		4
        /*0024*/ 	.byte	0x04, 0x1c
        /*0026*/ 	.short	(.L_438 - .L_437)


	//   ....[0]....
.L_437:
        /*0028*/ 	.word	0x00000010


	//----- nvinfo : EIATTR_MAX_THREADS
	.align		4
.L_438:
        /*002c*/ 	.byte	0x04, 0x05
        /*002e*/ 	.short	(.L_440 - .L_439)
.L_439:
        /*0030*/ 	.word	0x00000100
        /*0034*/ 	.word	0x00000001
        /*0038*/ 	.word	0x00000001


	//----- nvinfo : EIATTR_CBANK_PARAM_SIZE
	.align		4
.L_440:
        /*003c*/ 	.byte	0x03, 0x19
        /*003e*/ 	.short	0x0270


	//----- nvinfo : EIATTR_PARAM_CBANK
	.align		4
        /*0040*/ 	.byte	0x04, 0x0a
        /*0042*/ 	.short	(.L_442 - .L_441)
	.align		4
.L_441:
        /*0044*/ 	.word	index@(.nv.constant0._ZN7cutlass13device_kernelIN5flash19enable_sm80_to_sm89INS1_16FlashAttnBwdSm80INS1_25CollectiveMainloopBwdSm80ILi1ELi1EN4cute5tupleIJNS5_1CILi64EEES8_NS7_ILi256EEEEEENS_10bfloat16_tEfNS_4arch4Sm80ELb0ELb1ELb1ELb0ELb0ELb0ELb0ELb0ELi2ELi4ELi2ELi2ELb0EEENS1_21CollectiveEpilogueBwdISA_SB_SD_Li256ELb0ELb0ELi4EEENS1_19SingleTileSchedulerILb0ELb0ELb0ELi64EEEEEEEEEvNT_6ParamsE)
        /*0048*/ 	.short	0x0210
        /*004a*/ 	.short	0x0270


	//----- nvinfo : EIATTR_SW_WAR
	.align		4
.L_442:
        /*004c*/ 	.byte	0x04, 0x36
        /*004e*/ 	.short	(.L_444 - .L_443)
.L_443:
        /*0050*/ 	.word	0x00000008
.L_444:


//--------------------- .nv.info._ZN7cutlass13device_kernelIN5flash19enable_sm80_to_sm89INS1_16FlashAttnBwdSm80INS1_25CollectiveMainloopBwdSm80ILi1ELi1EN4cute5tupleIJNS5_1CILi64EEES8_NS7_ILi256EEEEEENS_10bfloat16_tEfNS_4arch4Sm80ELb0ELb1ELb1ELb0ELb0ELb0ELb0ELb0ELi2ELi4ELi2ELi2ELb0EEENS1_24CollectiveEpilogueBwdGQAISA_fSD_Li256ELb0ELb0EEENS1_19SingleTileSchedulerILb0ELb0ELb0ELi64EEEEEEEEEvNT_6ParamsE --------------------------
	.section	.nv.info._ZN7cutlass13device_kernelIN5flash19enable_sm80_to_sm89INS1_16FlashAttnBwdSm80INS1_25CollectiveMainloopBwdSm80ILi1ELi1EN4cute5tupleIJNS5_1CILi64EEES8_NS7_ILi256EEEEEENS_10bfloat16_tEfNS_4arch4Sm80ELb0ELb1ELb1ELb0ELb0ELb0ELb0ELb0ELi2ELi4ELi2ELi2ELb0EEENS1_24CollectiveEpilogueBwdGQAISA_fSD_Li256ELb0ELb0EEENS1_19SingleTileSchedulerILb0ELb0ELb0ELi64EEEEEEEEEvNT_6ParamsE,"",@"SHT_CUDA_INFO"
	.sectionflags	@""
	.align	4


	//----- nvinfo : EIATTR_CUDA_API_VERSION
	.align		4
        /*0000*/ 	.byte	0x04, 0x37
        /*0002*/ 	.short	(.L_446 - .L_445)
.L_445:
        /*0004*/ 	.word	0x00000082


	//----- nvinfo : EIATTR_KPARAM_INFO
	.align		4
.L_446:
        /*0008*/ 	.byte	0x04, 0x17
        /*000a*/ 	.short	(.L_448 - .L_447)
.L_447:
        /*000c*/ 	.word	0x00000000
        /*0010*/ 	.short	0x0000
        /*0012*/ 	.short	0x0000
        /*0014*/ 	.byte	0x00, 0xf0, 0xe1, 0x09


	//----- nvinfo : EIATTR_SPARSE_MMA_MASK
	.align		4
.L_448:
        /*0018*/ 	.byte	0x03, 0x50
        /*001a*/ 	.short	0x0000


	//----- nvinfo : EIATTR_MAXREG_COUNT
	.align		4
        /*001c*/ 	.byte	0x03, 0x1b
        /*001e*/ 	.short	0x00ff


	//----- nvinfo : EIATTR_MERCURY_ISA_VERSION
	.align		4
        /*0020*/ 	.byte	0x03, 0x5f
        /*0022*/ 	.short	0x0101


	//----- nvinfo : EIATTR_EXIT_INSTR_OFFSETS
	.align		4
        /*0024*/ 	.byte	0x04, 0x1c
        /*0026*/ 	.short	(.L_450 - .L_449)


	//   ....[0]....
.L_449:
        /*0028*/ 	.word	0x00000010


	//----- nvinfo : EIATTR_MAX_THREADS
	.align		4
.L_450:
        /*002c*/ 	.byte	0x04, 0x05
        /*002e*/ 	.short	(.L_452 - .L_451)
.L_451:
        /*0030*/ 	.word	0x00000100
        /*0034*/ 	.word	0x00000001
        /*0038*/ 	.word	0x00000001


	//----- nvinfo : EIATTR_CBANK_PARAM_SIZE
	.align		4
.L_452:
        /*003c*/ 	.byte	0x03, 0x19
        /*003e*/ 	.short	0x0278


	//----- nvinfo : EIATTR_PARAM_CBANK
	.align		4
        /*0040*/ 	.byte	0x04, 0x0a
        /*0042*/ 	.short	(.L_454 - .L_453)
	.align		4
.L_453:
        /*0044*/ 	.word	index@(.nv.constant0._ZN7cutlass13device_kernelIN5flash19enable_sm80_to_sm89INS1_16FlashAttnBwdSm80INS1_25CollectiveMainloopBwdSm80ILi1ELi1EN4cute5tupleIJNS5_1CILi64EEES8_NS7_ILi256EEEEEENS_10bfloat16_tEfNS_4arch4Sm80ELb0ELb1ELb1ELb0ELb0ELb0ELb0ELb0ELi2ELi4ELi2ELi2ELb0EEENS1_24CollectiveEpilogueBwdGQAISA_fSD_Li256ELb0ELb0EEENS1_19SingleTileSchedulerILb0ELb0ELb0ELi64EEEEEEEEEvNT_6ParamsE)
        /*0048*/ 	.short	0x0210
        /*004a*/ 	.short	0x0278


	//----- nvinfo : EIATTR_SW_WAR
	.align		4
.L_454:
        /*004c*/ 	.byte	0x04, 0x36
        /*004e*/ 	.short	(.L_456 - .L_455)
.L_455:
        /*0050*/ 	.word	0x00000008
.L_456:


//--------------------- .nv.info._ZN7cutlass13device_kernelIN5flash19enable_sm80_to_sm89INS1_16FlashAttnBwdSm80INS1_25CollectiveMainloopBwdSm80ILi1ELi1EN4cute5tupleIJNS5_1CILi64EEES8_NS7_ILi256EEEEEENS_10bfloat16_tEfNS_4arch4Sm80ELb0ELb1ELb1ELb1ELb0ELb0ELb0ELb0ELi2ELi4ELi2ELi2ELb0EEENS1_21CollectiveEpilogueBwdISA_SB_SD_Li256ELb1ELb0ELi4EEENS1_19SingleTileSchedulerILb1ELb0ELb0ELi64EEEEEEEEEvNT_6ParamsE --------------------------
	.section	.nv.info._ZN7cutlass13device_kernelIN5flash19enable_sm80_to_sm89INS1_16FlashAttnBwdSm80INS1_25CollectiveMainloopBwdSm80ILi1ELi1EN4cute5tupleIJNS5_1CILi64EEES8_NS7_ILi256EEEEEENS_10bfloat16_tEfNS_4arch4Sm80ELb0ELb1ELb1ELb1ELb0ELb0ELb0ELb0ELi2ELi4ELi2ELi2ELb0EEENS1_21CollectiveEpilogueBwdISA_SB_SD_Li256ELb1ELb0ELi4EEENS1_19SingleTileSchedulerILb1ELb0ELb0ELi64EEEEEEEEEvNT_6ParamsE,"",@"SHT_CUDA_INFO"
	.sectionflags	@""
	.align	4


	//----- nvinfo : EIATTR_CUDA_API_VERSION
	.align		4
        /*0000*/ 	.byte	0x04, 0x37
        /*0002*/ 	.short	(.L_458 - .L_457)
.L_457:
        /*0004*/ 	.word	0x00000082


	//----- nvinfo : EIATTR_KPARAM_INFO
	.align		4
.L_458:
        /*0008*/ 	.byte	0x04, 0x17
        /*000a*/ 	.short	(.L_460 - .L_459)
.L_459:
        /*000c*/ 	.word	0x00000000
        /*0010*/ 	.short	0x0000
        /*0012*/ 	.short	0x0000
        /*0014*/ 	.byte	0x00, 0xf0, 0xc1, 0x09


	//----- nvinfo : EIATTR_SPARSE_MMA_MASK
	.align		4
.L_460:
        /*0018*/ 	.byte	0x03, 0x50
        /*001a*/ 	.short	0x0000


	//----- nvinfo : EIATTR_MAXREG_COUNT
	.align		4
        /*001c*/ 	.byte	0x03, 0x1b
        /*001e*/ 	.short	0x00ff


	//----- nvinfo : EIATTR_MERCURY_ISA_VERSION
	.align		4
        /*0020*/ 	.byte	0x03, 0x5f
        /*0022*/ 	.short	0x0101


	//----- nvinfo : EIATTR_EXIT_INSTR_OFFSETS
	.align		4
        /*0024*/ 	.byte	0x04, 0x1c
        /*0026*/ 	.short	(.L_462 - .L_461)


	//   ....[0]....
.L_461:
        /*0028*/ 	.word	0x00000010


	//----- nvinfo : EIATTR_MAX_THREADS
	.align		4
.L_462:
        /*002c*/ 	.byte	0x04, 0x05
        /*002e*/ 	.short	(.L_464 - .L_463)
.L_463:
        /*0030*/ 	.word	0x00000100
        /*0034*/ 	.word	0x00000001
        /*0038*/ 	.word	0x00000001


	//----- nvinfo : EIATTR_CBANK_PARAM_SIZE
	.align		4
.L_464:
        /*003c*/ 	.byte	0x03, 0x19
        /*003e*/ 	.short	0x0270


	//----- nvinfo : EIATTR_PARAM_CBANK
	.align		4
        /*0040*/ 	.byte	0x04, 0x0a
        /*0042*/ 	.short	(.L_466 - .L_465)
	.align		4
.L_465:
        /*0044*/ 	.word	index@(.nv.constant0._ZN7cutlass13device_kernelIN5flash19enable_sm80_to_sm89INS1_16FlashAttnBwdSm80INS1_25CollectiveMainloopBwdSm80ILi1ELi1EN4cute5tupleIJNS5_1CILi64EEES8_NS7_ILi256EEEEEENS_10bfloat16_tEfNS_4arch4Sm80ELb0ELb1ELb1ELb1ELb0ELb0ELb0ELb0ELi2ELi4ELi2ELi2ELb0EEENS1_21CollectiveEpilogueBwdISA_SB_SD_Li256ELb1ELb0ELi4EEENS1_19SingleTileSchedulerILb1ELb0ELb0ELi64EEEEEEEEEvNT_6ParamsE)
        /*0048*/ 	.short	0x0210
        /*004a*/ 	.short	0x0270


	//----- nvinfo : EIATTR_SW_WAR
	.align		4
.L_466:
        /*004c*/ 	.byte	0x04, 0x36
        /*004e*/ 	.short	(.L_468 - .L_467)
.L_467:
        /*0050*/ 	.word	0x00000008
.L_468:


//--------------------- .nv.info._ZN7cutlass13device_kernelIN5flash19enable_sm80_to_sm89INS1_16FlashAttnBwdSm80INS1_25CollectiveMainloopBwdSm80ILi1ELi1EN4cute5tupleIJNS5_1CILi64EEES8_NS7_ILi256EEEEEENS_10bfloat16_tEfNS_4arch4Sm80ELb0ELb1ELb1ELb1ELb0ELb0ELb0ELb0ELi2ELi4ELi2ELi2ELb0EEENS1_24CollectiveEpilogueBwdGQAISA_fSD_Li256ELb1ELb0EEENS1_19SingleTileSchedulerILb1ELb0ELb0ELi64EEEEEEEEEvNT_6ParamsE --------------------------
	.section	.nv.info._ZN7cutlass13device_kernelIN5flash19enable_sm80_to_sm89INS1_16FlashAttnBwdSm80INS1_25CollectiveMainloopBwdSm80ILi1ELi1EN4cute5tupleIJNS5_1CILi64EEES8_NS7_ILi256EEEEEENS_10bfloat16_tEfNS_4arch4Sm80ELb0ELb1ELb1ELb1ELb0ELb0ELb0ELb0ELi2ELi4ELi2ELi2ELb0EEENS1_24CollectiveEpilogueBwdGQAISA_fSD_Li256ELb1ELb0EEENS1_19SingleTileSchedulerILb1ELb0ELb0ELi64EEEEEEEEEvNT_6ParamsE,"",@"SHT_CUDA_INFO"
	.sectionflags	@""
	.align	4


	//----- nvinfo : EIATTR_CUDA_API_VERSION
	.align		4
        /*0000*/ 	.byte	0x04, 0x37
        /*0002*/ 	.short	(.L_470 - .L_469)
.L_469:
        /*0004*/ 	.word	0x00000082


	//----- nvinfo : EIATTR_KPARAM_INFO
	.align		4
.L_470:
        /*0008*/ 	.byte	0x04, 0x17
        /*000a*/ 	.short	(.L_472 - .L_471)
.L_471:
        /*000c*/ 	.word	0x00000000
        /*0010*/ 	.short	0x0000
        /*0012*/ 	.short	0x0000
        /*0014*/ 	.byte	0x00, 0xf0, 0xe1, 0x09


	//----- nvinfo : EIATTR_SPARSE_MMA_MASK
	.align		4
.L_472:
        /*0018*/ 	.byte	0x03, 0x50
        /*001a*/ 	.short	0x0000


	//----- nvinfo : EIATTR_MAXREG_COUNT
	.align		4
        /*001c*/ 	.byte	0x03, 0x1b
        /*001e*/ 	.short	0x00ff


	//----- nvinfo : EIATTR_MERCURY_ISA_VERSION
	.align		4
        /*0020*/ 	.byte	0x03, 0x5f
        /*0022*/ 	.short	0x0101


	//----- nvinfo : EIATTR_EXIT_INSTR_OFFSETS
	.align		4
        /*0024*/ 	.byte	0x04, 0x1c
        /*0026*/ 	.short	(.L_474 - .L_473)


	//   ....[0]....
.L_473:
        /*0028*/ 	.word	0x00000010


	//----- nvinfo : EIATTR_MAX_THREADS
	.align		4
.L_474:
        /*002c*/ 	.byte	0x04, 0x05
        /*002e*/ 	.short	(.L_476 - .L_475)
.L_475:
        /*0030*/ 	.word	0x00000100
        /*0034*/ 	.word	0x00000001
        /*0038*/ 	.word	0x00000001


	//----- nvinfo : EIATTR_CBANK_PARAM_SIZE
	.align		4
.L_476:
        /*003c*/ 	.byte	0x03, 0x19
        /*003e*/ 	.short	0x0278


	//----- nvinfo : EIATTR_PARAM_CBANK
	.align		4
        /*0040*/ 	.byte	0x04, 0x0a
        /*0042*/ 	.short	(.L_478 - .L_477)
	.align		4
.L_477:
        /*0044*/ 	.word	index@(.nv.constant0._ZN7cutlass13device_kernelIN5flash19enable_sm80_to_sm89INS1_16FlashAttnBwdSm80INS1_25CollectiveMainloopBwdSm80ILi1ELi1EN4cute5tupleIJNS5_1CILi64EEES8_NS7_ILi256EEEEEENS_10bfloat16_tEfNS_4arch4Sm80ELb0ELb1ELb1ELb1ELb0ELb0ELb0ELb0ELi2ELi4ELi2ELi2ELb0EEENS1_24CollectiveEpilogueBwdGQAISA_fSD_Li256ELb1ELb0EEENS1_19SingleTileSchedulerILb1ELb0ELb0ELi64EEEEEEEEEvNT_6ParamsE)
        /*0048*/ 	.short	0x0210
        /*004a*/ 	.short	0x0278


	//----- nvinfo : EIATTR_SW_WAR
	.align		4
.L_478:
        /*004c*/ 	.byte	0x04, 0x36
        /*004e*/ 	.short	(.L_480 - .L_479)
.L_479:
        /*0050*/ 	.word	0x00000008
.L_480:


//--------------------- .nv.info._ZN7cutlass13device_kernelIN5flash19enable_sm80_to_sm89INS1_16FlashAttnBwdSm80INS1_25CollectiveMainloopBwdSm80ILi1ELi1EN4cute5tupleIJNS5_1CILi64EEES8_NS7_ILi256EEEEEENS_10bfloat16_tEfNS_4arch4Sm80ELb1ELb0ELb1ELb0ELb0ELb0ELb0ELb0ELi2ELi4ELi2ELi2ELb0EEENS1_21CollectiveEpilogueBwdISA_SB_SD_Li256ELb0ELb0ELi4EEENS1_25SingleTileBwdLPTSchedulerILb0ELi64ELb0EEEEEEEEEvNT_6ParamsE --------------------------
	.section	.nv.info._ZN7cutlass13device_kernelIN5flash19enable_sm80_to_sm89INS1_16FlashAttnBwdSm80INS1_25CollectiveMainloopBwdSm80ILi1ELi1EN4cute5tupleIJNS5_1CILi64EEES8_NS7_ILi256EEEEEENS_10bfloat16_tEfNS_4arch4Sm80ELb1ELb0ELb1ELb0ELb0ELb0ELb0ELb0ELi2ELi4ELi2ELi2ELb0EEENS1_21CollectiveEpilogueBwdISA_SB_SD_Li256ELb0ELb0ELi4EEENS1_25SingleTileBwdLPTSchedulerILb0ELi64ELb0EEEEEEEEEvNT_6ParamsE,"",@"SHT_CUDA_INFO"
	.sectionflags	@""
	.align	4


	//----- nvinfo : EIATTR_CUDA_API_VERSION
	.align		4
        /*0000*/ 	.byte	0x04, 0x37
        /*0002*/ 	.short	(.L_482 - .L_481)
.L_481:
        /*0004*/ 	.word	0x00000082


	//----- nvinfo : EIATTR_KPARAM_INFO
	.align		4
.L_482:
        /*0008*/ 	.byte	0x04, 0x17
        /*000a*/ 	.short	(.L_484 - .L_483)
.L_483:
        /*000c*/ 	.word	0x00000000
        /*0010*/ 	.short	0x0000
        /*0012*/ 	.short	0x0000
        /*0014*/ 	.byte	0x00, 0xf0, 0x21, 0x0a


	//----- nvinfo : EIATTR_SPARSE_MMA_MASK
	.align		4
.L_484:
        /*0018*/ 	.byte	0x03, 0x50
        /*001a*/ 	.short	0x0000


	//----- nvinfo : EIATTR_MAXREG_COUNT
	.align		4
        /*001c*/ 	.byte	0x03, 0x1b
        /*001e*/ 	.short	0x00ff


	//----- nvinfo : EIATTR_MERCURY_ISA_VERSION
	.align		4
        /*0020*/ 	.byte	0x03, 0x5f
        /*0022*/ 	.short	0x0101


	//----- nvinfo : EIATTR_EXIT_INSTR_OFFSETS
	.align		4
        /*0024*/ 	.byte	0x04, 0x1c
        /*0026*/ 	.short	(.L_486 - .L_485)


	//   ....[0]....
.L_485:
        /*0028*/ 	.word	0x00000010


	//----- nvinfo : EIATTR_MAX_THREADS
	.align		4
.L_486:
        /*002c*/ 	.byte	0x04, 0x05
        /*002e*/ 	.short	(.L_488 - .L_487)
.L_487:
        /*0030*/ 	.word	0x00000100
        /*0034*/ 	.word	0x00000001
        /*0038*/ 	.word	0x00000001


	//----- nvinfo : EIATTR_CBANK_PARAM_SIZE
	.align		4
.L_488:
        /*003c*/ 	.byte	0x03, 0x19
        /*003e*/ 	.short	0x0288


	//----- nvinfo : EIATTR_PARAM_CBANK
	.align		4
        /*0040*/ 	.byte	0x04, 0x0a
        /*0042*/ 	.short	(.L_490 - .L_489)
	.align		4
.L_489:
        /*0044*/ 	.word	index@(.nv.constant0._ZN7cutlass13device_kernelIN5flash19enable_sm80_to_sm89INS1_16FlashAttnBwdSm80INS1_25CollectiveMainloopBwdSm80ILi1ELi1EN4cute5tupleIJNS5_1CILi64EEES8_NS7_ILi256EEEEEENS_10bfloat16_tEfNS_4arch4Sm80ELb1ELb0ELb1ELb0ELb0ELb0ELb0ELb0ELi2ELi4ELi2ELi2ELb0EEENS1_21CollectiveEpilogueBwdISA_SB_SD_Li256ELb0ELb0ELi4EEENS1_25SingleTileBwdLPTSchedulerILb0ELi64ELb0EEEEEEEEEvNT_6ParamsE)
        /*0048*/ 	.short	0x0210
        /*004a*/ 	.short	0x0288


	//----- nvinfo : EIATTR_SW_WAR
	.align		4
.L_490:
        /*004c*/ 	.byte	0x04, 0x36
        /*004e*/ 	.short	(.L_492 - .L_491)
.L_491:
        /*0050*/ 	.word	0x00000008
.L_492:


//--------------------- .nv.info._ZN7cutlass13device_kernelIN5flash19enable_sm80_to_sm89INS1_16FlashAttnBwdSm80INS1_25CollectiveMainloopBwdSm80ILi1ELi1EN4cute5tupleIJNS5_1CILi64EEES8_NS7_ILi256EEEEEENS_10bfloat16_tEfNS_4arch4Sm80ELb1ELb0ELb1ELb0ELb0ELb0ELb0ELb0ELi2ELi4ELi2ELi2ELb0EEENS1_24CollectiveEpilogueBwdGQAISA_fSD_Li256ELb0ELb0EEENS1_25SingleTileBwdLPTSchedulerILb0ELi64ELb0EEEEEEEEEvNT_6ParamsE --------------------------
	.section	.nv.info._ZN7cutlass13device_kernelIN5flash19enable_sm80_to_sm89INS1_16FlashAttnBwdSm80INS1_25CollectiveMainloopBwdSm80ILi1ELi1EN4cute5tupleIJNS5_1CILi64EEES8_NS7_ILi256EEEEEENS_10bfloat16_tEfNS_4arch4Sm80ELb1ELb0ELb1ELb0ELb0ELb0ELb0ELb0ELi2ELi4ELi2ELi2ELb0EEENS1_24CollectiveEpilogueBwdGQAISA_fSD_Li256ELb0ELb0EEENS1_25SingleTileBwdLPTSchedulerILb0ELi64ELb0EEEEEEEEEvNT_6ParamsE,"",@"SHT_CUDA_INFO"
	.sectionflags	@""
	.align	4


	//----- nvinfo : EIATTR_CUDA_API_VERSION
	.align		4
        /*0000*/ 	.byte	0x04, 0x37
        /*0002*/ 	.short	(.L_494 - .L_493)
.L_493:
        /*0004*/ 	.word	0x00000082


	//----- nvinfo : EIATTR_KPARAM_INFO
	.align		4
.L_494:
        /*0008*/ 	.byte	0x04, 0x17
        /*000a*/ 	.short	(.L_496 - .L_495)
.L_495:
        /*000c*/ 	.word	0x00000000
        /*0010*/ 	.short	0x0000
        /*0012*/ 	.short	0x0000
        /*0014*/ 	.byte	0x00, 0xf0, 0x41, 0x0a


	//----- nvinfo : EIATTR_SPARSE_MMA_MASK
	.align		4
.L_496:
        /*0018*/ 	.byte	0x03, 0x50
        /*001a*/ 	.short	0x0000


	//----- nvinfo : EIATTR_MAXREG_COUNT
	.align		4
        /*001c*/ 	.byte	0x03, 0x1b
        /*001e*/ 	.short	0x00ff


	//----- nvinfo : EIATTR_MERCURY_ISA_VERSION
	.align		4
        /*0020*/ 	.byte	0x03, 0x5f
        /*0022*/ 	.short	0x0101


	//----- nvinfo : EIATTR_EXIT_INSTR_OFFSETS
	.align		4
        /*0024*/ 	.byte	0x04, 0x1c
        /*0026*/ 	.short	(.L_498 - .L_497)


	//   ....[0]....
.L_497:
        /*0028*/ 	.word	0x00000010


	//----- nvinfo : EIATTR_MAX_THREADS
	.align		4
.L_498:
        /*002c*/ 	.byte	0x04, 0x05
        /*002e*/ 	.short	(.L_500 - .L_499)
.L_499:
        /*0030*/ 	.word	0x00000100
        /*0034*/ 	.word	0x00000001
        /*0038*/ 	.word	0x00000001


	//----- nvinfo : EIATTR_CBANK_PARAM_SIZE
	.align		4
.L_500:
        /*003c*/ 	.byte	0x03, 0x19
        /*003e*/ 	.short	0x0290


	//----- nvinfo : EIATTR_PARAM_CBANK
	.align		4
        /*0040*/ 	.byte	0x04, 0x0a
        /*0042*/ 	.short	(.L_502 - .L_501)
	.align		4
.L_501:
        /*0044*/ 	.word	index@(.nv.constant0._ZN7cutlass13device_kernelIN5flash19enable_sm80_to_sm89INS1_16FlashAttnBwdSm80INS1_25CollectiveMainloopBwdSm80ILi1ELi1EN4cute5tupleIJNS5_1CILi64EEES8_NS7_ILi256EEEEEENS_10bfloat16_tEfNS_4arch4Sm80ELb1ELb0ELb1ELb0ELb0ELb0ELb0ELb0ELi2ELi4ELi2ELi2ELb0EEENS1_24CollectiveEpilogueBwdGQAISA_fSD_Li256ELb0ELb0EEENS1_25SingleTileBwdLPTSchedulerILb0ELi64ELb0EEEEEEEEEvNT_6ParamsE)
        /*0048*/ 	.short	0x0210
        /*004a*/ 	.short	0x0290


	//----- nvinfo : EIATTR_SW_WAR
	.align		4
.L_502:
        /*004c*/ 	.byte	0x04, 0x36
        /*004e*/ 	.short	(.L_504 - .L_503)
.L_503:
        /*0050*/ 	.word	0x00000008
.L_504:


//--------------------- .nv.info._ZN7cutlass13device_kernelIN5flash22FlashAttnBwdPreprocessIN4cute5tupleIJNS3_1CILi64EEENS5_ILi256EEEEEENS_10bfloat16_tEfNS_4arch4Sm80ELb1ELb0EEEEEvNT_6ParamsE --------------------------
	.section	.nv.info._ZN7cutlass13device_kernelIN5flash22FlashAttnBwdPreprocessIN4cute5tupleIJNS3_1CILi64EEENS5_ILi256EEEEEENS_10bfloat16_tEfNS_4arch4Sm80ELb1ELb0EEEEEvNT_6ParamsE,"",@"SHT_CUDA_INFO"
	.sectionflags	@""
	.align	4


	//----- nvinfo : EIATTR_CUDA_API_VERSION
	.align		4
        /*0000*/ 	.byte	0x04, 0x37
        /*0002*/ 	.short	(.L_506 - .L_505)
.L_505:
        /*0004*/ 	.word	0x00000082


	//----- nvinfo : EIATTR_KPARAM_INFO
	.align		4
.L_506:
        /*0008*/ 	.byte	0x04, 0x17
        /*000a*/ 	.short	(.L_508 - .L_507)
.L_507:
        /*000c*/ 	.word	0x00000000
        /*0010*/ 	.short	0x0000
        /*0012*/ 	.short	0x0000
        /*0014*/ 	.byte	0x00, 0xf0, 0xc1, 0x03


	//----- nvinfo : EIATTR_SPARSE_MMA_MASK
	.align		4
.L_508:
        /*0018*/ 	.byte	0x03, 0x50
        /*001a*/ 	.short	0x0000


	//----- nvinfo : EIATTR_MAXREG_COUNT
	.align		4
        /*001c*/ 	.byte	0x03, 0x1b
        /*001e*/ 	.short	0x0080


	//----- nvinfo : EIATTR_MERCURY_ISA_VERSION
	.align		4
        /*0020*/ 	.byte	0x03, 0x5f
        /*0022*/ 	.short	0x0101


	//----- nvinfo : EIATTR_COOP_GROUP_MASK_REGIDS
	.align		4
        /*0024*/ 	.byte	0x04, 0x29
        /*0026*/ 	.short	(.L_510 - .L_509)


	//   ....[0]....
.L_509:
        /*0028*/ 	.word	0xffffffff


	//   ....[1]....
        /*002c*/ 	.word	0xffffffff


	//   ....[2]....
        /*0030*/ 	.word	0xffffffff


	//   ....[3]....
        /*0034*/ 	.word	0xffffffff


	//   ....[4]....
        /*0038*/ 	.word	0xffffffff


	//   ....[5]....
        /*003c*/ 	.word	0xffffffff


	//   ....[6]....
        /*0040*/ 	.word	0xffffffff


	//   ....[7]....
        /*0044*/ 	.word	0xffffffff


	//   ....[8]....
        /*0048*/ 	.word	0xffffffff


	//   ....[9]....
        /*004c*/ 	.word	0xffffffff


	//   ....[10]....
        /*0050*/ 	.word	0xffffffff


	//   ....[11]....
        /*0054*/ 	.word	0xffffffff


	//   ....[12]....
        /*0058*/ 	.word	0xffffffff


	//   ....[13]....
        /*005c*/ 	.word	0xffffffff


	//   ....[14]....
        /*0060*/ 	.word	0xffffffff


	//   ....[15]....
        /*0064*/ 	.word	0xffffffff


	//----- nvinfo : EIATTR_COOP_GROUP_INSTR_OFFSETS
	.align		4
.L_510:
        /*0068*/ 	.byte	0x04, 0x28
        /*006a*/ 	.short	(.L_512 - .L_511)


	//   ....[0]....
.L_511:
        /*006c*/ 	.word	0x00001e70


	//   ....[1]....
        /*0070*/ 	.word	0x00001ea0


	//   ....[2]....
        /*0074*/ 	.word	0x00001ec0


	//   ....[3]....
        /*0078*/ 	.word	0x00001ed0


	//   ....[4]....
        /*007c*/ 	.word	0x00001f00


	//   ....[5]....
        /*0080*/ 	.word	0x00001f20


	//   ....[6]....
        /*0084*/ 	.word	0x00001f40


	//   ....[7]....
        /*0088*/ 	.word	0x00001f50


	//   ....[8]....
        /*008c*/ 	.word	0x00001f80


	//   ....[9]....
        /*0090*/ 	.word	0x00001fc0


	//   ....[10]....
        /*0094*/ 	.word	0x00001fe0


	//   ....[11]....
        /*0098*/ 	.word	0x00002010


	//   ....[12]....
        /*009c*/ 	.word	0x00002090


	//   ....[13]....
        /*00a0*/ 	.word	0x000020f0


	//   ....[14]....
        /*00a4*/ 	.word	0x00002120


	//   ....[15]....
        /*00a8*/ 	.word	0x00002160


	//----- nvinfo : EIATTR_EXIT_INSTR_OFFSETS
	.align		4
.L_512:
        /*00ac*/ 	.byte	0x04, 0x1c
        /*00ae*/ 	.short	(.L_514 - .L_513)


	//   ....[0]....
.L_513:
        /*00b0*/ 	.word	0x00002760


	//   ....[1]....
        /*00b4*/ 	.word	0x000027e0


	//----- nvinfo : EIATTR_MAX_THREADS
	.align		4
.L_514:
        /*00b8*/ 	.byte	0x04, 0x05
        /*00ba*/ 	.short	(.L_516 - .L_515)
.L_515:
        /*00bc*/ 	.word	0x00000100
        /*00c0*/ 	.word	0x00000001
        /*00c4*/ 	.word	0x00000001


	//----- nvinfo : EIATTR_CRS_STACK_SIZE
	.align		4
.L_516:
        /*00c8*/ 	.byte	0x04, 0x1e
        /*00ca*/ 	.short	(.L_518 - .L_517)
.L_517:
        /*00cc*/ 	.word	0x00000000


	//----- nvinfo : EIATTR_CBANK_PARAM_SIZE
	.align		4
.L_518:
        /*00d0*/ 	.byte	0x03, 0x19
        /*00d2*/ 	.short	0x00f0


	//----- nvinfo : EIATTR_PARAM_CBANK
	.align		4
        /*00d4*/ 	.byte	0x04, 0x0a
        /*00d6*/ 	.short	(.L_520 - .L_519)
	.align		4
.L_519:
        /*00d8*/ 	.word	index@(.nv.constant0._ZN7cutlass13device_kernelIN5flash22FlashAttnBwdPreprocessIN4cute5tupleIJNS3_1CILi64EEENS5_ILi256EEEEEENS_10bfloat16_tEfNS_4arch4Sm80ELb1ELb0EEEEEvNT_6ParamsE)
        /*00dc*/ 	.short	0x0210
        /*00de*/ 	.short	0x00f0


	//----- nvinfo : EIATTR_SW_WAR
	.align		4
.L_520:
        /*00e0*/ 	.byte	0x04, 0x36
        /*00e2*/ 	.short	(.L_522 - .L_521)
.L_521:
        /*00e4*/ 	.word	0x00000008
.L_522:


//--------------------- .nv.info._ZN7cutlass13device_kernelIN5flash19enable_sm80_to_sm89INS1_16FlashAttnBwdSm80INS1_25CollectiveMainloopBwdSm80ILi1ELi1EN4cute5tupleIJNS5_1CILi64EEES8_NS7_ILi256EEEEEENS_10bfloat16_tEfNS_4arch4Sm80ELb1ELb0ELb1ELb1ELb0ELb0ELb0ELb0ELi2ELi4ELi2ELi2ELb0EEENS1_21CollectiveEpilogueBwdISA_SB_SD_Li256ELb1ELb0ELi4EEENS1_25SingleTileBwdLPTSchedulerILb1ELi64ELb0EEEEEEEEEvNT_6ParamsE --------------------------
	.section	.nv.info._ZN7cutlass13device_kernelIN5flash19enable_sm80_to_sm89INS1_16FlashAttnBwdSm80INS1_25CollectiveMainloopBwdSm80ILi1ELi1EN4cute5tupleIJNS5_1CILi64EEES8_NS7_ILi256EEEEEENS_10bfloat16_tEfNS_4arch4Sm80ELb1ELb0ELb1ELb1ELb0ELb0ELb0ELb0ELi2ELi4ELi2ELi2ELb0EEENS1_21CollectiveEpilogueBwdISA_SB_SD_Li256ELb1ELb0ELi4EEENS1_25SingleTileBwdLPTSchedulerILb1ELi64ELb0EEEEEEEEEvNT_6ParamsE,"",@"SHT_CUDA_INFO"
	.sectionflags	@""
	.align	4


	//----- nvinfo : EIATTR_CUDA_API_VERSION
	.align		4
        /*0000*/ 	.byte	0x04, 0x37
        /*0002*/ 	.short	(.L_524 - .L_523)
.L_523:
        /*0004*/ 	.word	0x00000082


	//----- nvinfo : EIATTR_KPARAM_INFO
	.align		4
.L_524:
        /*0008*/ 	.byte	0x04, 0x17
        /*000a*/ 	.short	(.L_526 - .L_525)
.L_525:
        /*000c*/ 	.word	0x00000000
        /*0010*/ 	.short	0x0000
        /*0012*/ 	.short	0x0000
        /*0014*/ 	.byte	0x00, 0xf0, 0x21, 0x0a


	//----- nvinfo : EIATTR_SPARSE_MMA_MASK
	.align		4
.L_526:
        /*0018*/ 	.byte	0x03, 0x50
        /*001a*/ 	.short	0x0000


	//----- nvinfo : EIATTR_MAXREG_COUNT
	.align		4
        /*001c*/ 	.byte	0x03, 0x1b
        /*001e*/ 	.short	0x00ff


	//----- nvinfo : EIATTR_MERCURY_ISA_VERSION
	.align		4
        /*0020*/ 	.byte	0x03, 0x5f
        /*0022*/ 	.short	0x0101


	//----- nvinfo : EIATTR_EXIT_INSTR_OFFSETS
	.align		4
        /*0024*/ 	.byte	0x04, 0x1c
        /*0026*/ 	.short	(.L_528 - .L_527)


	//   ....[0]....
.L_527:
        /*0028*/ 	.word	0x00000010


	//----- nvinfo : EIATTR_MAX_THREADS
	.align		4
.L_528:
        /*002c*/ 	.byte	0x04, 0x05
        /*002e*/ 	.short	(.L_530 - .L_529)
.L_529:
        /*0030*/ 	.word	0x00000100
        /*0034*/ 	.word	0x00000001
        /*0038*/ 	.word	0x00000001


	//----- nvinfo : EIATTR_CBANK_PARAM_SIZE
	.align		4
.L_530:
        /*003c*/ 	.byte	0x03, 0x19
        /*003e*/ 	.short	0x0288


	//----- nvinfo : EIATTR_PARAM_CBANK
	.align		4
        /*0040*/ 	.byte	0x04, 0x0a
        /*0042*/ 	.short	(.L_532 - .L_531)
	.align		4
.L_531:
        /*0044*/ 	.word	index@(.nv.constant0._ZN7cutlass13device_kernelIN5flash19enable_sm80_to_sm89INS1_16FlashAttnBwdSm80INS1_25CollectiveMainloopBwdSm80ILi1ELi1EN4cute5tupleIJNS5_1CILi64EEES8_NS7_ILi256EEEEEENS_10bfloat16_tEfNS_4arch4Sm80ELb1ELb0ELb1ELb1ELb0ELb0ELb0ELb0ELi2ELi4ELi2ELi2ELb0EEENS1_21CollectiveEpilogueBwdISA_SB_SD_Li256ELb1ELb0ELi4EEENS1_25SingleTileBwdLPTSchedulerILb1ELi64ELb0EEEEEEEEEvNT_6ParamsE)
        /*0048*/ 	.short	0x0210
        /*004a*/ 	.short	0x0288


	//----- nvinfo : EIATTR_SW_WAR
	.align		4
.L_532:
        /*004c*/ 	.byte	0x04, 0x36
        /*004e*/ 	.short	(.L_534 - .L_533)
.L_533:
        /*0050*/ 	.word	0x00000008
.L_534:


//--------------------- .nv.info._ZN7cutlass13device_kernelIN5flash32FlashAttnBwdPostprocessConvertdQIN4cute5tupleIJNS3_1CILi64EEENS5_ILi256EEEEEENS_10bfloat16_tEfNS_4arch4Sm80ELi256ENS3_8TiledMMAINS3_8MMA_AtomIJNS3_30SM80_16x8x16_F32BF16BF16F32_TNEEEENS3_6LayoutINS4_IJNS5_ILi2EEENS5_ILi4EEENS5_ILi1EEEEEENS4_IJSJ_SH_NS5_ILi0EEEEEEEENS4_IJNS5_ILi32EEES6_NS5_ILi16EEEEEEEELb0EEEEEvNT_6ParamsE --------------------------
	.section	.nv.info._ZN7cutlass13device_kernelIN5flash32FlashAttnBwdPostprocessConvertdQIN4cute5tupleIJNS3_1CILi64EEENS5_ILi256EEEEEENS_10bfloat16_tEfNS_4arch4Sm80ELi256ENS3_8TiledMMAINS3_8MMA_AtomIJNS3_30SM80_16x8x16_F32BF16BF16F32_TNEEEENS3_6LayoutINS4_IJNS5_ILi2EEENS5_ILi4EEENS5_ILi1EEEEEENS4_IJSJ_SH_NS5_ILi0EEEEEEEENS4_IJNS5_ILi32EEES6_NS5_ILi16EEEEEEEELb0EEEEEvNT_6ParamsE,"",@"SHT_CUDA_INFO"
	.sectionflags	@""
	.align	4


	//----- nvinfo : EIATTR_CUDA_API_VERSION
	.align		4
        /*0000*/ 	.byte	0x04, 0x37
        /*0002*/ 	.short	(.L_536 - .L_535)
.L_535:
        /*0004*/ 	.word	0x00000082


	//----- nvinfo : EIATTR_KPARAM_INFO
	.align		4
.L_536:
        /*0008*/ 	.byte	0x04, 0x17
        /*000a*/ 	.short	(.L_538 - .L_537)
.L_537:
        /*000c*/ 	.word	0x00000000
        /*0010*/ 	.short	0x0000
        /*0012*/ 	.short	0x0000
        /*0014*/ 	.byte	0x00, 0xf0, 0xc1, 0x01


	//----- nvinfo : EIATTR_SPARSE_MMA_MASK
	.align		4
.L_538:
        /*0018*/ 	.byte	0x03, 0x50
        /*001a*/ 	.short	0x0000


	//----- nvinfo : EIATTR_MAXREG_COUNT
	.align		4
        /*001c*/ 	.byte	0x03, 0x1b
        /*001e*/ 	.short	0x0080


	//----- nvinfo : EIATTR_NUM_BARRIERS
	.align		4
        /*0020*/ 	.byte	0x02, 0x4c
        /*0022*/ 	.byte	0x01
	.zero		1


	//----- nvinfo : EIATTR_MERCURY_ISA_VERSION
	.align		4
        /*0024*/ 	.byte	0x03, 0x5f
        /*0026*/ 	.short	0x0101


	//----- nvinfo : EIATTR_EXIT_INSTR_OFFSETS
	.align		4
        /*0028*/ 	.byte	0x04, 0x1c
        /*002a*/ 	.short	(.L_540 - .L_539)


	//   ....[0]....
.L_539:
        /*002c*/ 	.word	0x000001b0


	//   ....[1]....
        /*0030*/ 	.word	0x00001f00


	//   ....[2]....
        /*0034*/ 	.word	0x00001fd0


	//----- nvinfo : EIATTR_MAX_THREADS
	.align		4
.L_540:
        /*0038*/ 	.byte	0x04, 0x05
        /*003a*/ 	.short	(.L_542 - .L_541)
.L_541:
        /*003c*/ 	.word	0x00000100
        /*0040*/ 	.word	0x00000001
        /*0044*/ 	.word	0x00000001


	//----- nvinfo : EIATTR_CRS_STACK_SIZE
	.align		4
.L_542:
        /*0048*/ 	.byte	0x04, 0x1e
        /*004a*/ 	.short	(.L_544 - .L_543)
.L_543:
        /*004c*/ 	.word	0x00000000


	//----- nvinfo : EIATTR_CBANK_PARAM_SIZE
	.align		4
.L_544:
        /*0050*/ 	.byte	0x03, 0x19
        /*0052*/ 	.short	0x0070


	//----- nvinfo : EIATTR_PARAM_CBANK
	.align		4
        /*0054*/ 	.byte	0x04, 0x0a
        /*0056*/ 	.short	(.L_546 - .L_545)
	.align		4
.L_545:
        /*0058*/ 	.word	index@(.nv.constant0._ZN7cutlass13device_kernelIN5flash32FlashAttnBwdPostprocessConvertdQIN4cute5tupleIJNS3_1CILi64EEENS5_ILi256EEEEEENS_10bfloat16_tEfNS_4arch4Sm80ELi256ENS3_8TiledMMAINS3_8MMA_AtomIJNS3_30SM80_16x8x16_F32BF16BF16F32_TNEEEENS3_6LayoutINS4_IJNS5_ILi2EEENS5_ILi4EEENS5_ILi1EEEEEENS4_IJSJ_SH_NS5_ILi0EEEEEEEENS4_IJNS5_ILi32EEES6_NS5_ILi16EEEEEEEELb0EEEEEvNT_6ParamsE)
        /*005c*/ 	.short	0x0210
        /*005e*/ 	.short	0x0070


	//----- nvinfo : EIATTR_SW_WAR
	.align		4
.L_546:
        /*0060*/ 	.byte	0x04, 0x36
        /*0062*/ 	.short	(.L_548 - .L_547)
.L_547:
        /*0064*/ 	.word	0x00000008
.L_548:


//--------------------- .nv.info._ZN7cutlass13device_kernelIN5flash19enable_sm80_to_sm89INS1_16FlashAttnBwdSm80INS1_25CollectiveMainloopBwdSm80ILi1ELi1EN4cute5tupleIJNS5_1CILi64EEES8_NS7_ILi256EEEEEENS_10bfloat16_tEfNS_4arch4Sm80ELb1ELb0ELb1ELb1ELb0ELb0ELb0ELb0ELi2ELi4ELi2ELi2ELb0EEENS1_24CollectiveEpilogueBwdGQAISA_fSD_Li256ELb1ELb0EEENS1_25SingleTileBwdLPTSchedulerILb1ELi64ELb0EEEEEEEEEvNT_6ParamsE --------------------------
	.section	.nv.info._ZN7cutlass13device_kernelIN5flash19enable_sm80_to_sm89INS1_16FlashAttnBwdSm80INS1_25CollectiveMainloopBwdSm80ILi1ELi1EN4cute5tupleIJNS5_1CILi64EEES8_NS7_ILi256EEEEEENS_10bfloat16_tEfNS_4arch4Sm80ELb1ELb0ELb1ELb1ELb0ELb0ELb0ELb0ELi2ELi4ELi2ELi2ELb0EEENS1_24CollectiveEpilogueBwdGQAISA_fSD_Li256ELb1ELb0EEENS1_25SingleTileBwdLPTSchedulerILb1ELi64ELb0EEEEEEEEEvNT_6ParamsE,"",@"SHT_CUDA_INFO"
	.sectionflags	@""
	.align	4


	//----- nvinfo : EIATTR_CUDA_API_VERSION
	.align		4
        /*0000*/ 	.byte	0x04, 0x37
        /*0002*/ 	.short	(.L_550 - .L_549)
.L_549:
        /*0004*/ 	.word	0x00000082


	//----- nvinfo : EIATTR_KPARAM_INFO
	.align		4
.L_550:
        /*0008*/ 	.byte	0x04, 0x17
        /*000a*/ 	.short	(.L_552 - .L_551)
.L_551:
        /*000c*/ 	.word	0x00000000
        /*0010*/ 	.short	0x0000
        /*0012*/ 	.short	0x0000
        /*0014*/ 	.byte	0x00, 0xf0, 0x41, 0x0a


	//----- nvinfo : EIATTR_SPARSE_MMA_MASK
	.align		4
.L_552:
        /*0018*/ 	.byte	0x03, 0x50
        /*001a*/ 	.short	0x0000


	//----- nvinfo : EIATTR_MAXREG_COUNT
	.align		4
        /*001c*/ 	.byte	0x03, 0x1b
        /*001e*/ 	.short	0x00ff


	//----- nvinfo : EIATTR_MERCURY_ISA_VERSION
	.align		4
        /*0020*/ 	.byte	0x03, 0x5f
        /*0022*/ 	.short	0x0101


	//----- nvinfo : EIATTR_EXIT_INSTR_OFFSETS
	.align		4
        /*0024*/ 	.byte	0x04, 0x1c
        /*0026*/ 	.short	(.L_554 - .L_553)


	//   ....[0]....
.L_553:
        /*0028*/ 	.word	0x00000010


	//----- nvinfo : EIATTR_MAX_THREADS
	.align		4
.L_554:
        /*002c*/ 	.byte	0x04, 0x05
        /*002e*/ 	.short	(.L_556 - .L_555)
.L_555:
        /*0030*/ 	.word	0x00000100
        /*0034*/ 	.word	0x00000001
        /*0038*/ 	.word	0x00000001


	//----- nvinfo : EIATTR_CBANK_PARAM_SIZE
	.align		4
.L_556:
        /*003c*/ 	.byte	0x03, 0x19
        /*003e*/ 	.short	0x0290


	//----- nvinfo : EIATTR_PARAM_CBANK
	.align		4
        /*0040*/ 	.byte	0x04, 0x0a
        /*0042*/ 	.short	(.L_558 - .L_557)
	.align		4
.L_557:
        /*0044*/ 	.word	index@(.nv.constant0._ZN7cutlass13device_kernelIN5flash19enable_sm80_to_sm89INS1_16FlashAttnBwdSm80INS1_25CollectiveMainloopBwdSm80ILi1ELi1EN4cute5tupleIJNS5_1CILi64EEES8_NS7_ILi256EEEEEENS_10bfloat16_tEfNS_4arch4Sm80ELb1ELb0ELb1ELb1ELb0ELb0ELb0ELb0ELi2ELi4ELi2ELi2ELb0EEENS1_24CollectiveEpilogueBwdGQAISA_fSD_Li256ELb1ELb0EEENS1_25SingleTileBwdLPTSchedulerILb1ELi64ELb0EEEEEEEEEvNT_6ParamsE)
        /*0048*/ 	.short	0x0210
        /*004a*/ 	.short	0x0290


	//----- nvinfo : EIATTR_SW_WAR
	.align		4
.L_558:
        /*004c*/ 	.byte	0x04, 0x36
        /*004e*/ 	.short	(.L_560 - .L_559)
.L_559:
        /*0050*/ 	.word	0x00000008
.L_560:


//--------------------- .nv.info._ZN7cutlass13device_kernelIN5flash22FlashAttnBwdPreprocessIN4cute5tupleIJNS3_1CILi64EEENS5_ILi256EEEEEENS_10bfloat16_tEfNS_4arch4Sm80ELb1ELb1EEEEEvNT_6ParamsE --------------------------
	.section	.nv.info._ZN7cutlass13device_kernelIN5flash22FlashAttnBwdPreprocessIN4cute5tupleIJNS3_1CILi64EEENS5_ILi256EEEEEENS_10bfloat16_tEfNS_4arch4Sm80ELb1ELb1EEEEEvNT_6ParamsE,"",@"SHT_CUDA_INFO"
	.sectionflags	@""
	.align	4


	//----- nvinfo : EIATTR_CUDA_API_VERSION
	.align		4
        /*0000*/ 	.byte	0x04, 0x37
        /*0002*/ 	.short	(.L_562 - .L_561)
.L_561:
        /*0004*/ 	.word	0x00000082


	//----- nvinfo : EIATTR_KPARAM_INFO
	.align		4
.L_562:
        /*0008*/ 	.byte	0x04, 0x17
        /*000a*/ 	.short	(.L_564 - .L_563)
.L_563:
        /*000c*/ 	.word	0x00000000
        /*0010*/ 	.short	0x0000
        /*0012*/ 	.short	0x0000
        /*0014*/ 	.byte	0x00, 0xf0, 0xc1, 0x03


	//----- nvinfo : EIATTR_SPARSE_MMA_MASK
	.align		4
.L_564:
        /*0018*/ 	.byte	0x03, 0x50
        /*001a*/ 	.short	0x0000


	//----- nvinfo : EIATTR_MAXREG_COUNT
	.align		4
        /*001c*/ 	.byte	0x03, 0x1b
        /*001e*/ 	.short	0x0080


	//----- nvinfo : EIATTR_MERCURY_ISA_VERSION
	.align		4
        /*0020*/ 	.byte	0x03, 0x5f
        /*0022*/ 	.short	0x0101


	//----- nvinfo : EIATTR_COOP_GROUP_MASK_REGIDS
	.align		4
        /*0024*/ 	.byte	0x04, 0x29
        /*0026*/ 	.short	(.L_566 - .L_565)


	//   ....[0]....
.L_565:
        /*0028*/ 	.word	0xffffffff


	//   ....[1]....
        /*002c*/ 	.word	0xffffffff


	//   ....[2]....
        /*0030*/ 	.word	0xffffffff


	//   ....[3]....
        /*0034*/ 	.word	0xffffffff


	//   ....[4]....
        /*0038*/ 	.word	0xffffffff


	//   ....[5]....
        /*003c*/ 	.word	0xffffffff


	//   ....[6]....
        /*0040*/ 	.word	0xffffffff


	//   ....[7]....
        /*0044*/ 	.word	0xffffffff


	//   ....[8]....
        /*0048*/ 	.word	0xffffffff


	//   ....[9]....
        /*004c*/ 	.word	0xffffffff


	//   ....[10]....
        /*0050*/ 	.word	0xffffffff


	//   ....[11]....
        /*0054*/ 	.word	0xffffffff


	//   ....[12]....
        /*0058*/ 	.word	0xffffffff


	//   ....[13]....
        /*005c*/ 	.word	0xffffffff


	//   ....[14]....
        /*0060*/ 	.word	0xffffffff


	//   ....[15]....
        /*0064*/ 	.word	0xffffffff


	//----- nvinfo : EIATTR_COOP_GROUP_INSTR_OFFSETS
	.align		4
.L_566:
        /*0068*/ 	.byte	0x04, 0x28
        /*006a*/ 	.short	(.L_568 - .L_567)


	//   ....[0]....
.L_567:
        /*006c*/ 	.word	0x00002720


	//   ....[1]....
        /*0070*/ 	.word	0x00002730


	//   ....[2]....
        /*0074*/ 	.word	0x00002740


	//   ....[3]....
        /*0078*/ 	.word	0x00002750


	//   ....[4]....
        /*007c*/ 	.word	0x000027a0


	//   ....[5]....
        /*0080*/ 	.word	0x000027d0


	//   ....[6]....
        /*0084*/ 	.word	0x000027e0


	//   ....[7]....
        /*0088*/ 	.word	0x000027f0


	//   ....[8]....
        /*008c*/ 	.word	0x00002830


	//   ....[9]....
        /*0090*/ 	.word	0x00002850


	//   ....[10]....
        /*0094*/ 	.word	0x00002860


	//   ....[11]....
        /*0098*/ 	.word	0x00002870


	//   ....[12]....
        /*009c*/ 	.word	0x000028b0


	//   ....[13]....
        /*00a0*/ 	.word	0x000028e0


	//   ....[14]....
        /*00a4*/ 	.word	0x000028f0


	//   ....[15]....
        /*00a8*/ 	.word	0x00002910


	//----- nvinfo : EIATTR_EXIT_INSTR_OFFSETS
	.align		4
.L_568:
        /*00ac*/ 	.byte	0x04, 0x1c
        /*00ae*/ 	.short	(.L_570 - .L_569)


	//   ....[0]....
.L_569:
        /*00b0*/ 	.word	0x00000320


	//   ....[1]....
        /*00b4*/ 	.word	0x000030d0


	//   ....[2]....
        /*00b8*/ 	.word	0x00003170


	//----- nvinfo : EIATTR_MAX_THREADS
	.align		4
.L_570:
        /*00bc*/ 	.byte	0x04, 0x05
        /*00be*/ 	.short	(.L_572 - .L_571)
.L_571:
        /*00c0*/ 	.word	0x00000100
        /*00c4*/ 	.word	0x00000001
        /*00c8*/ 	.word	0x00000001


	//----- nvinfo : EIATTR_CRS_STACK_SIZE
	.align		4
.L_572:
        /*00cc*/ 	.byte	0x04, 0x1e
        /*00ce*/ 	.short	(.L_574 - .L_573)
.L_573:
        /*00d0*/ 	.word	0x00000000


	//----- nvinfo : EIATTR_CBANK_PARAM_SIZE
	.align		4
.L_574:
        /*00d4*/ 	.byte	0x03, 0x19
        /*00d6*/ 	.short	0x00f0


	//----- nvinfo : EIATTR_PARAM_CBANK
	.align		4
        /*00d8*/ 	.byte	0x04, 0x0a
        /*00da*/ 	.short	(.L_576 - .L_575)
	.align		4
.L_575:
        /*00dc*/ 	.word	index@(.nv.constant0._ZN7cutlass13device_kernelIN5flash22FlashAttnBwdPreprocessIN4cute5tupleIJNS3_1CILi64EEENS5_ILi256EEEEEENS_10bfloat16_tEfNS_4arch4Sm80ELb1ELb1EEEEEvNT_6ParamsE)
        /*00e0*/ 	.short	0x0210
        /*00e2*/ 	.short	0x00f0


	//----- nvinfo : EIATTR_SW_WAR
	.align		4
.L_576:
        /*00e4*/ 	.byte	0x04, 0x36
        /*00e6*/ 	.short	(.L_578 - .L_577)
.L_577:
        /*00e8*/ 	.word	0x00000008
.L_578:


//--------------------- .nv.callgraph             --------------------------
	.section	.nv.callgraph,"",@"SHT_CUDA_CALLGRAPH"
	.align	4
	.sectionentsize	8
	.align		4
        /*0000*/ 	.word	0x00000000
	.align		4
        /*0004*/ 	.word	0xffffffff
	.align		4
        /*0008*/ 	.word	0x00000000
	.align		4
        /*000c*/ 	.word	0xfffffffe
	.align		4
        /*0010*/ 	.word	0x00000000
	.align		4
        /*0014*/ 	.word	0xfffffffd
	.align		4
        /*0018*/ 	.word	0x00000000
	.align		4
        /*001c*/ 	.word	0xfffffffc


//--------------------- .nv.constant4             --------------------------
	.section	.nv.constant4,"a",@progbits
	.align	8
	.align		8
.nv.constant4:
        /*0000*/ 	.dword	_ZN74_INTERNAL_87a4c30e_38_flash_bwd_hdim256_bf16_softcap_sm80_cu_cf07d2ef_33834cuda3std3__45__cpo5beginE
	.align		8
        /*0008*/ 	.dword	_ZN74_INTERNAL_87a4c30e_38_flash_bwd_hdim256_bf16_softcap_sm80_cu_cf07d2ef_33834cuda3std3__45__cpo3endE
	.align		8
        /*0010*/ 	.dword	_ZN74_INTERNAL_87a4c30e_38_flash_bwd_hdim256_bf16_softcap_sm80_cu_cf07d2ef_33834cuda3std3__45__cpo6cbeginE
	.align		8
        /*0018*/ 	.dword	_ZN74_INTERNAL_87a4c30e_38_flash_bwd_hdim256_bf16_softcap_sm80_cu_cf07d2ef_33834cuda3std3__45__cpo4cendE
	.align		8
        /*0020*/ 	.dword	_ZN74_INTERNAL_87a4c30e_38_flash_bwd_hdim256_bf16_softcap_sm80_cu_cf07d2ef_33834cuda3std3__476_GLOBAL__N__87a4c30e_38_flash_bwd_hdim256_bf16_softcap_sm80_cu_cf07d2ef_33836ignoreE
	.align		8
        /*0028*/ 	.dword	_ZN74_INTERNAL_87a4c30e_38_flash_bwd_hdim256_bf16_softcap_sm80_cu_cf07d2ef_33834cuda3std3__419piecewise_constructE
	.align		8
        /*0030*/ 	.dword	_ZN74_INTERNAL_87a4c30e_38_flash_bwd_hdim256_bf16_softcap_sm80_cu_cf07d2ef_33834cuda3std3__48in_placeE
	.align		8
        /*0038*/ 	.dword	_ZN74_INTERNAL_87a4c30e_38_flash_bwd_hdim256_bf16_softcap_sm80_cu_cf07d2ef_33834cuda3std6ranges3__45__cpo4swapE
	.align		8
        /*0040*/ 	.dword	_ZN74_INTERNAL_87a4c30e_38_flash_bwd_hdim256_bf16_softcap_sm80_cu_cf07d2ef_33834cuda3std6ranges3__45__cpo9iter_moveE
	.align		8
        /*0048*/ 	.dword	_ZN74_INTERNAL_87a4c30e_38_flash_bwd_hdim256_bf16_softcap_sm80_cu_cf07d2ef_33834cute7productE
	.align		8
        /*0050*/ 	.dword	_ZN74_INTERNAL_87a4c30e_38_flash_bwd_hdim256_bf16_softcap_sm80_cu_cf07d2ef_33834cute1_E


//--------------------- .text._ZN7cutlass13device_kernelIN5flash19enable_sm80_to_sm89INS1_16FlashAttnBwdSm80INS1_25CollectiveMainloopBwdSm80ILi1ELi1EN4cute5tupleIJNS5_1CILi32EEENS7_ILi64EEENS7_ILi256EEEEEENS_10bfloat16_tEfNS_4arch4Sm80ELb0ELb0ELb1ELb0ELb0ELb0ELb0ELb0ELi2ELi2ELi2ELi1ELb1EEENS1_21CollectiveEpilogueBwdISB_SC_SE_Li256ELb0ELb0ELi4EEENS1_19SingleTileSchedulerILb0ELb0ELb0ELi64EEEEEEEEEvNT_6ParamsE --------------------------
	.section	.text._ZN7cutlass13device_kernelIN5flash19enable_sm80_to_sm89INS1_16FlashAttnBwdSm80INS1_25CollectiveMainloopBwdSm80ILi1ELi1EN4cute5tupleIJNS5_1CILi32EEENS7_ILi64EEENS7_ILi256EEEEEENS_10bfloat16_tEfNS_4arch4Sm80ELb0ELb0ELb1ELb0ELb0ELb0ELb0ELb0ELi2ELi2ELi2ELi1ELb1EEENS1_21CollectiveEpilogueBwdISB_SC_SE_Li256ELb0ELb0ELi4EEENS1_19SingleTileSchedulerILb0ELb0ELb0ELi64EEEEEEEEEvNT_6ParamsE,"ax",@progbits
	.align	128
.text._ZN7cutlass13device_kernelIN5flash19enable_sm80_to_sm89INS1_16FlashAttnBwdSm80INS1_25CollectiveMainloopBwdSm80ILi1ELi1EN4cute5tupleIJNS5_1CILi32EEENS7_ILi64EEENS7_ILi256EEEEEENS_10bfloat16_tEfNS_4arch4Sm80ELb0ELb0ELb1ELb0ELb0ELb0ELb0ELb0ELi2ELi2ELi2ELi1ELb1EEENS1_21CollectiveEpilogueBwdISB_SC_SE_Li256ELb0ELb0ELi4EEENS1_19SingleTileSchedulerILb0ELb0ELb0ELi64EEEEEEEEEvNT_6ParamsE:
        .type           _ZN7cutlass13device_kernelIN5flash19enable_sm80_to_sm89INS1_16FlashAttnBwdSm80INS1_25CollectiveMainloopBwdSm80ILi1ELi1EN4cute5tupleIJNS5_1CILi32EEENS7_ILi64EEENS7_ILi256EEEEEENS_10bfloat16_tEfNS_4arch4Sm80ELb0ELb0ELb1ELb0ELb0ELb0ELb0ELb0ELi2ELi2ELi2ELi1ELb1EEENS1_21CollectiveEpilogueBwdISB_SC_SE_Li256ELb0ELb0ELi4EEENS1_19SingleTileSchedulerILb0ELb0ELb0ELi64EEEEEEEEEvNT_6ParamsE,@function
        .size           _ZN7cutlass13device_kernelIN5flash19enable_sm80_to_sm89INS1_16FlashAttnBwdSm80INS1_25CollectiveMainloopBwdSm80ILi1ELi1EN4cute5tupleIJNS5_1CILi32EEENS7_ILi64EEENS7_ILi256EEEEEENS_10bfloat16_tEfNS_4arch4Sm80ELb0ELb0ELb1ELb0ELb0ELb0ELb0ELb0ELi2ELi2ELi2ELi1ELb1EEENS1_21CollectiveEpilogueBwdISB_SC_SE_Li256ELb0ELb0ELi4EEENS1_19SingleTileSchedulerILb0ELb0ELb0ELi64EEEEEEEEEvNT_6ParamsE,(.L_x_126 - _ZN7cutlass13device_kernelIN5flash19enable_sm80_to_sm89INS1_16FlashAttnBwdSm80INS1_25CollectiveMainloopBwdSm80ILi1ELi1EN4cute5tupleIJNS5_1CILi32EEENS7_ILi64EEENS7_ILi256EEEEEENS_10bfloat16_tEfNS_4arch4Sm80ELb0ELb0ELb1ELb0ELb0ELb0ELb0ELb0ELi2ELi2ELi2ELi1ELb1EEENS1_21CollectiveEpilogueBwdISB_SC_SE_Li256ELb0ELb0ELi4EEENS1_19SingleTileSchedulerILb0ELb0ELb0ELi64EEEEEEEEEvNT_6ParamsE)
        .other          _ZN7cutlass13device_kernelIN5flash19enable_sm80_to_sm89INS1_16FlashAttnBwdSm80INS1_25CollectiveMainloopBwdSm80ILi1ELi1EN4cute5tupleIJNS5_1CILi32EEENS7_ILi64EEENS7_ILi256EEEEEENS_10bfloat16_tEfNS_4arch4Sm80ELb0ELb0ELb1ELb0ELb0ELb0ELb0ELb0ELi2ELi2ELi2ELi1ELb1EEENS1_21CollectiveEpilogueBwdISB_SC_SE_Li256ELb0ELb0ELi4EEENS1_19SingleTileSchedulerILb0ELb0ELb0ELi64EEEEEEEEEvNT_6ParamsE,@"STO_CUDA_ENTRY STV_DEFAULT"
_ZN7cutlass13device_kernelIN5flash19enable_sm80_to_sm89INS1_16FlashAttnBwdSm80INS1_25CollectiveMainloopBwdSm80ILi1ELi1EN4cute5tupleIJNS5_1CILi32EEENS7_ILi64EEENS7_ILi256EEEEEENS_10bfloat16_tEfNS_4arch4Sm80ELb0ELb0ELb1ELb0ELb0ELb0ELb0ELb0ELi2ELi2ELi2ELi1ELb1EEENS1_21CollectiveEpilogueBwdISB_SC_SE_Li256ELb0ELb0ELi4EEENS1_19SingleTileSchedulerILb0ELb0ELb0ELi64EEEEEEEEEvNT_6ParamsE:
[----:B------:R-:W-:Y:S01]  /*0000*/  LDC R1, c[0x0][0x28] ;  /* 0x00000a00ff017b82 */ /* 0x000fe20000000800 */
[----:B------:R-:W-:Y:S05]  /*0010*/  EXIT ;  /* 0x000000000000794d */ /* 0x000fea0003800000 */
.L_x_0:
[----:B------:R-:W-:-:S00]  /*0020*/  BRA `(.L_x_0) ;  /* 0xfffffffc00fc7947 */ /* 0x000fc0000383ffff */
[----:B------:R-:W-:-:S00]  /*0030*/  NOP ;  /* 0x0000000000007918 */ /* 0x000fc00000000000 */
        /* <DEDUP_REMOVED lines=12> */
.L_x_126:


//--------------------- .text._ZN7cutlass13device_kernelIN5flash19enable_sm80_to_sm89INS1_16FlashAttnBwdSm80INS1_25CollectiveMainloopBwdSm80ILi1ELi1EN4cute5tupleIJNS5_1CILi32EEENS7_ILi64EEENS7_ILi256EEEEEENS_10bfloat16_tEfNS_4arch4Sm80ELb0ELb0ELb1ELb0ELb0ELb0ELb0ELb0ELi2ELi2ELi2ELi1ELb1EEENS1_24CollectiveEpilogueBwdGQAISB_fSE_Li256ELb0ELb0EEENS1_19SingleTileSchedulerILb0ELb0ELb0ELi64EEEEEEEEEvNT_6ParamsE --------------------------
	.section	.text._ZN7cutlass13device_kernelIN5flash19enable_sm80_to_sm89INS1_16FlashAttnBwdSm80INS1_25CollectiveMainloopBwdSm80ILi1ELi1EN4cute5tupleIJNS5_1CILi32EEENS7_ILi64EEENS7_ILi256EEEEEENS_10bfloat16_tEfNS_4arch4Sm80ELb0ELb0ELb1ELb0ELb0ELb0ELb0ELb0ELi2ELi2ELi2ELi1ELb1EEENS1_24CollectiveEpilogueBwdGQAISB_fSE_Li256ELb0ELb0EEENS1_19SingleTileSchedulerILb0ELb0ELb0ELi64EEEEEEEEEvNT_6ParamsE,"ax",@progbits
	.align	128
.text._ZN7cutlass13device_kernelIN5flash19enable_sm80_to_sm89INS1_16FlashAttnBwdSm80INS1_25CollectiveMainloopBwdSm80ILi1ELi1EN4cute5tupleIJNS5_1CILi32EEENS7_ILi64EEENS7_ILi256EEEEEENS_10bfloat16_tEfNS_4arch4Sm80ELb0ELb0ELb1ELb0ELb0ELb0ELb0ELb0ELi2ELi2ELi2ELi1ELb1EEENS1_24CollectiveEpilogueBwdGQAISB_fSE_Li256ELb0ELb0EEENS1_19SingleTileSchedulerILb0ELb0ELb0ELi64EEEEEEEEEvNT_6ParamsE:
        .type           _ZN7cutlass13device_kernelIN5flash19enable_sm80_to_sm89INS1_16FlashAttnBwdSm80INS1_25CollectiveMainloopBwdSm80ILi1ELi1EN4cute5tupleIJNS5_1CILi32EEENS7_ILi64EEENS7_ILi256EEEEEENS_10bfloat16_tEfNS_4arch4Sm80ELb0ELb0ELb1ELb0ELb0ELb0ELb0ELb0ELi2ELi2ELi2ELi1ELb1EEENS1_24CollectiveEpilogueBwdGQAISB_fSE_Li256ELb0ELb0EEENS1_19SingleTileSchedulerILb0ELb0ELb0ELi64EEEEEEEEEvNT_6ParamsE,@function
        .size           _ZN7cutlass13device_kernelIN5flash19enable_sm80_to_sm89INS1_16FlashAttnBwdSm80INS1_25CollectiveMainloopBwdSm80ILi1ELi1EN4cute5tupleIJNS5_1CILi32EEENS7_ILi64EEENS7_ILi256EEEEEENS_10bfloat16_tEfNS_4arch4Sm80ELb0ELb0ELb1ELb0ELb0ELb0ELb0ELb0ELi2ELi2ELi2ELi1ELb1EEENS1_24CollectiveEpilogueBwdGQAISB_fSE_Li256ELb0ELb0EEENS1_19SingleTileSchedulerILb0ELb0ELb0ELi64EEEEEEEEEvNT_6ParamsE,(.L_x_127 - _ZN7cutlass13device_kernelIN5flash19enable_sm80_to_sm89INS1_16FlashAttnBwdSm80INS1_25CollectiveMainloopBwdSm80ILi1ELi1EN4cute5tupleIJNS5_1CILi32EEENS7_ILi64EEENS7_ILi256EEEEEENS_10bfloat16_tEfNS_4arch4Sm80ELb0ELb0ELb1ELb0ELb0ELb0ELb0ELb0ELi2ELi2ELi2ELi1ELb1EEENS1_24CollectiveEpilogueBwdGQAISB_fSE_Li256ELb0ELb0EEENS1_19SingleTileSchedulerILb0ELb0ELb0ELi64EEEEEEEEEvNT_6ParamsE)
        .other          _ZN7cutlass13device_kernelIN5flash19enable_sm80_to_sm89INS1_16FlashAttnBwdSm80INS1_25CollectiveMainloopBwdSm80ILi1ELi1EN4cute5tupleIJNS5_1CILi32EEENS7_ILi64EEENS7_ILi256EEEEEENS_10bfloat16_tEfNS_4arch4Sm80ELb0ELb0ELb1ELb0ELb0ELb0ELb0ELb0ELi2ELi2ELi2ELi1ELb1EEENS1_24CollectiveEpilogueBwdGQAISB_fSE_Li256ELb0ELb0EEENS1_19SingleTileSchedulerILb0ELb0ELb0ELi64EEEEEEEEEvNT_6ParamsE,@"STO_CUDA_ENTRY STV_DEFAULT"
_ZN7cutlass13device_kernelIN5flash19enable_sm80_to_sm89INS1_16FlashAttnBwdSm80INS1_25CollectiveMainloopBwdSm80ILi1ELi1EN4cute5tupleIJNS5_1CILi32EEENS7_ILi64EEENS7_ILi256EEEEEENS_10bfloat16_tEfNS_4arch4Sm80ELb0ELb0ELb1ELb0ELb0ELb0ELb0ELb0ELi2ELi2ELi2ELi1ELb1EEENS1_24CollectiveEpilogueBwdGQAISB_fSE_Li256ELb0ELb0EEENS1_19SingleTileSchedulerILb0ELb0ELb0ELi64EEEEEEEEEvNT_6ParamsE:
[----:B------:R-:W-:Y:S01]  /*0000*/  LDC R1, c[0x0][0x28] ;  /* 0x00000a00ff017b82 */ /* 0x000fe20000000800 */
[----:B------:R-:W-:Y:S05]  /*0010*/  EXIT ;  /* 0x000000000000794d */ /* 0x000fea0003800000 */
.L_x_1:
        /* <DEDUP_REMOVED lines=14> */
.L_x_127:


//--------------------- .text._ZN7cutlass13device_kernelIN5flash19enable_sm80_to_sm89INS1_16FlashAttnBwdSm80INS1_25CollectiveMainloopBwdSm80ILi1ELi1EN4cute5tupleIJNS5_1CILi32EEENS7_ILi64EEENS7_ILi256EEEEEENS_10bfloat16_tEfNS_4arch4Sm80ELb0ELb0ELb1ELb1ELb0ELb0ELb0ELb0ELi2ELi2ELi2ELi1ELb1EEENS1_21CollectiveEpilogueBwdISB_SC_SE_Li256ELb1ELb0ELi4EEENS1_19SingleTileSchedulerILb1ELb0ELb0ELi64EEEEEEEEEvNT_6ParamsE --------------------------
	.section	.text._ZN7cutlass13device_kernelIN5flash19enable_sm80_to_sm89INS1_16FlashAttnBwdSm80INS1_25CollectiveMainloopBwdSm80ILi1ELi1EN4cute5tupleIJNS5_1CILi32EEENS7_ILi64EEENS7_ILi256EEEEEENS_10bfloat16_tEfNS_4arch4Sm80ELb0ELb0ELb1ELb1ELb0ELb0ELb0ELb0ELi2ELi2ELi2ELi1ELb1EEENS1_21CollectiveEpilogueBwdISB_SC_SE_Li256ELb1ELb0ELi4EEENS1_19SingleTileSchedulerILb1ELb0ELb0ELi64EEEEEEEEEvNT_6ParamsE,"ax",@progbits
	.align	128
.text._ZN7cutlass13device_kernelIN5flash19enable_sm80_to_sm89INS1_16FlashAttnBwdSm80INS1_25CollectiveMainloopBwdSm80ILi1ELi1EN4cute5tupleIJNS5_1CILi32EEENS7_ILi64EEENS7_ILi256EEEEEENS_10bfloat16_tEfNS_4arch4Sm80ELb0ELb0ELb1ELb1ELb0ELb0ELb0ELb0ELi2ELi2ELi2ELi1ELb1EEENS1_21CollectiveEpilogueBwdISB_SC_SE_Li256ELb1ELb0ELi4EEENS1_19SingleTileSchedulerILb1ELb0ELb0ELi64EEEEEEEEEvNT_6ParamsE:
        .type           _ZN7cutlass13device_kernelIN5flash19enable_sm80_to_sm89INS1_16FlashAttnBwdSm80INS1_25CollectiveMainloopBwdSm80ILi1ELi1EN4cute5tupleIJNS5_1CILi32EEENS7_ILi64EEENS7_ILi256EEEEEENS_10bfloat16_tEfNS_4arch4Sm80ELb0ELb0ELb1ELb1ELb0ELb0ELb0ELb0ELi2ELi2ELi2ELi1ELb1EEENS1_21CollectiveEpilogueBwdISB_SC_SE_Li256ELb1ELb0ELi4EEENS1_19SingleTileSchedulerILb1ELb0ELb0ELi64EEEEEEEEEvNT_6ParamsE,@function
        .size           _ZN7cutlass13device_kernelIN5flash19enable_sm80_to_sm89INS1_16FlashAttnBwdSm80INS1_25CollectiveMainloopBwdSm80ILi1ELi1EN4cute5tupleIJNS5_1CILi32EEENS7_ILi64EEENS7_ILi256EEEEEENS_10bfloat16_tEfNS_4arch4Sm80ELb0ELb0ELb1ELb1ELb0ELb0ELb0ELb0ELi2ELi2ELi2ELi1ELb1EEENS1_21CollectiveEpilogueBwdISB_SC_SE_Li256ELb1ELb0ELi4EEENS1_19SingleTileSchedulerILb1ELb0ELb0ELi64EEEEEEEEEvNT_6ParamsE,(.L_x_128 - _ZN7cutlass13device_kernelIN5flash19enable_sm80_to_sm89INS1_16FlashAttnBwdSm80INS1_25CollectiveMainloopBwdSm80ILi1ELi1EN4cute5tupleIJNS5_1CILi32EEENS7_ILi64EEENS7_ILi256EEEEEENS_10bfloat16_tEfNS_4arch4Sm80ELb0ELb0ELb1ELb1ELb0ELb0ELb0ELb0ELi2ELi2ELi2ELi1ELb1EEENS1_21CollectiveEpilogueBwdISB_SC_SE_Li256ELb1ELb0ELi4EEENS1_19SingleTileSchedulerILb1ELb0ELb0ELi64EEEEEEEEEvNT_6ParamsE)
        .other          _ZN7cutlass13device_kernelIN5flash19enable_sm80_to_sm89INS1_16FlashAttnBwdSm80INS1_25CollectiveMainloopBwdSm80ILi1ELi1EN4cute5tupleIJNS5_1CILi32EEENS7_ILi64EEENS7_ILi256EEEEEENS_10bfloat16_tEfNS_4arch4Sm80ELb0ELb0ELb1ELb1ELb0ELb0ELb0ELb0ELi2ELi2ELi2ELi1ELb1EEENS1_21CollectiveEpilogueBwdISB_SC_SE_Li256ELb1ELb0ELi4EEENS1_19SingleTileSchedulerILb1ELb0ELb0ELi64EEEEEEEEEvNT_6ParamsE,@"STO_CUDA_ENTRY STV_DEFAULT"
_ZN7cutlass13device_kernelIN5flash19enable_sm80_to_sm89INS1_16FlashAttnBwdSm80INS1_25CollectiveMainloopBwdSm80ILi1ELi1EN4cute5tupleIJNS5_1CILi32EEENS7_ILi64EEENS7_ILi256EEEEEENS_10bfloat16_tEfNS_4arch4Sm80ELb0ELb0ELb1ELb1ELb0ELb0ELb0ELb0ELi2ELi2ELi2ELi1ELb1EEENS1_21CollectiveEpilogueBwdISB_SC_SE_Li256ELb1ELb0ELi4EEENS1_19SingleTileSchedulerILb1ELb0ELb0ELi64EEEEEEEEEvNT_6ParamsE:
[----:B------:R-:W-:Y:S01]  /*0000*/  LDC R1, c[0x0][0x28] ;  /* 0x00000a00ff017b82 */ /* 0x000fe20000000800 */
[----:B------:R-:W-:Y:S05]  /*0010*/  EXIT ;  /* 0x000000000000794d */ /* 0x000fea0003800000 */
.L_x_2:
        /* <DEDUP_REMOVED lines=14> */
.L_x_128:


//--------------------- .text._ZN7cutlass13device_kernelIN5flash19enable_sm80_to_sm89INS1_16FlashAttnBwdSm80INS1_25CollectiveMainloopBwdSm80ILi1ELi1EN4cute5tupleIJNS5_1CILi32EEENS7_ILi64EEENS7_ILi256EEEEEENS_10bfloat16_tEfNS_4arch4Sm80ELb0ELb0ELb1ELb1ELb0ELb0ELb0ELb0ELi2ELi2ELi2ELi1ELb1EEENS1_24CollectiveEpilogueBwdGQAISB_fSE_Li256ELb1ELb0EEENS1_19SingleTileSchedulerILb1ELb0ELb0ELi64EEEEEEEEEvNT_6ParamsE --------------------------
	.section	.text._ZN7cutlass13device_kernelIN5flash19enable_sm80_to_sm89INS1_16FlashAttnBwdSm80INS1_25CollectiveMainloopBwdSm80ILi1ELi1EN4cute5tupleIJNS5_1CILi32EEENS7_ILi64EEENS7_ILi256EEEEEENS_10bfloat16_tEfNS_4arch4Sm80ELb0ELb0ELb1ELb1ELb0ELb0ELb0ELb0ELi2ELi2ELi2ELi1ELb1EEENS1_24CollectiveEpilogueBwdGQAISB_fSE_Li256ELb1ELb0EEENS1_19SingleTileSchedulerILb1ELb0ELb0ELi64EEEEEEEEEvNT_6ParamsE,"ax",@progbits
	.align	128
.text._ZN7cutlass13device_kernelIN5flash19enable_sm80_to_sm89INS1_16FlashAttnBwdSm80INS1_25CollectiveMainloopBwdSm80ILi1ELi1EN4cute5tupleIJNS5_1CILi32EEENS7_ILi64EEENS7_ILi256EEEEEENS_10bfloat16_tEfNS_4arch4Sm80ELb0ELb0ELb1ELb1ELb0ELb0ELb0ELb0ELi2ELi2ELi2ELi1ELb1EEENS1_24CollectiveEpilogueBwdGQAISB_fSE_Li256ELb1ELb0EEENS1_19SingleTileSchedulerILb1ELb0ELb0ELi64EEEEEEEEEvNT_6ParamsE:
        .type           _ZN7cutlass13device_kernelIN5flash19enable_sm80_to_sm89INS1_16FlashAttnBwdSm80INS1_25CollectiveMainloopBwdSm80ILi1ELi1EN4cute5tupleIJNS5_1CILi32EEENS7_ILi64EEENS7_ILi256EEEEEENS_10bfloat16_tEfNS_4arch4Sm80ELb0ELb0ELb1ELb1ELb0ELb0ELb0ELb0ELi2ELi2ELi2ELi1ELb1EEENS1_24CollectiveEpilogueBwdGQAISB_fSE_Li256ELb1ELb0EEENS1_19SingleTileSchedulerILb1ELb0ELb0ELi64EEEEEEEEEvNT_6ParamsE,@function
        .size           _ZN7cutlass13device_kernelIN5flash19enable_sm80_to_sm89INS1_16FlashAttnBwdSm80INS1_25CollectiveMainloopBwdSm80ILi1ELi1EN4cute5tupleIJNS5_1CILi32EEENS7_ILi64EEENS7_ILi256EEEEEENS_10bfloat16_tEfNS_4arch4Sm80ELb0ELb0ELb1ELb1ELb0ELb0ELb0ELb0ELi2ELi2ELi2ELi1ELb1EEENS1_24CollectiveEpilogueBwdGQAISB_fSE_Li256ELb1ELb0EEENS1_19SingleTileSchedulerILb1ELb0ELb0ELi64EEEEEEEEEvNT_6ParamsE,(.L_x_129 - _ZN7cutlass13device_kernelIN5flash19enable_sm80_to_sm89INS1_16FlashAttnBwdSm80INS1_25CollectiveMainloopBwdSm80ILi1ELi1EN4cute5tupleIJNS5_1CILi32EEENS7_ILi64EEENS7_ILi256EEEEEENS_10bfloat16_tEfNS_4arch4Sm80ELb0ELb0ELb1ELb1ELb0ELb0ELb0ELb0ELi2ELi2ELi2ELi1ELb1EEENS1_24CollectiveEpilogueBwdGQAISB_fSE_Li256ELb1ELb0EEENS1_19SingleTileSchedulerILb1ELb0ELb0ELi64EEEEEEEEEvNT_6ParamsE)
        .other          _ZN7cutlass13device_kernelIN5flash19enable_sm80_to_sm89INS1_16FlashAttnBwdSm80INS1_25CollectiveMainloopBwdSm80ILi1ELi1EN4cute5tupleIJNS5_1CILi32EEENS7_ILi64EEENS7_ILi256EEEEEENS_10bfloat16_tEfNS_4arch4Sm80ELb0ELb0ELb1ELb1ELb0ELb0ELb0ELb0ELi2ELi2ELi2ELi1ELb1EEENS1_24CollectiveEpilogueBwdGQAISB_fSE_Li256ELb1ELb0EEENS1_19SingleTileSchedulerILb1ELb0ELb0ELi64EEEEEEEEEvNT_6ParamsE,@"STO_CUDA_ENTRY STV_DEFAULT"
_ZN7cutlass13device_kernelIN5flash19enable_sm80_to_sm89INS1_16FlashAttnBwdSm80INS1_25CollectiveMainloopBwdSm80ILi1ELi1EN4cute5tupleIJNS5_1CILi32EEENS7_ILi64EEENS7_ILi256EEEEEENS_10bfloat16_tEfNS_4arch4Sm80ELb0ELb0ELb1ELb1ELb0ELb0ELb0ELb0ELi2ELi2ELi2ELi1ELb1EEENS1_24CollectiveEpilogueBwdGQAISB_fSE_Li256ELb1ELb0EEENS1_19SingleTileSchedulerILb1ELb0ELb0ELi64EEEEEEEEEvNT_6ParamsE:
[----:B------:R-:W-:Y:S01]  /*0000*/  LDC R1, c[0x0][0x28] ;  /* 0x00000a00ff017b82 */ /* 0x000fe20000000800 */
[----:B------:R-:W-:Y:S05]  /*0010*/  EXIT ;  /* 0x000000000000794d */ /* 0x000fea0003800000 */
.L_x_3:
        /* <DEDUP_REMOVED lines=14> */
.L_x_129:


//--------------------- .text._ZN7cutlass13device_kernelIN5flash19enable_sm80_to_sm89INS1_16FlashAttnBwdSm80INS1_25CollectiveMainloopBwdSm80ILi1ELi1EN4cute5tupleIJNS5_1CILi32EEENS7_ILi64EEENS7_ILi256EEEEEENS_10bfloat16_tEfNS_4arch4Sm80ELb0ELb1ELb1ELb0ELb0ELb0ELb0ELb0ELi2ELi2ELi2ELi1ELb1EEENS1_21CollectiveEpilogueBwdISB_SC_SE_Li256ELb0ELb0ELi4EEENS1_19SingleTileSchedulerILb0ELb0ELb0ELi64EEEEEEEEEvNT_6ParamsE --------------------------
	.section	.text._ZN7cutlass13device_kernelIN5flash19enable_sm80_to_sm89INS1_16FlashAttnBwdSm80INS1_25CollectiveMainloopBwdSm80ILi1ELi1EN4cute5tupleIJNS5_1CILi32EEENS7_ILi64EEENS7_ILi256EEEEEENS_10bfloat16_tEfNS_4arch4Sm80ELb0ELb1ELb1ELb0ELb0ELb0ELb0ELb0ELi2ELi2ELi2ELi1ELb1EEENS1_21CollectiveEpilogueBwdISB_SC_SE_Li256ELb0ELb0ELi4EEENS1_19SingleTileSchedulerILb0ELb0ELb0ELi64EEEEEEEEEvNT_6ParamsE,"ax",@progbits
	.align	128
.text._ZN7cutlass13device_kernelIN5flash19enable_sm80_to_sm89INS1_16FlashAttnBwdSm80INS1_25CollectiveMainloopBwdSm80ILi1ELi1EN4cute5tupleIJNS5_1CILi32EEENS7_ILi64EEENS7_ILi256EEEEEENS_10bfloat16_tEfNS_4arch4Sm80ELb0ELb1ELb1ELb0ELb0ELb0ELb0ELb0ELi2ELi2ELi2ELi1ELb1EEENS1_21CollectiveEpilogueBwdISB_SC_SE_Li256ELb0ELb0ELi4EEENS1_19SingleTileSchedulerILb0ELb0ELb0ELi64EEEEEEEEEvNT_6ParamsE:
        .type           _ZN7cutlass13device_kernelIN5flash19enable_sm80_to_sm89INS1_16FlashAttnBwdSm80INS1_25CollectiveMainloopBwdSm80ILi1ELi1EN4cute5tupleIJNS5_1CILi32EEENS7_ILi64EEENS7_ILi256EEEEEENS_10bfloat16_tEfNS_4arch4Sm80ELb0ELb1ELb1ELb0ELb0ELb0ELb0ELb0ELi2ELi2ELi2ELi1ELb1EEENS1_21CollectiveEpilogueBwdISB_SC_SE_Li256ELb0ELb0ELi4EEENS1_19SingleTileSchedulerILb0ELb0ELb0ELi64EEEEEEEEEvNT_6ParamsE,@function
        .size           _ZN7cutlass13device_kernelIN5flash19enable_sm80_to_sm89INS1_16FlashAttnBwdSm80INS1_25CollectiveMainloopBwdSm80ILi1ELi1EN4cute5tupleIJNS5_1CILi32EEENS7_ILi64EEENS7_ILi256EEEEEENS_10bfloat16_tEfNS_4arch4Sm80ELb0ELb1ELb1ELb0ELb0ELb0ELb0ELb0ELi2ELi2ELi2ELi1ELb1EEENS1_21CollectiveEpilogueBwdISB_SC_SE_Li256ELb0ELb0ELi4EEENS1_19SingleTileSchedulerILb0ELb0ELb0ELi64EEEEEEEEEvNT_6ParamsE,(.L_x_130 - _ZN7cutlass13device_kernelIN5flash19enable_sm80_to_sm89INS1_16FlashAttnBwdSm80INS1_25CollectiveMainloopBwdSm80ILi1ELi1EN4cute5tupleIJNS5_1CILi32EEENS7_ILi64EEENS7_ILi256EEEEEENS_10bfloat16_tEfNS_4arch4Sm80ELb0ELb1ELb1ELb0ELb0ELb0ELb0ELb0ELi2ELi2ELi2ELi1ELb1EEENS1_21CollectiveEpilogueBwdISB_SC_SE_Li256ELb0ELb0ELi4EEENS1_19SingleTileSchedulerILb0ELb0ELb0ELi64EEEEEEEEEvNT_6ParamsE)
        .other          _ZN7cutlass13device_kernelIN5flash19enable_sm80_to_sm89INS1_16FlashAttnBwdSm80INS1_25CollectiveMainloopBwdSm80ILi1ELi1EN4cute5tupleIJNS5_1CILi32EEENS7_ILi64EEENS7_ILi256EEEEEENS_10bfloat16_tEfNS_4arch4Sm80ELb0ELb1ELb1ELb0ELb0ELb0ELb0ELb0ELi2ELi2ELi2ELi1ELb1EEENS1_21CollectiveEpilogueBwdISB_SC_SE_Li256ELb0ELb0ELi4EEENS1_19SingleTileSchedulerILb0ELb0ELb0ELi64EEEEEEEEEvNT_6ParamsE,@"STO_CUDA_ENTRY STV_DEFAULT"
_ZN7cutlass13device_kernelIN5flash19enable_sm80_to_sm89INS1_16FlashAttnBwdSm80INS1_25CollectiveMainloopBwdSm80ILi1ELi1EN4cute5tupleIJNS5_1CILi32EEENS7_ILi64EEENS7_ILi256EEEEEENS_10bfloat16_tEfNS_4arch4Sm80ELb0ELb1ELb1ELb0ELb0ELb0ELb0ELb0ELi2ELi2ELi2ELi1ELb1EEENS1_21CollectiveEpilogueBwdISB_SC_SE_Li256ELb0ELb0ELi4EEENS1_19SingleTileSchedulerILb0ELb0ELb0ELi64EEEEEEEEEvNT_6ParamsE:
[----:B------:R-:W-:Y:S01]  /*0000*/  LDC R1, c[0x0][0x28] ;  /* 0x00000a00ff017b82 */ /* 0x000fe20000000800 */
[----:B------:R-:W-:Y:S05]  /*0010*/  EXIT ;  /* 0x000000000000794d */ /* 0x000fea0003800000 */
.L_x_4:
        /* <DEDUP_REMOVED lines=14> */
.L_x_130:


//--------------------- .text._ZN7cutlass13device_kernelIN5flash19enable_sm80_to_sm89INS1_16FlashAttnBwdSm80INS1_25CollectiveMainloopBwdSm80ILi1ELi1EN4cute5tupleIJNS5_1CILi32EEENS7_ILi64EEENS7_ILi256EEEEEENS_10bfloat16_tEfNS_4arch4Sm80ELb0ELb1ELb1ELb0ELb0ELb0ELb0ELb0ELi2ELi2ELi2ELi1ELb1EEENS1_24CollectiveEpilogueBwdGQAISB_fSE_Li256ELb0ELb0EEENS1_19SingleTileSchedulerILb0ELb0ELb0ELi64EEEEEEEEEvNT_6ParamsE --------------------------
	.section	.text._ZN7cutlass13device_kernelIN5flash19enable_sm80_to_sm89INS1_16FlashAttnBwdSm80INS1_25CollectiveMainloopBwdSm80ILi1ELi1EN4cute5tupleIJNS5_1CILi32EEENS7_ILi64EEENS7_ILi256EEEEEENS_10bfloat16_tEfNS_4arch4Sm80ELb0ELb1ELb1ELb0ELb0ELb0ELb0ELb0ELi2ELi2ELi2ELi1ELb1EEENS1_24CollectiveEpilogueBwdGQAISB_fSE_Li256ELb0ELb0EEENS1_19SingleTileSchedulerILb0ELb0ELb0ELi64EEEEEEEEEvNT_6ParamsE,"ax",@progbits
	.align	128
.text._ZN7cutlass13device_kernelIN5flash19enable_sm80_to_sm89INS1_16FlashAttnBwdSm80INS1_25CollectiveMainloopBwdSm80ILi1ELi1EN4cute5tupleIJNS5_1CILi32EEENS7_ILi64EEENS7_ILi256EEEEEENS_10bfloat16_tEfNS_4arch4Sm80ELb0ELb1ELb1ELb0ELb0ELb0ELb0ELb0ELi2ELi2ELi2ELi1ELb1EEENS1_24CollectiveEpilogueBwdGQAISB_fSE_Li256ELb0ELb0EEENS1_19SingleTileSchedulerILb0ELb0ELb0ELi64EEEEEEEEEvNT_6ParamsE:
        .type           _ZN7cutlass13device_kernelIN5flash19enable_sm80_to_sm89INS1_16FlashAttnBwdSm80INS1_25CollectiveMainloopBwdSm80ILi1ELi1EN4cute5tupleIJNS5_1CILi32EEENS7_ILi64EEENS7_ILi256EEEEEENS_10bfloat16_tEfNS_4arch4Sm80ELb0ELb1ELb1ELb0ELb0ELb0ELb0ELb0ELi2ELi2ELi2ELi1ELb1EEENS1_24CollectiveEpilogueBwdGQAISB_fSE_Li256ELb0ELb0EEENS1_19SingleTileSchedulerILb0ELb0ELb0ELi64EEEEEEEEEvNT_6ParamsE,@function
        .size           _ZN7cutlass13device_kernelIN5flash19enable_sm80_to_sm89INS1_16FlashAttnBwdSm80INS1_25CollectiveMainloopBwdSm80ILi1ELi1EN4cute5tupleIJNS5_1CILi32EEENS7_ILi64EEENS7_ILi256EEEEEENS_10bfloat16_tEfNS_4arch4Sm80ELb0ELb1ELb1ELb0ELb0ELb0ELb0ELb0ELi2ELi2ELi2ELi1ELb1EEENS1_24CollectiveEpilogueBwdGQAISB_fSE_Li256ELb0ELb0EEENS1_19SingleTileSchedulerILb0ELb0ELb0ELi64EEEEEEEEEvNT_6ParamsE,(.L_x_131 - _ZN7cutlass13device_kernelIN5flash19enable_sm80_to_sm89INS1_16FlashAttnBwdSm80INS1_25CollectiveMainloopBwdSm80ILi1ELi1EN4cute5tupleIJNS5_1CILi32EEENS7_ILi64EEENS7_ILi256EEEEEENS_10bfloat16_tEfNS_4arch4Sm80ELb0ELb1ELb1ELb0ELb0ELb0ELb0ELb0ELi2ELi2ELi2ELi1ELb1EEENS1_24CollectiveEpilogueBwdGQAISB_fSE_Li256ELb0ELb0EEENS1_19SingleTileSchedulerILb0ELb0ELb0ELi64EEEEEEEEEvNT_6ParamsE)
        .other          _ZN7cutlass13device_kernelIN5flash19enable_sm80_to_sm89INS1_16FlashAttnBwdSm80INS1_25CollectiveMainloopBwdSm80ILi1ELi1EN4cute5tupleIJNS5_1CILi32EEENS7_ILi64EEENS7_ILi256EEEEEENS_10bfloat16_tEfNS_4arch4Sm80ELb0ELb1ELb1ELb0ELb0ELb0ELb0ELb0ELi2ELi2ELi2ELi1ELb1EEENS1_24CollectiveEpilogueBwdGQAISB_fSE_Li256ELb0ELb0EEENS1_19SingleTileSchedulerILb0ELb0ELb0ELi64EEEEEEEEEvNT_6ParamsE,@"STO_CUDA_ENTRY STV_DEFAULT"
_ZN7cutlass13device_kernelIN5flash19enable_sm80_to_sm89INS1_16FlashAttnBwdSm80INS1_25CollectiveMainloopBwdSm80ILi1ELi1EN4cute5tupleIJNS5_1CILi32EEENS7_ILi64EEENS7_ILi256EEEEEENS_10bfloat16_tEfNS_4arch4Sm80ELb0ELb1ELb1ELb0ELb0ELb0ELb0ELb0ELi2ELi2ELi2ELi1ELb1EEENS1_24CollectiveEpilogueBwdGQAISB_fSE_Li256ELb0ELb0EEENS1_19SingleTileSchedulerILb0ELb0ELb0ELi64EEEEEEEEEvNT_6ParamsE:
[----:B------:R-:W-:Y:S01]  /*0000*/  LDC R1, c[0x0][0x28] ;  /* 0x00000a00ff017b82 */ /* 0x000fe20000000800 */
[----:B------:R-:W-:Y:S05]  /*0010*/  EXIT ;  /* 0x000000000000794d */ /* 0x000fea0003800000 */
.L_x_5:
        /* <DEDUP_REMOVED lines=14> */
.L_x_131:


//--------------------- .text._ZN7cutlass13device_kernelIN5flash19enable_sm80_to_sm89INS1_16FlashAttnBwdSm80INS1_25CollectiveMainloopBwdSm80ILi1ELi1EN4cute5tupleIJNS5_1CILi32EEENS7_ILi64EEENS7_ILi256EEEEEENS_10bfloat16_tEfNS_4arch4Sm80ELb0ELb1ELb1ELb1ELb0ELb0ELb0ELb0ELi2ELi2ELi2ELi1ELb1EEENS1_21CollectiveEpilogueBwdISB_SC_SE_Li256ELb1ELb0ELi4EEENS1_19SingleTileSchedulerILb1ELb0ELb0ELi64EEEEEEEEEvNT_6ParamsE --------------------------
	.section	.text._ZN7cutlass13device_kernelIN5flash19enable_sm80_to_sm89INS1_16FlashAttnBwdSm80INS1_25CollectiveMainloopBwdSm80ILi1ELi1EN4cute5tupleIJNS5_1CILi32EEENS7_ILi64EEENS7_ILi256EEEEEENS_10bfloat16_tEfNS_4arch4Sm80ELb0ELb1ELb1ELb1ELb0ELb0ELb0ELb0ELi2ELi2ELi2ELi1ELb1EEENS1_21CollectiveEpilogueBwdISB_SC_SE_Li256ELb1ELb0ELi4EEENS1_19SingleTileSchedulerILb1ELb0ELb0ELi64EEEEEEEEEvNT_6ParamsE,"ax",@progbits
	.align	128
.text._ZN7cutlass13device_kernelIN5flash19enable_sm80_to_sm89INS1_16FlashAttnBwdSm80INS1_25CollectiveMainloopBwdSm80ILi1ELi1EN4cute5tupleIJNS5_1CILi32EEENS7_ILi64EEENS7_ILi256EEEEEENS_10bfloat16_tEfNS_4arch4Sm80ELb0ELb1ELb1ELb1ELb0ELb0ELb0ELb0ELi2ELi2ELi2ELi1ELb1EEENS1_21CollectiveEpilogueBwdISB_SC_SE_Li256ELb1ELb0ELi4EEENS1_19SingleTileSchedulerILb1ELb0ELb0ELi64EEEEEEEEEvNT_6ParamsE:
        .type           _ZN7cutlass13device_kernelIN5flash19enable_sm80_to_sm89INS1_16FlashAttnBwdSm80INS1_25CollectiveMainloopBwdSm80ILi1ELi1EN4cute5tupleIJNS5_1CILi32EEENS7_ILi64EEENS7_ILi256EEEEEENS_10bfloat16_tEfNS_4arch4Sm80ELb0ELb1ELb1ELb1ELb0ELb0ELb0ELb0ELi2ELi2ELi2ELi1ELb1EEENS1_21CollectiveEpilogueBwdISB_SC_SE_Li256ELb1ELb0ELi4EEENS1_19SingleTileSchedulerILb1ELb0ELb0ELi64EEEEEEEEEvNT_6ParamsE,@function
        .size           _ZN7cutlass13device_kernelIN5flash19enable_sm80_to_sm89INS1_16FlashAttnBwdSm80INS1_25CollectiveMainloopBwdSm80ILi1ELi1EN4cute5tupleIJNS5_1CILi32EEENS7_ILi64EEENS7_ILi256EEEEEENS_10bfloat16_tEfNS_4arch4Sm80ELb0ELb1ELb1ELb1ELb0ELb0ELb0ELb0ELi2ELi2ELi2ELi1ELb1EEENS1_21CollectiveEpilogueBwdISB_SC_SE_Li256ELb1ELb0ELi4EEENS1_19SingleTileSchedulerILb1ELb0ELb0ELi64EEEEEEEEEvNT_6ParamsE,(.L_x_132 - _ZN7cutlass13device_kernelIN5flash19enable_sm80_to_sm89INS1_16FlashAttnBwdSm80INS1_25CollectiveMainloopBwdSm80ILi1ELi1EN4cute5tupleIJNS5_1CILi32EEENS7_ILi64EEENS7_ILi256EEEEEENS_10bfloat16_tEfNS_4arch4Sm80ELb0ELb1ELb1ELb1ELb0ELb0ELb0ELb0ELi2ELi2ELi2ELi1ELb1EEENS1_21CollectiveEpilogueBwdISB_SC_SE_Li256ELb1ELb0ELi4EEENS1_19SingleTileSchedulerILb1ELb0ELb0ELi64EEEEEEEEEvNT_6ParamsE)
        .other          _ZN7cutlass13device_kernelIN5flash19enable_sm80_to_sm89INS1_16FlashAttnBwdSm80INS1_25CollectiveMainloopBwdSm80ILi1ELi1EN4cute5tupleIJNS5_1CILi32EEENS7_ILi64EEENS7_ILi256EEEEEENS_10bfloat16_tEfNS_4arch4Sm80ELb0ELb1ELb1ELb1ELb0ELb0ELb0ELb0ELi2ELi2ELi2ELi1ELb1EEENS1_21CollectiveEpilogueBwdISB_SC_SE_Li256ELb1ELb0ELi4EEENS1_19SingleTileSchedulerILb1ELb0ELb0ELi64EEEEEEEEEvNT_6ParamsE,@"STO_CUDA_ENTRY STV_DEFAULT"
_ZN7cutlass13device_kernelIN5flash19enable_sm80_to_sm89INS1_16FlashAttnBwdSm80INS1_25CollectiveMainloopBwdSm80ILi1ELi1EN4cute5tupleIJNS5_1CILi32EEENS7_ILi64EEENS7_ILi256EEEEEENS_10bfloat16_tEfNS_4arch4Sm80ELb0ELb1ELb1ELb1ELb0ELb0ELb0ELb0ELi2ELi2ELi2ELi1ELb1EEENS1_21CollectiveEpilogueBwdISB_SC_SE_Li256ELb1ELb0ELi4EEENS1_19SingleTileSchedulerILb1ELb0ELb0ELi64EEEEEEEEEvNT_6ParamsE:
[----:B------:R-:W-:Y:S01]  /*0000*/  LDC R1, c[0x0][0x28] ;  /* 0x00000a00ff017b82 */ /* 0x000fe20000000800 */
[----:B------:R-:W-:Y:S05]  /*0010*/  EXIT ;  /* 0x000000000000794d */ /* 0x000fea0003800000 */
.L_x_6:
        /* <DEDUP_REMOVED lines=14> */
.L_x_132:


//--------------------- .text._ZN7cutlass13device_kernelIN5flash19enable_sm80_to_sm89INS1_16FlashAttnBwdSm80INS1_25CollectiveMainloopBwdSm80ILi1ELi1EN4cute5tupleIJNS5_1CILi32EEENS7_ILi64EEENS7_ILi256EEEEEENS_10bfloat16_tEfNS_4arch4Sm80ELb0ELb1ELb1ELb1ELb0ELb0ELb0ELb0ELi2ELi2ELi2ELi1ELb1EEENS1_24CollectiveEpilogueBwdGQAISB_fSE_Li256ELb1ELb0EEENS1_19SingleTileSchedulerILb1ELb0ELb0ELi64EEEEEEEEEvNT_6ParamsE --------------------------
	.section	.text._ZN7cutlass13device_kernelIN5flash19enable_sm80_to_sm89INS1_16FlashAttnBwdSm80INS1_25CollectiveMainloopBwdSm80ILi1ELi1EN4cute5tupleIJNS5_1CILi32EEENS7_ILi64EEENS7_ILi256EEEEEENS_10bfloat16_tEfNS_4arch4Sm80ELb0ELb1ELb1ELb1ELb0ELb0ELb0ELb0ELi2ELi2ELi2ELi1ELb1EEENS1_24CollectiveEpilogueBwdGQAISB_fSE_Li256ELb1ELb0EEENS1_19SingleTileSchedulerILb1ELb0ELb0ELi64EEEEEEEEEvNT_6ParamsE,"ax",@progbits
	.align	128
.text._ZN7cutlass13device_kernelIN5flash19enable_sm80_to_sm89INS1_16FlashAttnBwdSm80INS1_25CollectiveMainloopBwdSm80ILi1ELi1EN4cute5tupleIJNS5_1CILi32EEENS7_ILi64EEENS7_ILi256EEEEEENS_10bfloat16_tEfNS_4arch4Sm80ELb0ELb1ELb1ELb1ELb0ELb0ELb0ELb0ELi2ELi2ELi2ELi1ELb1EEENS1_24CollectiveEpilogueBwdGQAISB_fSE_Li256ELb1ELb0EEENS1_19SingleTileSchedulerILb1ELb0ELb0ELi64EEEEEEEEEvNT_6ParamsE:
        .type           _ZN7cutlass13device_kernelIN5flash19enable_sm80_to_sm89INS1_16FlashAttnBwdSm80INS1_25CollectiveMainloopBwdSm80ILi1ELi1EN4cute5tupleIJNS5_1CILi32EEENS7_ILi64EEENS7_ILi256EEEEEENS_10bfloat16_tEfNS_4arch4Sm80ELb0ELb1ELb1ELb1ELb0ELb0ELb0ELb0ELi2ELi2ELi2ELi1ELb1EEENS1_24CollectiveEpilogueBwdGQAISB_fSE_Li256ELb1ELb0EEENS1_19SingleTileSchedulerILb1ELb0ELb0ELi64EEEEEEEEEvNT_6ParamsE,@function
        .size           _ZN7cutlass13device_kernelIN5flash19enable_sm80_to_sm89INS1_16FlashAttnBwdSm80INS1_25CollectiveMainloopBwdSm80ILi1ELi1EN4cute5tupleIJNS5_1CILi32EEENS7_ILi64EEENS7_ILi256EEEEEENS_10bfloat16_tEfNS_4arch4Sm80ELb0ELb1ELb1ELb1ELb0ELb0ELb0ELb0ELi2ELi2ELi2ELi1ELb1EEENS1_24CollectiveEpilogueBwdGQAISB_fSE_Li256ELb1ELb0EEENS1_19SingleTileSchedulerILb1ELb0ELb0ELi64EEEEEEEEEvNT_6ParamsE,(.L_x_133 - _ZN7cutlass13device_kernelIN5flash19enable_sm80_to_sm89INS1_16FlashAttnBwdSm80INS1_25CollectiveMainloopBwdSm80ILi1ELi1EN4cute5tupleIJNS5_1CILi32EEENS7_ILi64EEENS7_ILi256EEEEEENS_10bfloat16_tEfNS_4arch4Sm80ELb0ELb1ELb1ELb1ELb0ELb0ELb0ELb0ELi2ELi2ELi2ELi1ELb1EEENS1_24CollectiveEpilogueBwdGQAISB_fSE_Li256ELb1ELb0EEENS1_19SingleTileSchedulerILb1ELb0ELb0ELi64EEEEEEEEEvNT_6ParamsE)
        .other          _ZN7cutlass13device_kernelIN5flash19enable_sm80_to_sm89INS1_16FlashAttnBwdSm80INS1_25CollectiveMainloopBwdSm80ILi1ELi1EN4cute5tupleIJNS5_1CILi32EEENS7_ILi64EEENS7_ILi256EEEEEENS_10bfloat16_tEfNS_4arch4Sm80ELb0ELb1ELb1ELb1ELb0ELb0ELb0ELb0ELi2ELi2ELi2ELi1ELb1EEENS1_24CollectiveEpilogueBwdGQAISB_fSE_Li256ELb1ELb0EEENS1_19SingleTileSchedulerILb1ELb0ELb0ELi64EEEEEEEEEvNT_6ParamsE,@"STO_CUDA_ENTRY STV_DEFAULT"
_ZN7cutlass13device_kernelIN5flash19enable_sm80_to_sm89INS1_16FlashAttnBwdSm80INS1_25CollectiveMainloopBwdSm80ILi1ELi1EN4cute5tupleIJNS5_1CILi32EEENS7_ILi64EEENS7_ILi256EEEEEENS_10bfloat16_tEfNS_4arch4Sm80ELb0ELb1ELb1ELb1ELb0ELb0ELb0ELb0ELi2ELi2ELi2ELi1ELb1EEENS1_24CollectiveEpilogueBwdGQAISB_fSE_Li256ELb1ELb0EEENS1_19SingleTileSchedulerILb1ELb0ELb0ELi64EEEEEEEEEvNT_6ParamsE:
[----:B------:R-:W-:Y:S01]  /*0000*/  LDC R1, c[0x0][0x28] ;  /* 0x00000a00ff017b82 */ /* 0x000fe20000000800 */
[----:B------:R-:W-:Y:S05]  /*0010*/  EXIT ;  /* 0x000000000000794d */ /* 0x000fea0003800000 */
.L_x_7:
        /* <DEDUP_REMOVED lines=14> */
.L_x_133:


//--------------------- .text._ZN7cutlass13device_kernelIN5flash19enable_sm80_to_sm89INS1_16FlashAttnBwdSm80INS1_25CollectiveMainloopBwdSm80ILi1ELi1EN4cute5tupleIJNS5_1CILi32EEENS7_ILi64EEENS7_ILi256EEEEEENS_10bfloat16_tEfNS_4arch4Sm80ELb1ELb0ELb1ELb0ELb0ELb0ELb0ELb0ELi2ELi2ELi2ELi1ELb1EEENS1_21CollectiveEpilogueBwdISB_SC_SE_Li256ELb0ELb0ELi4EEENS1_25SingleTileBwdLPTSchedulerILb0ELi64ELb0EEEEEEEEEvNT_6ParamsE --------------------------
	.section	.text._ZN7cutlass13device_kernelIN5flash19enable_sm80_to_sm89INS1_16FlashAttnBwdSm80INS1_25CollectiveMainloopBwdSm80ILi1ELi1EN4cute5tupleIJNS5_1CILi32EEENS7_ILi64EEENS7_ILi256EEEEEENS_10bfloat16_tEfNS_4arch4Sm80ELb1ELb0ELb1ELb0ELb0ELb0ELb0ELb0ELi2ELi2ELi2ELi1ELb1EEENS1_21CollectiveEpilogueBwdISB_SC_SE_Li256ELb0ELb0ELi4EEENS1_25SingleTileBwdLPTSchedulerILb0ELi64ELb0EEEEEEEEEvNT_6ParamsE,"ax",@progbits
	.align	128
.text._ZN7cutlass13device_kernelIN5flash19enable_sm80_to_sm89INS1_16FlashAttnBwdSm80INS1_25CollectiveMainloopBwdSm80ILi1ELi1EN4cute5tupleIJNS5_1CILi32EEENS7_ILi64EEENS7_ILi256EEEEEENS_10bfloat16_tEfNS_4arch4Sm80ELb1ELb0ELb1ELb0ELb0ELb0ELb0ELb0ELi2ELi2ELi2ELi1ELb1EEENS1_21CollectiveEpilogueBwdISB_SC_SE_Li256ELb0ELb0ELi4EEENS1_25SingleTileBwdLPTSchedulerILb0ELi64ELb0EEEEEEEEEvNT_6ParamsE:
        .type           _ZN7cutlass13device_kernelIN5flash19enable_sm80_to_sm89INS1_16FlashAttnBwdSm80INS1_25CollectiveMainloopBwdSm80ILi1ELi1EN4cute5tupleIJNS5_1CILi32EEENS7_ILi64EEENS7_ILi256EEEEEENS_10bfloat16_tEfNS_4arch4Sm80ELb1ELb0ELb1ELb0ELb0ELb0ELb0ELb0ELi2ELi2ELi2ELi1ELb1EEENS1_21CollectiveEpilogueBwdISB_SC_SE_Li256ELb0ELb0ELi4EEENS1_25SingleTileBwdLPTSchedulerILb0ELi64ELb0EEEEEEEEEvNT_6ParamsE,@function
        .size           _ZN7cutlass13device_kernelIN5flash19enable_sm80_to_sm89INS1_16FlashAttnBwdSm80INS1_25CollectiveMainloopBwdSm80ILi1ELi1EN4cute5tupleIJNS5_1CILi32EEENS7_ILi64EEENS7_ILi256EEEEEENS_10bfloat16_tEfNS_4arch4Sm80ELb1ELb0ELb1ELb0ELb0ELb0ELb0ELb0ELi2ELi2ELi2ELi1ELb1EEENS1_21CollectiveEpilogueBwdISB_SC_SE_Li256ELb0ELb0ELi4EEENS1_25SingleTileBwdLPTSchedulerILb0ELi64ELb0EEEEEEEEEvNT_6ParamsE,(.L_x_134 - _ZN7cutlass13device_kernelIN5flash19enable_sm80_to_sm89INS1_16FlashAttnBwdSm80INS1_25CollectiveMainloopBwdSm80ILi1ELi1EN4cute5tupleIJNS5_1CILi32EEENS7_ILi64EEENS7_ILi256EEEEEENS_10bfloat16_tEfNS_4arch4Sm80ELb1ELb0ELb1ELb0ELb0ELb0ELb0ELb0ELi2ELi2ELi2ELi1ELb1EEENS1_21CollectiveEpilogueBwdISB_SC_SE_Li256ELb0ELb0ELi4EEENS1_25SingleTileBwdLPTSchedulerILb0ELi64ELb0EEEEEEEEEvNT_6ParamsE)
        .other          _ZN7cutlass13device_kernelIN5flash19enable_sm80_to_sm89INS1_16FlashAttnBwdSm80INS1_25CollectiveMainloopBwdSm80ILi1ELi1EN4cute5tupleIJNS5_1CILi32EEENS7_ILi64EEENS7_ILi256EEEEEENS_10bfloat16_tEfNS_4arch4Sm80ELb1ELb0ELb1ELb0ELb0ELb0ELb0ELb0ELi2ELi2ELi2ELi1ELb1EEENS1_21CollectiveEpilogueBwdISB_SC_SE_Li256ELb0ELb0ELi4EEENS1_25SingleTileBwdLPTSchedulerILb0ELi64ELb0EEEEEEEEEvNT_6ParamsE,@"STO_CUDA_ENTRY STV_DEFAULT"
_ZN7cutlass13device_kernelIN5flash19enable_sm80_to_sm89INS1_16FlashAttnBwdSm80INS1_25CollectiveMainloopBwdSm80ILi1ELi1EN4cute5tupleIJNS5_1CILi32EEENS7_ILi64EEENS7_ILi256EEEEEENS_10bfloat16_tEfNS_4arch4Sm80ELb1ELb0ELb1ELb0ELb0ELb0ELb0ELb0ELi2ELi2ELi2ELi1ELb1EEENS1_21CollectiveEpilogueBwdISB_SC_SE_Li256ELb0ELb0ELi4EEENS1_25SingleTileBwdLPTSchedulerILb0ELi64ELb0EEEEEEEEEvNT_6ParamsE:
[----:B------:R-:W-:Y:S01]  /*0000*/  LDC R1, c[0x0][0x28] ;  /* 0x00000a00ff017b82 */ /* 0x000fe20000000800 */
[----:B------:R-:W-:Y:S05]  /*0010*/  EXIT ;  /* 0x000000000000794d */ /* 0x000fea0003800000 */
.L_x_8:
        /* <DEDUP_REMOVED lines=14> */
.L_x_134:


//--------------------- .text._ZN7cutlass13device_kernelIN5flash19enable_sm80_to_sm89INS1_16FlashAttnBwdSm80INS1_25CollectiveMainloopBwdSm80ILi1ELi1EN4cute5tupleIJNS5_1CILi32EEENS7_ILi64EEENS7_ILi256EEEEEENS_10bfloat16_tEfNS_4arch4Sm80ELb1ELb0ELb1ELb0ELb0ELb0ELb0ELb0ELi2ELi2ELi2ELi1ELb1EEENS1_24CollectiveEpilogueBwdGQAISB_fSE_Li256ELb0ELb0EEENS1_25SingleTileBwdLPTSchedulerILb0ELi64ELb0EEEEEEEEEvNT_6ParamsE --------------------------
	.section	.text._ZN7cutlass13device_kernelIN5flash19enable_sm80_to_sm89INS1_16FlashAttnBwdSm80INS1_25CollectiveMainloopBwdSm80ILi1ELi1EN4cute5tupleIJNS5_1CILi32EEENS7_ILi64EEENS7_ILi256EEEEEENS_10bfloat16_tEfNS_4arch4Sm80ELb1ELb0ELb1ELb0ELb0ELb0ELb0ELb0ELi2ELi2ELi2ELi1ELb1EEENS1_24CollectiveEpilogueBwdGQAISB_fSE_Li256ELb0ELb0EEENS1_25SingleTileBwdLPTSchedulerILb0ELi64ELb0EEEEEEEEEvNT_6ParamsE,"ax",@progbits
	.align	128
.text._ZN7cutlass13device_kernelIN5flash19enable_sm80_to_sm89INS1_16FlashAttnBwdSm80INS1_25CollectiveMainloopBwdSm80ILi1ELi1EN4cute5tupleIJNS5_1CILi32EEENS7_ILi64EEENS7_ILi256EEEEEENS_10bfloat16_tEfNS_4arch4Sm80ELb1ELb0ELb1ELb0ELb0ELb0ELb0ELb0ELi2ELi2ELi2ELi1ELb1EEENS1_24CollectiveEpilogueBwdGQAISB_fSE_Li256ELb0ELb0EEENS1_25SingleTileBwdLPTSchedulerILb0ELi64ELb0EEEEEEEEEvNT_6ParamsE:
        .type           _ZN7cutlass13device_kernelIN5flash19enable_sm80_to_sm89INS1_16FlashAttnBwdSm80INS1_25CollectiveMainloopBwdSm80ILi1ELi1EN4cute5tupleIJNS5_1CILi32EEENS7_ILi64EEENS7_ILi256EEEEEENS_10bfloat16_tEfNS_4arch4Sm80ELb1ELb0ELb1ELb0ELb0ELb0ELb0ELb0ELi2ELi2ELi2ELi1ELb1EEENS1_24CollectiveEpilogueBwdGQAISB_fSE_Li256ELb0ELb0EEENS1_25SingleTileBwdLPTSchedulerILb0ELi64ELb0EEEEEEEEEvNT_6ParamsE,@function
        .size           _ZN7cutlass13device_kernelIN5flash19enable_sm80_to_sm89INS1_16FlashAttnBwdSm80INS1_25CollectiveMainloopBwdSm80ILi1ELi1EN4cute5tupleIJNS5_1CILi32EEENS7_ILi64EEENS7_ILi256EEEEEENS_10bfloat16_tEfNS_4arch4Sm80ELb1ELb0ELb1ELb0ELb0ELb0ELb0ELb0ELi2ELi2ELi2ELi1ELb1EEENS1_24CollectiveEpilogueBwdGQAISB_fSE_Li256ELb0ELb0EEENS1_25SingleTileBwdLPTSchedulerILb0ELi64ELb0EEEEEEEEEvNT_6ParamsE,(.L_x_135 - _ZN7cutlass13device_kernelIN5flash19enable_sm80_to_sm89INS1_16FlashAttnBwdSm80INS1_25CollectiveMainloopBwdSm80ILi1ELi1EN4cute5tupleIJNS5_1CILi32EEENS7_ILi64EEENS7_ILi256EEEEEENS_10bfloat16_tEfNS_4arch4Sm80ELb1ELb0ELb1ELb0ELb0ELb0ELb0ELb0ELi2ELi2ELi2ELi1ELb1EEENS1_24CollectiveEpilogueBwdGQAISB_fSE_Li256ELb0ELb0EEENS1_25SingleTileBwdLPTSchedulerILb0ELi64ELb0EEEEEEEEEvNT_6ParamsE)
        .other          _ZN7cutlass13device_kernelIN5flash19enable_sm80_to_sm89INS1_16FlashAttnBwdSm80INS1_25CollectiveMainloopBwdSm80ILi1ELi1EN4cute5tupleIJNS5_1CILi32EEENS7_ILi64EEENS7_ILi256EEEEEENS_10bfloat16_tEfNS_4arch4Sm80ELb1ELb0ELb1ELb0ELb0ELb0ELb0ELb0ELi2ELi2ELi2ELi1ELb1EEENS1_24CollectiveEpilogueBwdGQAISB_fSE_Li256ELb0ELb0EEENS1_25SingleTileBwdLPTSchedulerILb0ELi64ELb0EEEEEEEEEvNT_6ParamsE,@"STO_CUDA_ENTRY STV_DEFAULT"
_ZN7cutlass13device_kernelIN5flash19enable_sm80_to_sm89INS1_16FlashAttnBwdSm80INS1_25CollectiveMainloopBwdSm80ILi1ELi1EN4cute5tupleIJNS5_1CILi32EEENS7_ILi64EEENS7_ILi256EEEEEENS_10bfloat16_tEfNS_4arch4Sm80ELb1ELb0ELb1ELb0ELb0ELb0ELb0ELb0ELi2ELi2ELi2ELi1ELb1EEENS1_24CollectiveEpilogueBwdGQAISB_fSE_Li256ELb0ELb0EEENS1_25SingleTileBwdLPTSchedulerILb0ELi64ELb0EEEEEEEEEvNT_6ParamsE:
[----:B------:R-:W-:Y:S01]  /*0000*/  LDC R1, c[0x0][0x28] ;  /* 0x00000a00ff017b82 */ /* 0x000fe20000000800 */
[----:B------:R-:W-:Y:S05]  /*0010*/  EXIT ;  /* 0x000000000000794d */ /* 0x000fea0003800000 */
.L_x_9:
        /* <DEDUP_REMOVED lines=14> */
.L_x_135:


//--------------------- .text._ZN7cutlass13device_kernelIN5flash22FlashAttnBwdPreprocessIN4cute5tupleIJNS3_1CILi32EEENS5_ILi256EEEEEENS_10bfloat16_tEfNS_4arch4Sm80ELb1ELb0EEEEEvNT_6ParamsE --------------------------
	.section	.text._ZN7cutlass13device_kernelIN5flash22FlashAttnBwdPreprocessIN4cute5tupleIJNS3_1CILi32EEENS5_ILi256EEEEEENS_10bfloat16_tEfNS_4arch4Sm80ELb1ELb0EEEEEvNT_6ParamsE,"ax",@progbits
	.align	128
.text._ZN7cutlass13device_kernelIN5flash22FlashAttnBwdPreprocessIN4cute5tupleIJNS3_1CILi32EEENS5_ILi256EEEEEENS_10bfloat16_tEfNS_4arch4Sm80ELb1ELb0EEEEEvNT_6ParamsE:
        .type           _ZN7cutlass13device_kernelIN5flash22FlashAttnBwdPreprocessIN4cute5tupleIJNS3_1CILi32EEENS5_ILi256EEEEEENS_10bfloat16_tEfNS_4arch4Sm80ELb1ELb0EEEEEvNT_6ParamsE,@function
        .size           _ZN7cutlass13device_kernelIN5flash22FlashAttnBwdPreprocessIN4cute5tupleIJNS3_1CILi32EEENS5_ILi256EEEEEENS_10bfloat16_tEfNS_4arch4Sm80ELb1ELb0EEEEEvNT_6ParamsE,(.L_x_136 - _ZN7cutlass13device_kernelIN5flash22FlashAttnBwdPreprocessIN4cute5tupleIJNS3_1CILi32EEENS5_ILi256EEEEEENS_10bfloat16_tEfNS_4arch4Sm80ELb1ELb0EEEEEvNT_6ParamsE)
        .other          _ZN7cutlass13device_kernelIN5flash22FlashAttnBwdPreprocessIN4cute5tupleIJNS3_1CILi32EEENS5_ILi256EEEEEENS_10bfloat16_tEfNS_4arch4Sm80ELb1ELb0EEEEEvNT_6ParamsE,@"STO_CUDA_ENTRY STV_DEFAULT"
_ZN7cutlass13device_kernelIN5flash22FlashAttnBwdPreprocessIN4cute5tupleIJNS3_1CILi32EEENS5_ILi256EEEEEENS_10bfloat16_tEfNS_4arch4Sm80ELb1ELb0EEEEEvNT_6ParamsE:
[----:B------:R-:W-:Y:S01]  /*0000*/  LDC R1, c[0x0][0x28] ;  /* 0x00000a00ff017b82 */ /* 0x000fe20000000800 */
[----:B------:R-:W0:Y:S01]  /*0010*/  S2R R39, SR_CTAID.X ;  /* 0x0000000000277919 */ /* 0x000e220000002500 */
[----:B------:R-:W-:-:S06]  /*0020*/  ULDC UR4, c[0x0][0x218] ;  /* 0x0000860000047ab9 */ /* 0x000fcc0000000800 */
[----:B------:R-:W1:Y:S01]  /*0030*/  S2UR UR8, SR_CTAID.Y ;  /* 0x00000000000879c3 */ /* 0x000e620000002600 */
[----:B------:R-:W-:Y:S01]  /*0040*/  IMAD.MOV.U32 R48, RZ, RZ, 0x7f800000 ;  /* 0x7f800000ff307424 */ /* 0x000fe200078e00ff */
[----:B------:R-:W2:Y:S01]  /*0050*/  S2R R41, SR_TID.X ;  /* 0x0000000000297919 */ /* 0x000ea20000002100 */
[----:B------:R-:W-:-:S05]  /*0060*/  ULDC.64 UR6, c[0x0][0x208] ;  /* 0x0000820000067ab9 */ /* 0x000fca0000000a00 */
[----:B------:R-:W3:Y:S08]  /*0070*/  S2UR UR9, SR_CTAID.Z ;  /* 0x00000000000979c3 */ /* 0x000ef00000002700 */
[----:B------:R-:W4:Y:S01]  /*0080*/  LDC.64 R50, c[0x0][0x250] ;  /* 0x00009400ff327b82 */ /* 0x000f220000000a00 */
[----:B-1----:R-:W-:-:S07]  /*0090*/  USHF.R.S32.HI UR10, URZ, 0x1f, UR8 ;  /* 0x0000001f3f0a7899 */ /* 0x002fce0008011408 */
[----:B------:R-:W1:Y:S01]  /*00a0*/  LDC.64 R26, c[0x0][0x238] ;  /* 0x00008e00ff1a7b82 */ /* 0x000e620000000a00 */
[----:B0-----:R-:W-:Y:S01]  /*00b0*/  IMAD.SHL.U32 R2, R39, 0x20, RZ ;  /* 0x0000002027027824 */ /* 0x001fe200078e00ff */
[----:B---3--:R-:W-:-:S06]  /*00c0*/  USHF.R.S32.HI UR11, URZ, 0x1f, UR9 ;  /* 0x0000001f3f0b7899 */ /* 0x008fcc0008011409 */
[----:B------:R-:W0:Y:S01]  /*00d0*/  LDC.64 R20, c[0x0][0x258] ;  /* 0x00009600ff147b82 */ /* 0x000e220000000a00 */
[----:B--2---:R-:W-:Y:S02]  /*00e0*/  ISETP.GT.AND P0, PT, R41, 0x1f, PT ;  /* 0x0000001f2900780c */ /* 0x004fe40003f04270 */
[----:B------:R-:W-:-:S04]  /*00f0*/  IADD3 R43, -R2, UR4, RZ ;  /* 0x00000004022b7c10 */ /* 0x000fc8000fffe1ff */
[----:B------:R-:W-:-:S13]  /*0100*/  ISETP.GE.OR P1, PT, R41, R43, P0 ;  /* 0x0000002b2900720c */ /* 0x000fda0000726670 */
[----:B------:R-:W2:Y:S01]  /*0110*/  @!P1 LDC.64 R6, c[0x0][0x290] ;  /* 0x0000a400ff069b82 */ /* 0x000ea20000000a00 */
[----:B------:R-:W-:Y:S02]  /*0120*/  @!P1 SHF.R.S32.HI R5, RZ, 0x1f, R41 ;  /* 0x0000001fff059819 */ /* 0x000fe40000011429 */
[----:B------:R-:W-:-:S04]  /*0130*/  @!P1 IADD3 R4, P2, R2, R41, RZ ;  /* 0x0000002902049210 */ /* 0x000fc80007f5e0ff */
[----:B------:R-:W-:Y:S01]  /*0140*/  @!P1 LEA.HI.X.SX32 R5, R2, R5, 0x1, P2 ;  /* 0x0000000502059211 */ /* 0x000fe200010f0eff */
[----:B------:R-:W3:Y:S08]  /*0150*/  @!P1 LDC.64 R8, c[0x0][0x298] ;  /* 0x0000a600ff089b82 */ /* 0x000ef00000000a00 */
[----:B------:R-:W4:Y:S01]  /*0160*/  @!P1 LDC.64 R10, c[0x0][0x288] ;  /* 0x0000a200ff0a9b82 */ /* 0x000f220000000a00 */
[----:B--2---:R-:W-:-:S02]  /*0170*/  @!P1 IMAD R0, R6, UR10, RZ ;  /* 0x0000000a06009c24 */ /* 0x004fc4000f8e02ff */
[----:B------:R-:W-:-:S04]  /*0180*/  @!P1 IMAD.WIDE.U32 R4, R6, UR8, R4 ;  /* 0x0000000806049c25 */ /* 0x000fc8000f8e0004 */
[----:B------:R-:W-:Y:S02]  /*0190*/  @!P1 IMAD R7, R7, UR8, R0 ;  /* 0x0000000807079c24 */ /* 0x000fe4000f8e0200 */
[C---:B---3--:R-:W-:Y:S02]  /*01a0*/  @!P1 IMAD R0, R8.reuse, UR11, RZ ;  /* 0x0000000b08009c24 */ /* 0x048fe4000f8e02ff */
[----:B------:R-:W-:Y:S02]  /*01b0*/  @!P1 IMAD.IADD R5, R5, 0x1, R7 ;  /* 0x0000000105059824 */ /* 0x000fe400078e0207 */
[----:B------:R-:W-:Y:S02]  /*01c0*/  @!P1 IMAD R7, R9, UR9, R0 ;  /* 0x0000000909079c24 */ /* 0x000fe4000f8e0200 */
[----:B------:R-:W-:Y:S02]  /*01d0*/  @!P1 IMAD.WIDE.U32 R4, R8, UR9, R4 ;  /* 0x0000000908049c25 */ /* 0x000fe4000f8e0004 */
[----:B------:R-:W2:Y:S03]  /*01e0*/  LDC.64 R8, c[0x0][0x230] ;  /* 0x00008c00ff087b82 */ /* 0x000ea60000000a00 */
[----:B------:R-:W-:-:S02]  /*01f0*/  @!P1 IADD3 R0, R5, R7, RZ ;  /* 0x0000000705009210 */ /* 0x000fc40007ffe0ff */
[----:B----4-:R-:W-:-:S04]  /*0200*/  @!P1 LEA R6, P2, R4, R10, 0x2 ;  /* 0x0000000a04069211 */ /* 0x010fc800078410ff */
[----:B------:R-:W-:Y:S02]  /*0210*/  @!P1 LEA.HI.X R7, R4, R11, R0, 0x2, P2 ;  /* 0x0000000b04079211 */ /* 0x000fe400010f1400 */
[----:B------:R-:W-:-:S03]  /*0220*/  SHF.R.S32.HI R0, RZ, 0x1f, R41 ;  /* 0x0000001fff007819 */ /* 0x000fc60000011429 */
[----:B------:R1:W5:Y:S01]  /*0230*/  @!P1 LDG.E R48, desc[UR6][R6.64] ;  /* 0x0000000606309981 */ /* 0x000362000c1e1900 */
[----:B------:R-:W-:Y:S01]  /*0240*/  LEA.HI R0, R0, R41, RZ, 0x4 ;  /* 0x0000002900007211 */ /* 0x000fe200078f20ff */
[----:B------:R-:W-:Y:S01]  /*0250*/  BSSY B0, `(.L_x_10) ;  /* 0x0000030000007945 */ /* 0x000fe20003800000 */
[----:B------:R-:W-:Y:S02]  /*0260*/  CS2R R10, SRZ ;  /* 0x00000000000a7805 */ /* 0x000fe4000001ff00 */
[----:B------:R-:W-:Y:S02]  /*0270*/  CS2R R16, SRZ ;  /* 0x0000000000107805 */ /* 0x000fe4000001ff00 */
[----:B------:R-:W-:Y:S02]  /*0280*/  LOP3.LUT R38, R0, 0xfffffff0, RZ, 0xc0, !PT ;  /* 0xfffffff000267812 */ /* 0x000fe400078ec0ff */
[----:B------:R-:W-:Y:S02]  /*0290*/  CS2R R12, SRZ ;  /* 0x00000000000c7805 */ /* 0x000fe4000001ff00 */
[----:B------:R-:W-:-:S02]  /*02a0*/  SHF.R.S32.HI R36, RZ, 0x4, R0 ;  /* 0x00000004ff247819 */ /* 0x000fc40000011400 */
[----:B------:R-:W-:Y:S02]  /*02b0*/  CS2R R14, SRZ ;  /* 0x00000000000e7805 */ /* 0x000fe4000001ff00 */
[----:B------:R-:W-:Y:S01]  /*02c0*/  CS2R R18, SRZ ;  /* 0x0000000000127805 */ /* 0x000fe2000001ff00 */
[----:B------:R-:W-:Y:S01]  /*02d0*/  IMAD.IADD R38, R41, 0x1, -R38 ;  /* 0x0000000129267824 */ /* 0x000fe200078e0a26 */
[----:B------:R-:W-:Y:S01]  /*02e0*/  ISETP.GE.AND P1, PT, R36, R43, PT ;  /* 0x0000002b2400720c */ /* 0x000fe20003f26270 */
[----:B--2---:R-:W-:Y:S01]  /*02f0*/  IMAD R4, R8, UR10, RZ ;  /* 0x0000000a08047c24 */ /* 0x004fe2000f8e02ff */
[----:B------:R-:W-:Y:S01]  /*0300*/  SHF.R.S32.HI R37, RZ, 0x1f, R36 ;  /* 0x0000001fff257819 */ /* 0x000fe20000011424 */
[----:B-1----:R-:W-:Y:S01]  /*0310*/  IMAD R6, R26, UR11, RZ ;  /* 0x0000000b1a067c24 */ /* 0x002fe2000f8e02ff */
[----:B------:R-:W-:Y:S01]  /*0320*/  SHF.L.U32 R44, R38, 0x3, RZ ;  /* 0x00000003262c7819 */ /* 0x000fe200000006ff */
[----:B------:R-:W-:Y:S02]  /*0330*/  IMAD R7, R9, UR8, R4 ;  /* 0x0000000809077c24 */ /* 0x000fe4000f8e0204 */
[----:B------:R-:W-:Y:S01]  /*0340*/  VIADD R0, R36, 0x10 ;  /* 0x0000001024007836 */ /* 0x000fe20000000000 */
[----:B------:R-:W-:Y:S01]  /*0350*/  SHF.R.S32.HI R45, RZ, 0x1f, R44 ;  /* 0x0000001fff2d7819 */ /* 0x000fe2000001142c */
[----:B------:R-:W-:-:S02]  /*0360*/  IMAD R27, R27, UR9, R6 ;  /* 0x000000091b1b7c24 */ /* 0x000fc4000f8e0206 */
[----:B0-----:R-:W-:Y:S01]  /*0370*/  IMAD R28, R20, UR11, RZ ;  /* 0x0000000b141c7c24 */ /* 0x001fe2000f8e02ff */
[----:B------:R-:W-:Y:S01]  /*0380*/  ISETP.GE.AND P2, PT, R0, R43, PT ;  /* 0x0000002b0000720c */ /* 0x000fe20003f46270 */
[----:B------:R-:W-:-:S04]  /*0390*/  IMAD.WIDE.U32 R4, R8, UR8, R44 ;  /* 0x0000000808047c25 */ /* 0x000fc8000f8e002c */
[C---:B------:R-:W-:Y:S02]  /*03a0*/  IMAD R8, R50.reuse, UR10, RZ ;  /* 0x0000000a32087c24 */ /* 0x040fe4000f8e02ff */
[----:B------:R-:W-:Y:S01]  /*03b0*/  IMAD.IADD R5, R5, 0x1, R7 ;  /* 0x0000000105057824 */ /* 0x000fe200078e0207 */
[----:B------:R-:W-:Y:S01]  /*03c0*/  CS2R R6, SRZ ;  /* 0x0000000000067805 */ /* 0x000fe2000001ff00 */
[----:B------:R-:W-:Y:S01]  /*03d0*/  IMAD R51, R51, UR8, R8 ;  /* 0x0000000833337c24 */ /* 0x000fe2000f8e0208 */
[----:B------:R-:W-:Y:S01]  /*03e0*/  CS2R R8, SRZ ;  /* 0x0000000000087805 */ /* 0x000fe2000001ff00 */
[----:B------:R-:W-:-:S04]  /*03f0*/  IMAD.WIDE.U32 R22, R50, UR8, R44 ;  /* 0x0000000832167c25 */ /* 0x000fc8000f8e002c */
[----:B------:R-:W-:Y:S01]  /*0400*/  IMAD.WIDE.U32 R24, R26, UR9, R4 ;  /* 0x000000091a187c25 */ /* 0x000fe2000f8e0004 */
[----:B------:R-:W-:Y:S02]  /*0410*/  CS2R R4, SRZ ;  /* 0x0000000000047805 */ /* 0x000fe4000001ff00 */
[----:B------:R-:W-:Y:S01]  /*0420*/  IADD3 R51, R23, R51, RZ ;  /* 0x0000003317337210 */ /* 0x000fe20007ffe0ff */
[----:B------:R-:W-:-:S04]  /*0430*/  IMAD.WIDE R46, R39, 0x20, R36 ;  /* 0x00000020272e7825 */ /* 0x000fc800078e0224 */
[----:B------:R-:W-:Y:S01]  /*0440*/  IMAD.IADD R27, R25, 0x1, R27 ;  /* 0x00000001191b7824 */ /* 0x000fe200078e021b */
[----:B------:R-:W-:Y:S06]  /*0450*/  @P1 BRA `(.L_x_11) ;  /* 0x00000000003c1947 */ /* 0x000fec0003800000 */
[----:B------:R-:W-:Y:S01]  /*0460*/  ULDC.64 UR12, c[0x0][0x228] ;  /* 0x00008a00000c7ab9 */ /* 0x000fe20000000a00 */
[----:B------:R-:W-:Y:S01]  /*0470*/  MOV R26, R24 ;  /* 0x00000018001a7202 */ /* 0x000fe20000000f00 */
[----:B------:R-:W-:Y:S01]  /*0480*/  IMAD R29, R47, UR12, RZ ;  /* 0x0000000c2f1d7c24 */ /* 0x000fe2000f8e02ff */
[----:B------:R-:W-:Y:S01]  /*0490*/  ULDC UR5, c[0x0][0x21c] ;  /* 0x0000870000057ab9 */ /* 0x000fe20000000800 */
[C---:B------:R-:W-:Y:S01]  /*04a0*/  VIADD R30, R44.reuse, 0x80 ;  /* 0x000000802c1e7836 */ /* 0x040fe20000000000 */
[----:B------:R-:W-:Y:S01]  /*04b0*/  ISETP.GE.AND P3, PT, R44, UR5, PT ;  /* 0x000000052c007c0c */ /* 0x000fe2000bf66270 */
[----:B------:R-:W-:-:S03]  /*04c0*/  IMAD.WIDE.U32 R32, R46, UR12, R26 ;  /* 0x0000000c2e207c25 */ /* 0x000fc6000f8e001a */
[----:B------:R-:W-:Y:S01]  /*04d0*/  ISETP.GE.AND P4, PT, R30, UR5, PT ;  /* 0x000000051e007c0c */ /* 0x000fe2000bf86270 */
[----:B------:R-:W-:Y:S01]  /*04e0*/  IMAD R29, R46, UR13, R29 ;  /* 0x0000000d2e1d7c24 */ /* 0x000fe2000f8e021d */
[----:B------:R-:W-:Y:S02]  /*04f0*/  ULDC.64 UR12, c[0x0][0x210] ;  /* 0x00008400000c7ab9 */ /* 0x000fe40000000a00 */
[----:B------:R-:W-:Y:S01]  /*0500*/  LEA R30, P5, R32, UR12, 0x1 ;  /* 0x0000000c201e7c11 */ /* 0x000fe2000f8a08ff */
[----:B------:R-:W-:-:S05]  /*0510*/  IMAD.IADD R29, R33, 0x1, R29 ;  /* 0x00000001211d7824 */ /* 0x000fca00078e021d */
[----:B------:R-:W-:-:S05]  /*0520*/  LEA.HI.X R31, R32, UR13, R29, 0x1, P5 ;  /* 0x0000000d201f7c11 */ /* 0x000fca000a8f0c1d */
[----:B------:R0:W5:Y:S04]  /*0530*/  @!P3 LDG.E.128 R4, desc[UR6][R30.64] ;  /* 0x000000061e04b981 */ /* 0x000168000c1e1d00 */
[----:B------:R0:W5:Y:S02]  /*0540*/  @!P4 LDG.E.128 R12, desc[UR6][R30.64+0x100] ;  /* 0x000100061e0cc981 */ /* 0x000164000c1e1d00 */
.L_x_11:
[----:B------:R-:W-:Y:S05]  /*0550*/  BSYNC B0 ;  /* 0x0000000000007941 */ /* 0x000fea0003800000 */
.L_x_10:
[----:B------:R-:W-:Y:S04]  /*0560*/  BSSY B0, `(.L_x_12) ;  /* 0x0000013000007945 */ /* 0x000fe80003800000 */
[----:B------:R-:W-:Y:S05]  /*0570*/  @P2 BRA `(.L_x_13) ;  /* 0x0000000000442947 */ /* 0x000fea0003800000 */
[----:B------:R-:W-:Y:S01]  /*0580*/  IADD3 R25, P3, R46, 0x10, RZ ;  /* 0x000000102e197810 */ /* 0x000fe20007f7e0ff */
[----:B------:R-:W-:Y:S01]  /*0590*/  ULDC.64 UR12, c[0x0][0x228] ;  /* 0x00008a00000c7ab9 */ /* 0x000fe20000000a00 */
[----:B------:R-:W-:Y:S02]  /*05a0*/  ULDC UR5, c[0x0][0x21c] ;  /* 0x0000870000057ab9 */ /* 0x000fe40000000800 */
[----:B------:R-:W-:Y:S01]  /*05b0*/  ISETP.GE.AND P4, PT, R44, UR5, PT ;  /* 0x000000052c007c0c */ /* 0x000fe2000bf86270 */
[----:B------:R-:W-:-:S04]  /*05c0*/  IMAD.X R26, RZ, RZ, R47, P3 ;  /* 0x000000ffff1a7224 */ /* 0x000fc800018e062f */
[----:B0-----:R-:W-:Y:S01]  /*05d0*/  IMAD R30, R26, UR12, RZ ;  /* 0x0000000c1a1e7c24 */ /* 0x001fe2000f8e02ff */
[----:B------:R-:W-:Y:S01]  /*05e0*/  MOV R26, R24 ;  /* 0x00000018001a7202 */ /* 0x000fe20000000f00 */
[----:B------:R-:W-:-:S04]  /*05f0*/  VIADD R24, R44, 0x80 ;  /* 0x000000802c187836 */ /* 0x000fc80000000000 */
[----:B------:R-:W-:Y:S01]  /*0600*/  IMAD.WIDE.U32 R26, R25, UR12, R26 ;  /* 0x0000000c191a7c25 */ /* 0x000fe2000f8e001a */
[----:B------:R-:W-:-:S03]  /*0610*/  ISETP.GE.AND P5, PT, R24, UR5, PT ;  /* 0x0000000518007c0c */ /* 0x000fc6000bfa6270 */
[----:B------:R-:W-:Y:S01]  /*0620*/  IMAD R25, R25, UR13, R30 ;  /* 0x0000000d19197c24 */ /* 0x000fe2000f8e021e */
[----:B------:R-:W-:Y:S02]  /*0630*/  ULDC.64 UR12, c[0x0][0x210] ;  /* 0x00008400000c7ab9 */ /* 0x000fe40000000a00 */
[----:B------:R-:W-:Y:S01]  /*0640*/  LEA R24, P3, R26, UR12, 0x1 ;  /* 0x0000000c1a187c11 */ /* 0x000fe2000f8608ff */
[----:B------:R-:W-:-:S05]  /*0650*/  IMAD.IADD R25, R27, 0x1, R25 ;  /* 0x000000011b197824 */ /* 0x000fca00078e0219 */
[----:B------:R-:W-:-:S05]  /*0660*/  LEA.HI.X R25, R26, UR13, R25, 0x1, P3 ;  /* 0x0000000d1a197c11 */ /* 0x000fca00098f0c19 */
[----:B------:R1:W5:Y:S04]  /*0670*/  @!P4 LDG.E.128 R8, desc[UR6][R24.64] ;  /* 0x000000061808c981 */ /* 0x000368000c1e1d00 */
[----:B------:R1:W5:Y:S02]  /*0680*/  @!P5 LDG.E.128 R16, desc[UR6][R24.64+0x100] ;  /* 0x000100061810d981 */ /* 0x000364000c1e1d00 */
.L_x_13:
[----:B------:R-:W-:Y:S05]  /*0690*/  BSYNC B0 ;  /* 0x0000000000007941 */ /* 0x000fea0003800000 */
.L_x_12:
[----:B------:R-:W-:Y:S01]  /*06a0*/  MOV R50, R22 ;  /* 0x0000001600327202 */ /* 0x000fe20000000f00 */
[----:B------:R-:W-:Y:S01]  /*06b0*/  IMAD R53, R21, UR9, R28 ;  /* 0x0000000915357c24 */ /* 0x000fe2000f8e021c */
[----:B------:R-:W-:Y:S01]  /*06c0*/  BSSY B0, `(.L_x_14) ;  /* 0x000001b000007945 */ /* 0x000fe20003800000 */
[----:B-1----:R-:W-:Y:S02]  /*06d0*/  CS2R R24, SRZ ;  /* 0x0000000000187805 */ /* 0x002fe4000001ff00 */
[----:B------:R-:W-:Y:S01]  /*06e0*/  CS2R R22, SRZ ;  /* 0x0000000000167805 */ /* 0x000fe2000001ff00 */
[----:B------:R-:W-:Y:S01]  /*06f0*/  IMAD.WIDE.U32 R50, R20, UR9, R50 ;  /* 0x0000000914327c25 */ /* 0x000fe2000f8e0032 */
[----:B------:R-:W-:Y:S02]  /*0700*/  CS2R R20, SRZ ;  /* 0x0000000000147805 */ /* 0x000fe4000001ff00 */
[----:B------:R-:W-:Y:S02]  /*0710*/  CS2R R26, SRZ ;  /* 0x00000000001a7805 */ /* 0x000fe4000001ff00 */
[----:B------:R-:W-:-:S02]  /*0720*/  CS2R R32, SRZ ;  /* 0x0000000000207805 */ /* 0x000fc4000001ff00 */
[----:B------:R-:W-:Y:S02]  /*0730*/  CS2R R28, SRZ ;  /* 0x00000000001c7805 */ /* 0x000fe4000001ff00 */
[----:B0-----:R-:W-:Y:S02]  /*0740*/  CS2R R30, SRZ ;  /* 0x00000000001e7805 */ /* 0x001fe4000001ff00 */
[----:B------:R-:W-:Y:S01]  /*0750*/  CS2R R34, SRZ ;  /* 0x0000000000227805 */ /* 0x000fe2000001ff00 */
        /* <DEDUP_REMOVED lines=17> */
.L_x_15:
[----:B------:R-:W-:Y:S05]  /*0870*/  BSYNC B0 ;  /* 0x0000000000007941 */ /* 0x000fea0003800000 */
.L_x_14:
[----:B------:R-:W-:Y:S04]  /*0880*/  BSSY B0, `(.L_x_16) ;  /* 0x0000014000007945 */ /* 0x000fe80003800000 */
[----:B------:R-:W-:Y:S05]  /*0890*/  @P2 BRA `(.L_x_17) ;  /* 0x0000000000482947 */ /* 0x000fea0003800000 */
[----:B------:R-:W-:Y:S01]  /*08a0*/  IADD3 R45, P1, R46, 0x10, RZ ;  /* 0x000000102e2d7810 */ /* 0x000fe20007f3e0ff */
[----:B------:R-:W-:Y:S01]  /*08b0*/  ULDC.64 UR12, c[0x0][0x248] ;  /* 0x00009200000c7ab9 */ /* 0x000fe20000000a00 */
[----:B------:R-:W-:Y:S01]  /*08c0*/  MOV R46, R50 ;  /* 0x00000032002e7202 */ /* 0x000fe20000000f00 */
[C---:B------:R-:W-:Y:S01]  /*08d0*/  VIADD R42, R44.reuse, 0x80 ;  /* 0x000000802c2a7836 */ /* 0x040fe20000000000 */
[----:B------:R-:W-:Y:S01]  /*08e0*/  ULDC UR5, c[0x0][0x21c] ;  /* 0x0000870000057ab9 */ /* 0x000fe20000000800 */
[----:B------:R-:W-:Y:S01]  /*08f0*/  IMAD.X R40, RZ, RZ, R47, P1 ;  /* 0x000000ffff287224 */ /* 0x000fe200008e062f */
[----:B------:R-:W-:Y:S01]  /*0900*/  ISETP.GE.AND P2, PT, R44, UR5, PT ;  /* 0x000000052c007c0c */ /* 0x000fe2000bf46270 */
[----:B------:R-:W-:Y:S01]  /*0910*/  IMAD.MOV.U32 R47, RZ, RZ, R53 ;  /* 0x000000ffff2f7224 */ /* 0x000fe200078e0035 */
[----:B------:R-:W-:Y:S01]  /*0920*/  ISETP.GE.AND P3, PT, R42, UR5, PT ;  /* 0x000000052a007c0c */ /* 0x000fe2000bf66270 */
[----:B------:R-:W-:Y:S02]  /*0930*/  IMAD R40, R40, UR12, RZ ;  /* 0x0000000c28287c24 */ /* 0x000fe4000f8e02ff */
[----:B------:R-:W-:-:S04]  /*0940*/  IMAD.WIDE.U32 R46, R45, UR12, R46 ;  /* 0x0000000c2d2e7c25 */ /* 0x000fc8000f8e002e */
[----:B------:R-:W-:Y:S01]  /*0950*/  IMAD R45, R45, UR13, R40 ;  /* 0x0000000d2d2d7c24 */ /* 0x000fe2000f8e0228 */
[----:B------:R-:W-:Y:S02]  /*0960*/  ULDC.64 UR12, c[0x0][0x240] ;  /* 0x00009000000c7ab9 */ /* 0x000fe40000000a00 */
[----:B------:R-:W-:Y:S02]  /*0970*/  LEA R44, P1, R46, UR12, 0x1 ;  /* 0x0000000c2e2c7c11 */ /* 0x000fe4000f8208ff */
[----:B------:R-:W-:-:S04]  /*0980*/  IADD3 R45, R47, R45, RZ ;  /* 0x0000002d2f2d7210 */ /* 0x000fc80007ffe0ff */
[----:B------:R-:W-:-:S05]  /*0990*/  LEA.HI.X R45, R46, UR13, R45, 0x1, P1 ;  /* 0x0000000d2e2d7c11 */ /* 0x000fca00088f0c2d */
[----:B------:R1:W5:Y:S04]  /*09a0*/  @!P2 LDG.E.128 R24, desc[UR6][R44.64] ;  /* 0x000000062c18a981 */ /* 0x000368000c1e1d00 */
[----:B------:R1:W5:Y:S02]  /*09b0*/  @!P3 LDG.E.128 R32, desc[UR6][R44.64+0x100] ;  /* 0x000100062c20b981 */ /* 0x000364000c1e1d00 */
.L_x_17:
[----:B------:R-:W-:Y:S05]  /*09c0*/  BSYNC B0 ;  /* 0x0000000000007941 */ /* 0x000fea0003800000 */
.L_x_16:
[C---:B-----5:R-:W-:Y:S01]  /*09d0*/  LOP3.LUT R51, R20.reuse, 0xffff0000, RZ, 0xc0, !PT ;  /* 0xffff000014337812 */ /* 0x060fe200078ec0ff */
[C---:B------:R-:W-:Y:S01]  /*09e0*/  IMAD.U32 R47, R21.reuse, 0x10000, RZ ;  /* 0x00010000152f7824 */ /* 0x040fe200078e00ff */
[----:B------:R-:W-:Y:S01]  /*09f0*/  SHF.L.U32 R46, R20, 0x10, RZ ;  /* 0x00000010142e7819 */ /* 0x000fe200000006ff */
[----:B-1----:R-:W-:Y:S01]  /*0a00*/  IMAD.U32 R45, R4, 0x10000, RZ ;  /* 0x00010000042d7824 */ /* 0x002fe200078e00ff */
[----:B------:R-:W-:Y:S01]  /*0a10*/  LOP3.LUT R49, R21, 0xffff0000, RZ, 0xc0, !PT ;  /* 0xffff000015317812 */ /* 0x000fe200078ec0ff */
[----:B------:R-:W-:Y:S01]  /*0a20*/  IMAD.U32 R21, R6, 0x10000, RZ ;  /* 0x0001000006157824 */ /* 0x000fe200078e00ff */
[----:B------:R-:W-:Y:S01]  /*0a30*/  LOP3.LUT R50, R4, 0xffff0000, RZ, 0xc0, !PT ;  /* 0xffff000004327812 */ /* 0x000fe200078ec0ff */
[----:B------:R-:W-:Y:S01]  /*0a40*/  IMAD.U32 R42, R22, 0x10000, RZ ;  /* 0x00010000162a7824 */ /* 0x000fe200078e00ff */
[----:B------:R-:W-:Y:S01]  /*0a50*/  LOP3.LUT R20, R6, 0xffff0000, RZ, 0xc0, !PT ;  /* 0xffff000006147812 */ /* 0x000fe200078ec0ff */
[----:B------:R-:W-:Y:S01]  /*0a60*/  IMAD.U32 R40, R5, 0x10000, RZ ;  /* 0x0001000005287824 */ /* 0x000fe200078e00ff */
[C---:B------:R-:W-:Y:S01]  /*0a70*/  SHF.L.U32 R4, R7.reuse, 0x10, RZ ;  /* 0x0000001007047819 */ /* 0x040fe200000006ff */
[----:B------:R-:W-:Y:S01]  /*0a80*/  FMUL.FTZ R50, R50, R51 ;  /* 0x0000003332327220 */ /* 0x000fe20000410000 */
[----:B------:R-:W-:Y:S01]  /*0a90*/  LOP3.LUT R6, R7, 0xffff0000, RZ, 0xc0, !PT ;  /* 0xffff000007067812 */ /* 0x000fe200078ec0ff */
[----:B------:R-:W-:Y:S01]  /*0aa0*/  IMAD.U32 R51, R24, 0x10000, RZ ;  /* 0x0001000018337824 */ /* 0x000fe200078e00ff */
[----:B------:R-:W-:Y:S01]  /*0ab0*/  LOP3.LUT R7, R22, 0xffff0000, RZ, 0xc0, !PT ;  /* 0xffff000016077812 */ /* 0x000fe200078ec0ff */
[----:B------:R-:W-:Y:S01]  /*0ac0*/  BSSY B0, `(.L_x_18) ;  /* 0x000007d000007945 */ /* 0x000fe20003800000 */
[----:B------:R-:W-:-:S02]  /*0ad0*/  LOP3.LUT R22, R8, 0xffff0000, RZ, 0xc0, !PT ;  /* 0xffff000008167812 */ /* 0x000fc400078ec0ff */
[----:B------:R-:W-:Y:S01]  /*0ae0*/  LOP3.LUT R53, R24, 0xffff0000, RZ, 0xc0, !PT ;  /* 0xffff000018357812 */ /* 0x000fe200078ec0ff */
[----:B------:R-:W-:Y:S01]  /*0af0*/  IMAD.U32 R24, R10, 0x10000, RZ ;  /* 0x000100000a187824 */ /* 0x000fe200078e00ff */
[----:B------:R-:W-:Y:S02]  /*0b00*/  SHF.L.U32 R8, R8, 0x10, RZ ;  /* 0x0000001008087819 */ /* 0x000fe400000006ff */
[----:B------:R-:W-:Y:S01]  /*0b10*/  LOP3.LUT R44, R5, 0xffff0000, RZ, 0xc0, !PT ;  /* 0xffff0000052c7812 */ /* 0x000fe200078ec0ff */
[----:B0-----:R-:W-:Y:S01]  /*0b20*/  FMUL.FTZ R55, R22, R53 ;  /* 0x0000003516377220 */ /* 0x001fe20000410000 */
[----:B------:R-:W-:Y:S01]  /*0b30*/  FFMA.FTZ R53, R45, R46, R50 ;  /* 0x0000002e2d357223 */ /* 0x000fe20000010032 */
[----:B------:R-:W-:Y:S01]  /*0b40*/  SHF.L.U32 R45, R25, 0x10, RZ ;  /* 0x00000010192d7819 */ /* 0x000fe200000006ff */
[C---:B------:R-:W-:Y:S02]  /*0b50*/  IMAD.U32 R22, R9.reuse, 0x10000, RZ ;  /* 0x0001000009167824 */ /* 0x040fe400078e00ff */
[----:B------:R-:W-:Y:S01]  /*0b60*/  FFMA.FTZ R51, R8, R51, R55 ;  /* 0x0000003308337223 */ /* 0x000fe20000010037 */
[----:B------:R-:W-:Y:S01]  /*0b70*/  FFMA.FTZ R47, R40, R47, R53 ;  /* 0x0000002f282f7223 */ /* 0x000fe20000010035 */
[----:B------:R-:W-:Y:S01]  /*0b80*/  LOP3.LUT R9, R9, 0xffff0000, RZ, 0xc0, !PT ;  /* 0xffff000009097812 */ /* 0x000fe200078ec0ff */
[----:B------:R-:W-:Y:S01]  /*0b90*/  IMAD.U32 R8, R11, 0x10000, RZ ;  /* 0x000100000b087824 */ /* 0x000fe200078e00ff */
[----:B------:R-:W-:Y:S01]  /*0ba0*/  LOP3.LUT R40, R25, 0xffff0000, RZ, 0xc0, !PT ;  /* 0xffff000019287812 */ /* 0x000fe200078ec0ff */
[----:B------:R-:W-:Y:S01]  /*0bb0*/  FFMA.FTZ R46, R22, R45, R51 ;  /* 0x0000002d162e7223 */ /* 0x000fe20000010033 */
[----:B------:R-:W-:Y:S01]  /*0bc0*/  FFMA.FTZ R44, R44, R49, R47 ;  /* 0x000000312c2c7223 */ /* 0x000fe2000001002f */
[----:B------:R-:W-:Y:S01]  /*0bd0*/  LOP3.LUT R22, R10, 0xffff0000, RZ, 0xc0, !PT ;  /* 0xffff00000a167812 */ /* 0x000fe200078ec0ff */
[----:B------:R-:W-:-:S02]  /*0be0*/  IMAD.U32 R5, R23, 0x10000, RZ ;  /* 0x0001000017057824 */ /* 0x000fc400078e00ff */
[----:B------:R-:W-:Y:S01]  /*0bf0*/  FFMA.FTZ R45, R9, R40, R46 ;  /* 0x00000028092d7223 */ /* 0x000fe2000001002e */
[C---:B------:R-:W-:Y:S02]  /*0c00*/  SHF.L.U32 R9, R26.reuse, 0x10, RZ ;  /* 0x000000101a097819 */ /* 0x040fe400000006ff */
[----:B------:R-:W-:Y:S01]  /*0c10*/  LOP3.LUT R10, R11, 0xffff0000, RZ, 0xc0, !PT ;  /* 0xffff00000b0a7812 */ /* 0x000fe200078ec0ff */
[----:B------:R-:W-:Y:S01]  /*0c20*/  FFMA.FTZ R11, R21, R42, R44 ;  /* 0x0000002a150b7223 */ /* 0x000fe2000001002c */
[----:B------:R-:W-:Y:S01]  /*0c30*/  LOP3.LUT R25, R26, 0xffff0000, RZ, 0xc0, !PT ;  /* 0xffff00001a197812 */ /* 0x000fe200078ec0ff */
[----:B------:R-:W-:Y:S01]  /*0c40*/  FFMA.FTZ R47, R24, R9, R45 ;  /* 0x00000009182f7223 */ /* 0x000fe2000001002d */
[----:B------:R-:W-:Y:S02]  /*0c50*/  IMAD.U32 R21, R27, 0x10000, RZ ;  /* 0x000100001b157824 */ /* 0x000fe400078e00ff */
[----:B------:R-:W-:Y:S01]  /*0c60*/  FFMA.FTZ R45, R20, R7, R11 ;  /* 0x00000007142d7223 */ /* 0x000fe2000001000b */
[----:B------:R-:W-:Y:S01]  /*0c70*/  LOP3.LUT R23, R23, 0xffff0000, RZ, 0xc0, !PT ;  /* 0xffff000017177812 */ /* 0x000fe200078ec0ff */
[----:B------:R-:W-:Y:S01]  /*0c80*/  FFMA.FTZ R49, R22, R25, R47 ;  /* 0x0000001916317223 */ /* 0x000fe2000001002f */
[----:B------:R-:W-:Y:S01]  /*0c90*/  LOP3.LUT R27, R27, 0xffff0000, RZ, 0xc0, !PT ;  /* 0xffff00001b1b7812 */ /* 0x000fe200078ec0ff */
[----:B------:R-:W-:Y:S01]  /*0ca0*/  FFMA.FTZ R47, R4, R5, R45 ;  /* 0x00000005042f7223 */ /* 0x000fe2000001002d */
[----:B------:R-:W-:Y:S01]  /*0cb0*/  SHF.L.U32 R24, R12, 0x10, RZ ;  /* 0x000000100c187819 */ /* 0x000fe200000006ff */
[----:B------:R-:W-:Y:S01]  /*0cc0*/  FFMA.FTZ R49, R8, R21, R49 ;  /* 0x0000001508317223 */ /* 0x000fe20000010031 */
[----:B------:R-:W-:Y:S01]  /*0cd0*/  SHF.L.U32 R25, R28, 0x10, RZ ;  /* 0x000000101c197819 */ /* 0x000fe200000006ff */
[----:B------:R-:W-:Y:S01]  /*0ce0*/  FFMA.FTZ R23, R6, R23, R47 ;  /* 0x0000001706177223 */ /* 0x000fe2000001002f */
[----:B------:R-:W-:Y:S01]  /*0cf0*/  SHF.L.U32 R6, R16, 0x10, RZ ;  /* 0x0000001010067819 */ /* 0x000fe200000006ff */
[----:B------:R-:W-:-:S02]  /*0d00*/  IMAD.U32 R21, R32, 0x10000, RZ ;  /* 0x0001000020157824 */ /* 0x000fc400078e00ff */
[----:B------:R-:W-:Y:S01]  /*0d10*/  FFMA.FTZ R27, R10, R27, R49 ;  /* 0x0000001b0a1b7223 */ /* 0x000fe20000010031 */
[----:B------:R-:W-:Y:S01]  /*0d20*/  LOP3.LUT R20, R12, 0xffff0000, RZ, 0xc0, !PT ;  /* 0xffff00000c147812 */ /* 0x000fe200078ec0ff */
[----:B------:R-:W-:Y:S01]  /*0d30*/  FFMA.FTZ R25, R24, R25, R23 ;  /* 0x0000001918197223 */ /* 0x000fe20000010017 */
[----:B------:R-:W-:Y:S01]  /*0d40*/  LOP3.LUT R45, R28, 0xffff0000, RZ, 0xc0, !PT ;  /* 0xffff00001c2d7812 */ /* 0x000fe200078ec0ff */
[----:B------:R-:W-:Y:S01]  /*0d50*/  FFMA.FTZ R27, R6, R21, R27 ;  /* 0x00000015061b7223 */ /* 0x000fe2000001001b */
[----:B------:R-:W-:Y:S01]  /*0d60*/  LOP3.LUT R16, R16, 0xffff0000, RZ, 0xc0, !PT ;  /* 0xffff000010107812 */ /* 0x000fe200078ec0ff */
[----:B------:R-:W-:Y:S01]  /*0d70*/  IMAD.U32 R11, R13, 0x10000, RZ ;  /* 0x000100000d0b7824 */ /* 0x000fe200078e00ff */
[----:B------:R-:W-:Y:S01]  /*0d80*/  LOP3.LUT R23, R32, 0xffff0000, RZ, 0xc0, !PT ;  /* 0xffff000020177812 */ /* 0x000fe200078ec0ff */
[----:B------:R-:W-:Y:S02]  /*0d90*/  IMAD.U32 R26, R29, 0x10000, RZ ;  /* 0x000100001d1a7824 */ /* 0x000fe400078e00ff */
        /* <DEDUP_REMOVED lines=11> */
[----:B------:R-:W-:Y:S01]  /*0e50*/  FFMA.FTZ R20, R13, R28, R20 ;  /* 0x0000001c0d147223 */ /* 0x000fe20000010014 */
[----:B------:R-:W-:Y:S01]  /*0e60*/  SHF.L.U32 R9, R14, 0x10, RZ ;  /* 0x000000100e097819 */ /* 0x000fe200000006ff */
[----:B------:R-:W-:Y:S01]  /*0e70*/  IMAD.U32 R7, R15, 0x10000, RZ ;  /* 0x000100000f077824 */ /* 0x000fe200078e00ff */
[----:B------:R-:W-:Y:S01]  /*0e80*/  SHF.L.U32 R22, R30, 0x10, RZ ;  /* 0x000000101e167819 */ /* 0x000fe200000006ff */
[----:B------:R-:W-:Y:S01]  /*0e90*/  FFMA.FTZ R17, R17, R8, R10 ;  /* 0x0000000811117223 */ /* 0x000fe2000001000a */
[----:B------:R-:W-:Y:S01]  /*0ea0*/  SHF.L.U32 R6, R18, 0x10, RZ ;  /* 0x0000001012067819 */ /* 0x000fe200000006ff */
[----:B------:R-:W-:Y:S01]  /*0eb0*/  IMAD.U32 R12, R31, 0x10000, RZ ;  /* 0x000100001f0c7824 */ /* 0x000fe200078e00ff */
        /* <DEDUP_REMOVED lines=8> */
[----:B------:R-:W-:-:S02]  /*0f40*/  SHF.L.U32 R5, R19, 0x10, RZ ;  /* 0x0000001013057819 */ /* 0x000fc400000006ff */
[----:B------:R-:W-:Y:S01]  /*0f50*/  LOP3.LUT R15, R15, 0xffff0000, RZ, 0xc0, !PT ;  /* 0xffff00000f0f7812 */ /* 0x000fe200078ec0ff */
[----:B------:R-:W-:Y:S01]  /*0f60*/  FFMA.FTZ R18, R18, R9, R11 ;  /* 0x0000000912127223 */ /* 0x000fe2000001000b */
[----:B------:R-:W-:Y:S01]  /*0f70*/  LOP3.LUT R4, R31, 0xffff0000, RZ, 0xc0, !PT ;  /* 0xffff00001f047812 */ /* 0x000fe200078ec0ff */
[----:B------:R-:W-:Y:S01]  /*0f80*/  FFMA.FTZ R12, R7, R12, R14 ;  /* 0x0000000c070c7223 */ /* 0x000fe2000001000e */
[----:B------:R-:W-:Y:S01]  /*0f90*/  LOP3.LUT R19, R19, 0xffff0000, RZ, 0xc0, !PT ;  /* 0xffff000013137812 */ /* 0x000fe200078ec0ff */
[----:B------:R-:W-:Y:S01]  /*0fa0*/  FFMA.FTZ R6, R5, R6, R18 ;  /* 0x0000000605067223 */ /* 0x000fe20000010012 */
[----:B------:R-:W-:Y:S01]  /*0fb0*/  LOP3.LUT R8, R35, 0xffff0000, RZ, 0xc0, !PT ;  /* 0xffff000023087812 */ /* 0x000fe200078ec0ff */
[----:B------:R-:W-:Y:S01]  /*0fc0*/  FFMA.FTZ R4, R15, R4, R12 ;  /* 0x000000040f047223 */ /* 0x000fe2000001000c */
[----:B------:R-:W-:Y:S02]  /*0fd0*/  ISETP.NE.AND P1, PT, R38, RZ, PT ;  /* 0x000000ff2600720c */ /* 0x000fe40003f25270 */
[----:B------:R-:W-:Y:S01]  /*0fe0*/  SHF.L.U32 R15, R41, 0x2, RZ ;  /* 0x00000002290f7819 */ /* 0x000fe200000006ff */
[----:B------:R-:W-:Y:S01]  /*0ff0*/  FFMA.FTZ R19, R19, R8, R6 ;  /* 0x0000000813137223 */ /* 0x000fe20000010006 */
[----:B------:R-:W0:Y:S04]  /*1000*/  SHFL.BFLY PT, R5, R4, 0x8, 0x1f ;  /* 0x0d001f0004057f89 */ /* 0x000e2800000e0000 */
[----:B------:R-:W1:Y:S01]  /*1010*/  SHFL.BFLY PT, R6, R19, 0x8, 0x1f ;  /* 0x0d001f0013067f89 */ /* 0x000e6200000e0000 */
[----:B0-----:R-:W-:Y:S01]  /*1020*/  FADD.FTZ R5, R4, R5 ;  /* 0x0000000504057221 */ /* 0x001fe20000010000 */
[----:B-1----:R-:W-:-:S04]  /*1030*/  FADD.FTZ R11, R19, R6 ;  /* 0x00000006130b7221 */ /* 0x002fc80000010000 */
[----:B------:R-:W0:Y:S04]  /*1040*/  SHFL.BFLY PT, R6, R5, 0x4, 0x1f ;  /* 0x0c801f0005067f89 */ /* 0x000e2800000e0000 */
[----:B------:R-:W1:Y:S01]  /*1050*/  SHFL.BFLY PT, R10, R11, 0x4, 0x1f ;  /* 0x0c801f000b0a7f89 */ /* 0x000e6200000e0000 */
[----:B0-----:R-:W-:Y:S02]  /*1060*/  FADD.FTZ R8, R5, R6 ;  /* 0x0000000605087221 */ /* 0x001fe40000010000 */
[----:B------:R-:W0:Y:S01]  /*1070*/  LDC.64 R4, c[0x0][0x2d8] ;  /* 0x0000b600ff047b82 */ /* 0x000e220000000a00 */
[----:B-1----:R-:W-:Y:S02]  /*1080*/  FADD.FTZ R12, R11, R10 ;  /* 0x0000000a0b0c7221 */ /* 0x002fe40000010000 */
[----:B------:R-:W1:Y:S04]  /*1090*/  SHFL.BFLY PT, R7, R8, 0x2, 0x1f ;  /* 0x0c401f0008077f89 */ /* 0x000e6800000e0000 */
[----:B------:R-:W2:Y:S01]  /*10a0*/  SHFL.BFLY PT, R13, R12, 0x2, 0x1f ;  /* 0x0c401f000c0d7f89 */ /* 0x000ea200000e0000 */
[----:B-1----:R-:W-:-:S02]  /*10b0*/  FADD.FTZ R9, R8, R7 ;  /* 0x0000000708097221 */ /* 0x002fc40000010000 */
[----:B------:R-:W1:Y:S01]  /*10c0*/  LDC.64 R6, c[0x0][0x2d0] ;  /* 0x0000b400ff067b82 */ /* 0x000e620000000a00 */
[----:B--2---:R-:W-:Y:S02]  /*10d0*/  FADD.FTZ R13, R12, R13 ;  /* 0x0000000d0c0d7221 */ /* 0x004fe40000010000 */
[----:B------:R-:W2:Y:S04]  /*10e0*/  SHFL.BFLY PT, R10, R9, 0x1, 0x1f ;  /* 0x0c201f00090a7f89 */ /* 0x000ea800000e0000 */
[----:B------:R-:W3:Y:S01]  /*10f0*/  SHFL.BFLY PT, R14, R13, 0x1, 0x1f ;  /* 0x0c201f000d0e7f89 */ /* 0x000ee200000e0000 */
[----:B--2---:R-:W-:Y:S01]  /*1100*/  FADD.FTZ R20, R9, R10 ;  /* 0x0000000a09147221 */ /* 0x004fe20000010000 */
[----:B------:R-:W-:Y:S02]  /*1110*/  IMAD.SHL.U32 R10, R39, 0x2000, RZ ;  /* 0x00002000270a7824 */ /* 0x000fe400078e00ff */
[----:B---3--:R-:W-:Y:S01]  /*1120*/  FADD.FTZ R14, R13, R14 ;  /* 0x0000000e0d0e7221 */ /* 0x008fe20000010000 */
[----:B0-----:R-:W-:Y:S06]  /*1130*/  @P1 BRA `(.L_x_19) ;  /* 0x0000000000541947 */ /* 0x001fec0003800000 */
[----:B------:R-:W0:Y:S01]  /*1140*/  LDC.64 R16, c[0x0][0x278] ;  /* 0x00009e00ff107b82 */ /* 0x000e220000000a00 */
[----:B------:R-:W-:Y:S01]  /*1150*/  SHF.R.S32.HI R3, RZ, 0x1f, R2 ;  /* 0x0000001fff037819 */ /* 0x000fe20000011402 */
[----:B------:R-:W-:Y:S01]  /*1160*/  ULDC.64 UR12, c[0x0][0x260] ;  /* 0x00009800000c7ab9 */ /* 0x000fe20000000a00 */
[----:B------:R-:W-:-:S05]  /*1170*/  ISETP.GE.AND P2, PT, R36, R43, PT ;  /* 0x0000002b2400720c */ /* 0x000fca0003f46270 */
[----:B------:R-:W2:Y:S01]  /*1180*/  LDC.64 R18, c[0x0][0x280] ;  /* 0x0000a000ff127b82 */ /* 0x000ea20000000a00 */
[C---:B0-----:R-:W-:Y:S02]  /*1190*/  IMAD R12, R16.reuse, UR10, RZ ;  /* 0x0000000a100c7c24 */ /* 0x041fe4000f8e02ff */
[----:B------:R-:W-:-:S04]  /*11a0*/  IMAD.WIDE.U32 R8, R16, UR8, R2 ;  /* 0x0000000810087c25 */ /* 0x000fc8000f8e0002 */
[----:B------:R-:W-:Y:S02]  /*11b0*/  IMAD R11, R17, UR8, R12 ;  /* 0x00000008110b7c24 */ /* 0x000fe4000f8e020c */
[----:B--2---:R-:W-:-:S03]  /*11c0*/  IMAD R12, R18, UR11, RZ ;  /* 0x0000000b120c7c24 */ /* 0x004fc6000f8e02ff */
[----:B------:R-:W-:Y:S01]  /*11d0*/  IADD3 R9, R9, R11, RZ ;  /* 0x0000000b09097210 */ /* 0x000fe20007ffe0ff */
[----:B------:R-:W-:Y:S02]  /*11e0*/  IMAD R13, R19, UR9, R12 ;  /* 0x00000009130d7c24 */ /* 0x000fe4000f8e020c */
[----:B------:R-:W-:-:S03]  /*11f0*/  IMAD.WIDE.U32 R8, R18, UR9, R8 ;  /* 0x0000000912087c25 */ /* 0x000fc6000f8e0008 */
[----:B------:R-:W-:-:S04]  /*1200*/  IADD3 R11, P1, R36, R8, RZ ;  /* 0x00000008240b7210 */ /* 0x000fc80007f3e0ff */
[----:B------:R-:W-:Y:S02]  /*1210*/  IADD3.X R12, R37, R9, R13, P1, !PT ;  /* 0x00000009250c7210 */ /* 0x000fe40000ffe40d */
[C---:B------:R-:W-:Y:S02]  /*1220*/  LEA R8, P3, R11.reuse, UR12, 0x2 ;  /* 0x0000000c0b087c11 */ /* 0x040fe4000f8610ff */
[----:B------:R-:W-:Y:S02]  /*1230*/  ISETP.GE.AND P1, PT, R0, R43, PT ;  /* 0x0000002b0000720c */ /* 0x000fe40003f26270 */
[----:B------:R-:W-:Y:S02]  /*1240*/  LEA.HI.X R9, R11, UR13, R12, 0x2, P3 ;  /* 0x0000000d0b097c11 */ /* 0x000fe400098f140c */
[----:B------:R-:W-:Y:S02]  /*1250*/  FSEL R11, R20, RZ, !P2 ;  /* 0x000000ff140b7208 */ /* 0x000fe40005000000 */
[----:B------:R-:W-:-:S03]  /*1260*/  FSEL R13, R14, RZ, !P1 ;  /* 0x000000ff0e0d7208 */ /* 0x000fc60004800000 */
[----:B------:R0:W-:Y:S04]  /*1270*/  STG.E desc[UR6][R8.64], R11 ;  /* 0x0000000b08007986 */ /* 0x0001e8000c101906 */
[----:B------:R0:W-:Y:S02]  /*1280*/  STG.E desc[UR6][R8.64+0x40], R13 ;  /* 0x0000400d08007986 */ /* 0x0001e4000c101906 */
.L_x_19:
[----:B------:R-:W-:Y:S05]  /*1290*/  BSYNC B0 ;  /* 0x0000000000007941 */ /* 0x000fea0003800000 */
.L_x_18:
[----:B------:R-:W-:Y:S01]  /*12a0*/  UIADD3 UR4, UR4, 0x1f, URZ ;  /* 0x0000001f04047890 */ /* 0x000fe2000fffe03f */
[----:B-1----:R-:W-:Y:S01]  /*12b0*/  IMAD R0, R6, UR10, RZ ;  /* 0x0000000a06007c24 */ /* 0x002fe2000f8e02ff */
[----:B0-----:R-:W-:Y:S01]  /*12c0*/  SHF.R.S32.HI R9, RZ, 0x1f, R15 ;  /* 0x0000001fff097819 */ /* 0x001fe2000001140f */
[----:B------:R-:W-:Y:S01]  /*12d0*/  BSSY B0, `(.L_x_20) ;  /* 0x0000024000007945 */ /* 0x000fe20003800000 */
[----:B------:R-:W-:Y:S01]  /*12e0*/  USHF.R.S32.HI UR5, URZ, 0x1f, UR4 ;  /* 0x0000001f3f057899 */ /* 0x000fe20008011404 */
[C---:B------:R-:W-:Y:S01]  /*12f0*/  IADD3 R8, P1, R10.reuse, R15, RZ ;  /* 0x0000000f0a087210 */ /* 0x040fe20007f3e0ff */
[----:B------:R-:W-:Y:S02]  /*1300*/  IMAD R11, R7, UR8, R0 ;  /* 0x00000008070b7c24 */ /* 0x000fe4000f8e0200 */
[----:B------:R-:W-:Y:S01]  /*1310*/  ULEA.HI UR5, UR5, UR4, URZ, 0x5 ;  /* 0x0000000405057291 */ /* 0x000fe2000f8f283f */
[----:B------:R-:W-:-:S03]  /*1320*/  LEA.HI.X.SX32 R9, R10, R9, 0x1, P1 ;  /* 0x000000090a097211 */ /* 0x000fc600008f0eff */
[----:B------:R-:W-:Y:S01]  /*1330*/  ULOP3.LUT UR5, UR5, 0xffffffe0, URZ, 0xc0, !UPT ;  /* 0xffffffe005057892 */ /* 0x000fe2000f8ec03f */
[----:B------:R-:W-:-:S05]  /*1340*/  IMAD.WIDE.U32 R6, R6, UR8, R8 ;  /* 0x0000000806067c25 */ /* 0x000fca000f8e0008 */
[----:B------:R-:W-:Y:S01]  /*1350*/  IADD3 R0, -R2, UR5, RZ ;  /* 0x0000000502007c10 */ /* 0x000fe2000fffe1ff */
[C---:B------:R-:W-:Y:S02]  /*1360*/  IMAD R8, R4.reuse, UR11, RZ ;  /* 0x0000000b04087c24 */ /* 0x040fe4000f8e02ff */
[----:B------:R-:W-:Y:S01]  /*1370*/  IMAD.IADD R7, R7, 0x1, R11 ;  /* 0x0000000107077824 */ /* 0x000fe200078e020b */
[----:B------:R-:W-:Y:S01]  /*1380*/  ISETP.GE.OR P0, PT, R41, R0, P0 ;  /* 0x000000002900720c */ /* 0x000fe20000706670 */
[----:B------:R-:W-:Y:S02]  /*1390*/  IMAD R5, R5, UR9, R8 ;  /* 0x0000000905057c24 */ /* 0x000fe4000f8e0208 */
[----:B------:R-:W-:-:S05]  /*13a0*/  IMAD.WIDE.U32 R6, R4, UR9, R6 ;  /* 0x0000000904067c25 */ /* 0x000fca000f8e0006 */
[----:B------:R-:W-:-:S05]  /*13b0*/  IADD3 R9, R7, R5, RZ ;  /* 0x0000000507097210 */ /* 0x000fca0007ffe0ff */
[----:B------:R-:W-:Y:S05]  /*13c0*/  @P0 BRA `(.L_x_21) ;  /* 0x0000000000500947 */ /* 0x000fea0003800000 */
[----:B------:R-:W0:Y:S01]  /*13d0*/  LDC.64 R10, c[0x0][0x2a8] ;  /* 0x0000aa00ff0a7b82 */ /* 0x000e220000000a00 */
[----:B------:R-:W-:Y:S01]  /*13e0*/  SHF.R.S32.HI R3, RZ, 0x1f, R41 ;  /* 0x0000001fff037819 */ /* 0x000fe20000011429 */
[----:B------:R-:W-:Y:S01]  /*13f0*/  ULDC.64 UR4, c[0x0][0x2a0] ;  /* 0x0000a80000047ab9 */ /* 0x000fe20000000a00 */
[----:B------:R-:W-:-:S04]  /*1400*/  IADD3 R4, P0, R2, R41, RZ ;  /* 0x0000002902047210 */ /* 0x000fc80007f1e0ff */
[----:B------:R-:W-:Y:S01]  /*1410*/  LEA.HI.X.SX32 R5, R2, R3, 0x1, P0 ;  /* 0x0000000302057211 */ /* 0x000fe200000f0eff */
[----:B------:R-:W1:Y:S01]  /*1420*/  LDC.64 R12, c[0x0][0x2b0] ;  /* 0x0000ac00ff0c7b82 */ /* 0x000e620000000a00 */
[----:B------:R-:W-:Y:S01]  /*1430*/  FSETP.NEU.FTZ.AND P0, PT, R48, -INF , PT ;  /* 0xff8000003000780b */ /* 0x000fe20003f1d000 */
[C---:B0-----:R-:W-:Y:S02]  /*1440*/  IMAD R0, R10.reuse, UR10, RZ ;  /* 0x0000000a0a007c24 */ /* 0x041fe4000f8e02ff */
[----:B------:R-:W-:-:S04]  /*1450*/  IMAD.WIDE.U32 R2, R10, UR8, R4 ;  /* 0x000000080a027c25 */ /* 0x000fc8000f8e0004 */
[----:B------:R-:W-:Y:S02]  /*1460*/  IMAD R11, R11, UR8, R0 ;  /* 0x000000080b0b7c24 */ /* 0x000fe4000f8e0200 */
[----:B-1----:R-:W-:Y:S02]  /*1470*/  IMAD R0, R12, UR11, RZ ;  /* 0x0000000b0c007c24 */ /* 0x002fe4000f8e02ff */
[----:B------:R-:W-:Y:S02]  /*1480*/  IMAD.IADD R3, R3, 0x1, R11 ;  /* 0x0000000103037824 */ /* 0x000fe400078e020b */
[----:B------:R-:W-:Y:S02]  /*1490*/  IMAD R5, R13, UR9, R0 ;  /* 0x000000090d057c24 */ /* 0x000fe4000f8e0200 */
[----:B------:R-:W-:Y:S01]  /*14a0*/  FMUL.FTZ R0, R48, 1.4426950216293334961 ;  /* 0x3fb8aa3b30007820 */ /* 0x000fe20000410000 */
[----:B------:R-:W-:-:S05]  /*14b0*/  IMAD.WIDE.U32 R2, R12, UR9, R2 ;  /* 0x000000090c027c25 */ /* 0x000fca000f8e0002 */
[----:B------:R-:W-:Y:S02]  /*14c0*/  IADD3 R3, R3, R5, RZ ;  /* 0x0000000503037210 */ /* 0x000fe40007ffe0ff */
[----:B------:R-:W-:-:S04]  /*14d0*/  LEA R4, P1, R2, UR4, 0x2 ;  /* 0x0000000402047c11 */ /* 0x000fc8000f8210ff */
[----:B------:R-:W-:Y:S02]  /*14e0*/  LEA.HI.X R5, R2, UR5, R3, 0x2, P1 ;  /* 0x0000000502057c11 */ /* 0x000fe400088f1403 */
[----:B------:R-:W-:-:S05]  /*14f0*/  FSEL R3, R0, RZ, P0 ;  /* 0x000000ff00037208 */ /* 0x000fca0000000000 */
[----:B------:R0:W-:Y:S02]  /*1500*/  STG.E desc[UR6][R4.64], R3 ;  /* 0x0000000304007986 */ /* 0x0001e4000c101906 */
.L_x_21:
[----:B------:R-:W-:Y:S05]  /*1510*/  BSYNC B0 ;  /* 0x0000000000007941 */ /* 0x000fea0003800000 */
.L_x_20:
[----:B------:R-:W-:Y:S01]  /*1520*/  ULDC.64 UR12, c[0x0][0x2e8] ;  /* 0x0000ba00000c7ab9 */ /* 0x000fe20000000a00 */
[----:B------:R-:W-:Y:S01]  /*1530*/  ULDC.64 UR4, c[0x0][0x2b8] ;  /* 0x0000ae0000047ab9 */ /* 0x000fe20000000a00 */
[----:B------:R-:W-:Y:S02]  /*1540*/  ISETP.NE.U32.AND P0, PT, RZ, UR12, PT ;  /* 0x0000000cff007c0c */ /* 0x000fe4000bf05070 */
[C---:B------:R-:W-:Y:S02]  /*1550*/  LEA R2, P1, R6.reuse, UR4, 0x2 ;  /* 0x0000000406027c11 */ /* 0x040fe4000f8210ff */
[----:B------:R-:W-:Y:S02]  /*1560*/  ISETP.NE.AND.EX P0, PT, RZ, UR13, PT, P0 ;  /* 0x0000000dff007c0c */ /* 0x000fe4000bf05300 */
[----:B0-----:R-:W-:Y:S02]  /*1570*/  LEA.HI.X R3, R6, UR5, R9, 0x2, P1 ;  /* 0x0000000506037c11 */ /* 0x001fe400088f1409 */
[----:B------:R-:W-:-:S03]  /*1580*/  ISETP.NE.OR P0, PT, R41, RZ, !P0 ;  /* 0x000000ff2900720c */ /* 0x000fc60004705670 */
[----:B------:R0:W-:Y:S04]  /*1590*/  STG.E.128 desc[UR6][R2.64], RZ ;  /* 0x000000ff02007986 */ /* 0x0001e8000c101d06 */
[----:B------:R0:W-:Y:S04]  /*15a0*/  STG.E.128 desc[UR6][R2.64+0x1000], RZ ;  /* 0x001000ff02007986 */ /* 0x0001e8000c101d06 */
[----:B------:R0:W-:Y:S04]  /*15b0*/  STG.E.128 desc[UR6][R2.64+0x2000], RZ ;  /* 0x002000ff02007986 */ /* 0x0001e8000c101d06 */
[----:B------:R0:W-:Y:S04]  /*15c0*/  STG.E.128 desc[UR6][R2.64+0x3000], RZ ;  /* 0x003000ff02007986 */ /* 0x0001e8000c101d06 */
[----:B------:R0:W-:Y:S04]  /*15d0*/  STG.E.128 desc[UR6][R2.64+0x4000], RZ ;  /* 0x004000ff02007986 */ /* 0x0001e8000c101d06 */
[----:B------:R0:W-:Y:S04]  /*15e0*/  STG.E.128 desc[UR6][R2.64+0x5000], RZ ;  /* 0x005000ff02007986 */ /* 0x0001e8000c101d06 */
[----:B------:R0:W-:Y:S04]  /*15f0*/  STG.E.128 desc[UR6][R2.64+0x6000], RZ ;  /* 0x006000ff02007986 */ /* 0x0001e8000c101d06 */
[----:B------:R0:W-:Y:S01]  /*1600*/  STG.E.128 desc[UR6][R2.64+0x7000], RZ ;  /* 0x007000ff02007986 */ /* 0x0001e2000c101d06 */
[----:B------:R-:W-:Y:S05]  /*1610*/  @P0 EXIT ;  /* 0x000000000000094d */ /* 0x000fea0003800000 */
[----:B------:R-:W1:Y:S08]  /*1620*/  LDC R0, c[0x0][0x2e0] ;  /* 0x0000b800ff007b82 */ /* 0x000e700000000800 */
[----:B------:R-:W2:Y:S08]  /*1630*/  LDC R4, c[0x0][0x220] ;  /* 0x00008800ff047b82 */ /* 0x000eb00000000800 */
[----:B0-----:R-:W0:Y:S01]  /*1640*/  LDC.64 R2, c[0x0][0x2e8] ;  /* 0x0000ba00ff027b82 */ /* 0x001e220000000a00 */
[----:B-1----:R-:W-:-:S04]  /*1650*/  IMAD R39, R39, R0, UR9 ;  /* 0x0000000927277e24 */ /* 0x002fc8000f8e0200 */
[----:B--2---:R-:W-:-:S04]  /*1660*/  IMAD R39, R39, R4, UR8 ;  /* 0x0000000827277e24 */ /* 0x004fc8000f8e0204 */
[----:B0-----:R-:W-:-:S05]  /*1670*/  IMAD.WIDE R2, R39, 0x4, R2 ;  /* 0x0000000427027825 */ /* 0x001fca00078e0202 */
[----:B------:R-:W-:Y:S01]  /*1680*/  STG.E desc[UR6][R2.64], RZ ;  /* 0x000000ff02007986 */ /* 0x000fe2000c101906 */
[----:B------:R-:W-:Y:S05]  /*1690*/  EXIT ;  /* 0x000000000000794d */ /* 0x000fea0003800000 */
.L_x_22:
        /* <DEDUP_REMOVED lines=14> */
.L_x_136:


//--------------------- .text._ZN7cutlass13device_kernelIN5flash19enable_sm80_to_sm89INS1_16FlashAttnBwdSm80INS1_25CollectiveMainloopBwdSm80ILi1ELi1EN4cute5tupleIJNS5_1CILi32EEENS7_ILi64EEENS7_ILi256EEEEEENS_10bfloat16_tEfNS_4arch4Sm80ELb1ELb0ELb1ELb1ELb0ELb0ELb0ELb0ELi2ELi2ELi2ELi1ELb1EEENS1_21CollectiveEpilogueBwdISB_SC_SE_Li256ELb1ELb0ELi4EEENS1_25SingleTileBwdLPTSchedulerILb1ELi64ELb0EEEEEEEEEvNT_6ParamsE --------------------------
	.section	.text._ZN7cutlass13device_kernelIN5flash19enable_sm80_to_sm89INS1_16FlashAttnBwdSm80INS1_25CollectiveMainloopBwdSm80ILi1ELi1EN4cute5tupleIJNS5_1CILi32EEENS7_ILi64EEENS7_ILi256EEEEEENS_10bfloat16_tEfNS_4arch4Sm80ELb1ELb0ELb1ELb1ELb0ELb0ELb0ELb0ELi2ELi2ELi2ELi1ELb1EEENS1_21CollectiveEpilogueBwdISB_SC_SE_Li256ELb1ELb0ELi4EEENS1_25SingleTileBwdLPTSchedulerILb1ELi64ELb0EEEEEEEEEvNT_6ParamsE,"ax",@progbits
	.align	128
.text._ZN7cutlass13device_kernelIN5flash19enable_sm80_to_sm89INS1_16FlashAttnBwdSm80INS1_25CollectiveMainloopBwdSm80ILi1ELi1EN4cute5tupleIJNS5_1CILi32EEENS7_ILi64EEENS7_ILi256EEEEEENS_10bfloat16_tEfNS_4arch4Sm80ELb1ELb0ELb1ELb1ELb0ELb0ELb0ELb0ELi2ELi2ELi2ELi1ELb1EEENS1_21CollectiveEpilogueBwdISB_SC_SE_Li256ELb1ELb0ELi4EEENS1_25SingleTileBwdLPTSchedulerILb1ELi64ELb0EEEEEEEEEvNT_6ParamsE:
        .type           _ZN7cutlass13device_kernelIN5flash19enable_sm80_to_sm89INS1_16FlashAttnBwdSm80INS1_25CollectiveMainloopBwdSm80ILi1ELi1EN4cute5tupleIJNS5_1CILi32EEENS7_ILi64EEENS7_ILi256EEEEEENS_10bfloat16_tEfNS_4arch4Sm80ELb1ELb0ELb1ELb1ELb0ELb0ELb0ELb0ELi2ELi2ELi2ELi1ELb1EEENS1_21CollectiveEpilogueBwdISB_SC_SE_Li256ELb1ELb0ELi4EEENS1_25SingleTileBwdLPTSchedulerILb1ELi64ELb0EEEEEEEEEvNT_6ParamsE,@function
        .size           _ZN7cutlass13device_kernelIN5flash19enable_sm80_to_sm89INS1_16FlashAttnBwdSm80INS1_25CollectiveMainloopBwdSm80ILi1ELi1EN4cute5tupleIJNS5_1CILi32EEENS7_ILi64EEENS7_ILi256EEEEEENS_10bfloat16_tEfNS_4arch4Sm80ELb1ELb0ELb1ELb1ELb0ELb0ELb0ELb0ELi2ELi2ELi2ELi1ELb1EEENS1_21CollectiveEpilogueBwdISB_SC_SE_Li256ELb1ELb0ELi4EEENS1_25SingleTileBwdLPTSchedulerILb1ELi64ELb0EEEEEEEEEvNT_6ParamsE,(.L_x_137 - _ZN7cutlass13device_kernelIN5flash19enable_sm80_to_sm89INS1_16FlashAttnBwdSm80INS1_25CollectiveMainloopBwdSm80ILi1ELi1EN4cute5tupleIJNS5_1CILi32EEENS7_ILi64EEENS7_ILi256EEEEEENS_10bfloat16_tEfNS_4arch4Sm80ELb1ELb0ELb1ELb1ELb0ELb0ELb0ELb0ELi2ELi2ELi2ELi1ELb1EEENS1_21CollectiveEpilogueBwdISB_SC_SE_Li256ELb1ELb0ELi4EEENS1_25SingleTileBwdLPTSchedulerILb1ELi64ELb0EEEEEEEEEvNT_6ParamsE)
        .other          _ZN7cutlass13device_kernelIN5flash19enable_sm80_to_sm89INS1_16FlashAttnBwdSm80INS1_25CollectiveMainloopBwdSm80ILi1ELi1EN4cute5tupleIJNS5_1CILi32EEENS7_ILi64EEENS7_ILi256EEEEEENS_10bfloat16_tEfNS_4arch4Sm80ELb1ELb0ELb1ELb1ELb0ELb0ELb0ELb0ELi2ELi2ELi2ELi1ELb1EEENS1_21CollectiveEpilogueBwdISB_SC_SE_Li256ELb1ELb0ELi4EEENS1_25SingleTileBwdLPTSchedulerILb1ELi64ELb0EEEEEEEEEvNT_6ParamsE,@"STO_CUDA_ENTRY STV_DEFAULT"
_ZN7cutlass13device_kernelIN5flash19enable_sm80_to_sm89INS1_16FlashAttnBwdSm80INS1_25CollectiveMainloopBwdSm80ILi1ELi1EN4cute5tupleIJNS5_1CILi32EEENS7_ILi64EEENS7_ILi256EEEEEENS_10bfloat16_tEfNS_4arch4Sm80ELb1ELb0ELb1ELb1ELb0ELb0ELb0ELb0ELi2ELi2ELi2ELi1ELb1EEENS1_21CollectiveEpilogueBwdISB_SC_SE_Li256ELb1ELb0ELi4EEENS1_25SingleTileBwdLPTSchedulerILb1ELi64ELb0EEEEEEEEEvNT_6ParamsE:
[----:B------:R-:W-:Y:S01]  /*0000*/  LDC R1, c[0x0][0x28] ;  /* 0x00000a00ff017b82 */ /* 0x000fe20000000800 */
[----:B------:R-:W-:Y:S05]  /*0010*/  EXIT ;  /* 0x000000000000794d */ /* 0x000fea0003800000 */
.L_x_23:
        /* <DEDUP_REMOVED lines=14> */
.L_x_137:


//--------------------- .text._ZN7cutlass13device_kernelIN5flash32FlashAttnBwdPostprocessConvertdQIN4cute5tupleIJNS3_1CILi32EEENS5_ILi256EEEEEENS_10bfloat16_tEfNS_4arch4Sm80ELi256ENS3_8TiledMMAINS3_8MMA_AtomIJNS3_30SM80_16x8x16_F32BF16BF16F32_TNEEEENS3_6LayoutINS4_IJNS5_ILi1EEENS5_ILi8EEESH_EEENS4_IJNS5_ILi0EEESH_SK_EEEEENS4_IJNS5_ILi16EEENS5_ILi128EEESN_EEEEELb0EEEEEvNT_6ParamsE --------------------------
	.section	.text._ZN7cutlass13device_kernelIN5flash32FlashAttnBwdPostprocessConvertdQIN4cute5tupleIJNS3_1CILi32EEENS5_ILi256EEEEEENS_10bfloat16_tEfNS_4arch4Sm80ELi256ENS3_8TiledMMAINS3_8MMA_AtomIJNS3_30SM80_16x8x16_F32BF16BF16F32_TNEEEENS3_6LayoutINS4_IJNS5_ILi1EEENS5_ILi8EEESH_EEENS4_IJNS5_ILi0EEESH_SK_EEEEENS4_IJNS5_ILi16EEENS5_ILi128EEESN_EEEEELb0EEEEEvNT_6ParamsE,"ax",@progbits
	.align	128
.text._ZN7cutlass13device_kernelIN5flash32FlashAttnBwdPostprocessConvertdQIN4cute5tupleIJNS3_1CILi32EEENS5_ILi256EEEEEENS_10bfloat16_tEfNS_4arch4Sm80ELi256ENS3_8TiledMMAINS3_8MMA_AtomIJNS3_30SM80_16x8x16_F32BF16BF16F32_TNEEEENS3_6LayoutINS4_IJNS5_ILi1EEENS5_ILi8EEESH_EEENS4_IJNS5_ILi0EEESH_SK_EEEEENS4_IJNS5_ILi16EEENS5_ILi128EEESN_EEEEELb0EEEEEvNT_6ParamsE:
        .type           _ZN7cutlass13device_kernelIN5flash32FlashAttnBwdPostprocessConvertdQIN4cute5tupleIJNS3_1CILi32EEENS5_ILi256EEEEEENS_10bfloat16_tEfNS_4arch4Sm80ELi256ENS3_8TiledMMAINS3_8MMA_AtomIJNS3_30SM80_16x8x16_F32BF16BF16F32_TNEEEENS3_6LayoutINS4_IJNS5_ILi1EEENS5_ILi8EEESH_EEENS4_IJNS5_ILi0EEESH_SK_EEEEENS4_IJNS5_ILi16EEENS5_ILi128EEESN_EEEEELb0EEEEEvNT_6ParamsE,@function
        .size           _ZN7cutlass13device_kernelIN5flash32FlashAttnBwdPostprocessConvertdQIN4cute5tupleIJNS3_1CILi32EEENS5_ILi256EEEEEENS_10bfloat16_tEfNS_4arch4Sm80ELi256ENS3_8TiledMMAINS3_8MMA_AtomIJNS3_30SM80_16x8x16_F32BF16BF16F32_TNEEEENS3_6LayoutINS4_IJNS5_ILi1EEENS5_ILi8EEESH_EEENS4_IJNS5_ILi0EEESH_SK_EEEEENS4_IJNS5_ILi16EEENS5_ILi128EEESN_EEEEELb0EEEEEvNT_6ParamsE,(.L_x_138 - _ZN7cutlass13device_kernelIN5flash32FlashAttnBwdPostprocessConvertdQIN4cute5tupleIJNS3_1CILi32EEENS5_ILi256EEEEEENS_10bfloat16_tEfNS_4arch4Sm80ELi256ENS3_8TiledMMAINS3_8MMA_AtomIJNS3_30SM80_16x8x16_F32BF16BF16F32_TNEEEENS3_6LayoutINS4_IJNS5_ILi1EEENS5_ILi8EEESH_EEENS4_IJNS5_ILi0EEESH_SK_EEEEENS4_IJNS5_ILi16EEENS5_ILi128EEESN_EEEEELb0EEEEEvNT_6ParamsE)
        .other          _ZN7cutlass13device_kernelIN5flash32FlashAttnBwdPostprocessConvertdQIN4cute5tupleIJNS3_1CILi32EEENS5_ILi256EEEEEENS_10bfloat16_tEfNS_4arch4Sm80ELi256ENS3_8TiledMMAINS3_8MMA_AtomIJNS3_30SM80_16x8x16_F32BF16BF16F32_TNEEEENS3_6LayoutINS4_IJNS5_ILi1EEENS5_ILi8EEESH_EEENS4_IJNS5_ILi0EEESH_SK_EEEEENS4_IJNS5_ILi16EEENS5_ILi128EEESN_EEEEELb0EEEEEvNT_6ParamsE,@"STO_CUDA_ENTRY STV_DEFAULT"
_ZN7cutlass13device_kernelIN5flash32FlashAttnBwdPostprocessConvertdQIN4cute5tupleIJNS3_1CILi32EEENS5_ILi256EEEEEENS_10bfloat16_tEfNS_4arch4Sm80ELi256ENS3_8TiledMMAINS3_8MMA_AtomIJNS3_30SM80_16x8x16_F32BF16BF16F32_TNEEEENS3_6LayoutINS4_IJNS5_ILi1EEENS5_ILi8EEESH_EEENS4_IJNS5_ILi0EEESH_SK_EEEEENS4_IJNS5_ILi16EEENS5_ILi128EEESN_EEEEELb0EEEEEvNT_6ParamsE:
[----:B------:R-:W-:Y:S08]  /*0000*/  LDC R1, c[0x0][0x28] ;  /* 0x00000a00ff017b82 */ /* 0x000ff00000000800 */
[----:B------:R-:W0:Y:S01]  /*0010*/  LDC.64 R2, c[0x0][0x278] ;  /* 0x00009e00ff027b82 */ /* 0x000e220000000a00 */
[----:B------:R-:W1:Y:S01]  /*0020*/  S2R R37, SR_CTAID.Z ;  /* 0x0000000000257919 */ /* 0x000e620000002700 */
[----:B------:R-:W-:Y:S01]  /*0030*/  ULDC.64 UR4, c[0x0][0x270] ;  /* 0x00009c0000047ab9 */ /* 0x000fe20000000a00 */
[----:B------:R-:W-:Y:S01]  /*0040*/  ULDC.64 UR6, c[0x0][0x208] ;  /* 0x0000820000067ab9 */ /* 0x000fe20000000a00 */
[----:B------:R-:W-:-:S04]  /*0050*/  ISETP.NE.U32.AND P0, PT, RZ, UR4, PT ;  /* 0x00000004ff007c0c */ /* 0x000fc8000bf05070 */
[----:B------:R-:W1:Y:S01]  /*0060*/  LDC.64 R4, c[0x0][0x270] ;  /* 0x00009c00ff047b82 */ /* 0x000e620000000a00 */
[----:B------:R-:W-:Y:S02]  /*0070*/  ISETP.NE.AND.EX P0, PT, RZ, UR5, PT, P0 ;  /* 0x00000005ff007c0c */ /* 0x000fe4000bf05300 */
[----:B0-----:R-:W-:-:S04]  /*0080*/  ISETP.NE.U32.AND P1, PT, R2, RZ, PT ;  /* 0x000000ff0200720c */ /* 0x001fc80003f25070 */
[----:B------:R-:W-:Y:S01]  /*0090*/  ISETP.NE.AND.EX P1, PT, R3, RZ, PT, P1 ;  /* 0x000000ff0300720c */ /* 0x000fe20003f25310 */
[----:B------:R-:W-:Y:S01]  /*00a0*/  ULDC UR8, c[0x0][0x240] ;  /* 0x0000900000087ab9 */ /* 0x000fe20000000800 */
[----:B-1----:R-:W-:-:S11]  /*00b0*/  IMAD.WIDE R4, R37, 0x4, R4 ;  /* 0x0000000425047825 */ /* 0x002fd600078e0204 */
[----:B------:R-:W0:Y:S01]  /*00c0*/  @P1 LDC.64 R6, c[0x0][0x278] ;  /* 0x00009e00ff061b82 */ /* 0x000e220000000a00 */
[----:B------:R-:W-:Y:S01]  /*00d0*/  IMAD.U32 R2, RZ, RZ, UR8 ;  /* 0x00000008ff027e24 */ /* 0x000fe2000f8e00ff */
[----:B------:R1:W5:Y:S01]  /*00e0*/  @P0 LDG.E R0, desc[UR6][R4.64] ;  /* 0x0000000604000981 */ /* 0x000362000c1e1900 */
[----:B------:R-:W2:Y:S01]  /*00f0*/  S2R R36, SR_CTAID.X ;  /* 0x0000000000247919 */ /* 0x000ea20000002500 */
[----:B0-----:R-:W-:-:S05]  /*0100*/  @P1 IMAD.WIDE R6, R37, 0x4, R6 ;  /* 0x0000000425061825 */ /* 0x001fca00078e0206 */
[----:B------:R1:W5:Y:S01]  /*0110*/  @P1 LDG.E R2, desc[UR6][R6.64] ;  /* 0x0000000606021981 */ /* 0x000362000c1e1900 */
[----:B--2---:R-:W-:Y:S01]  /*0120*/  IMAD.SHL.U32 R3, R36, 0x20, RZ ;  /* 0x0000002024037824 */ /* 0x004fe200078e00ff */
[----:B------:R-:W-:Y:S06]  /*0130*/  @P1 BRA `(.L_x_24) ;  /* 0x0000000000101947 */ /* 0x000fec0003800000 */
[----:B------:R-:W-:Y:S05]  /*0140*/  @!P0 BRA `(.L_x_24) ;  /* 0x00000000000c8947 */ /* 0x000fea0003800000 */
[----:B-1----:R-:W2:Y:S04]  /*0150*/  LDG.E R7, desc[UR6][R4.64] ;  /* 0x0000000604077981 */ /* 0x002ea8000c1e1900 */
[----:B-----5:R-:W2:Y:S02]  /*0160*/  LDG.E R2, desc[UR6][R4.64+0x4] ;  /* 0x0000040604027981 */ /* 0x020ea4000c1e1900 */
[----:B--2---:R-:W-:-:S07]  /*0170*/  IMAD.IADD R2, R2, 0x1, -R7 ;  /* 0x0000000102027824 */ /* 0x004fce00078e0a07 */
.L_x_24:
[----:B------:R-:W-:Y:S02]  /*0180*/  ISETP.NE.U32.AND P1, PT, RZ, UR4, PT ;  /* 0x00000004ff007c0c */ /* 0x000fe4000bf25070 */
[----:B-----5:R-:W-:Y:S02]  /*0190*/  ISETP.LE.AND P2, PT, R2, R3, PT ;  /* 0x000000030200720c */ /* 0x020fe40003f43270 */
[----:B------:R-:W-:-:S13]  /*01a0*/  ISETP.NE.AND.EX P1, PT, RZ, UR5, PT, P1 ;  /* 0x00000005ff007c0c */ /* 0x000fda000bf25310 */
[----:B------:R-:W-:Y:S05]  /*01b0*/  @P1 EXIT P2 ;  /* 0x000000000000194d */ /* 0x000fea0001000000 */
[----:B------:R-:W0:Y:S01]  /*01c0*/  S2R R40, SR_TID.X ;  /* 0x0000000000287919 */ /* 0x000e220000002100 */
[----:B-1----:R-:W-:Y:S01]  /*01d0*/  @P0 IMAD R4, R37, 0x20, R0 ;  /* 0x0000002025040824 */ /* 0x002fe200078e0200 */
[----:B------:R-:W1:Y:S01]  /*01e0*/  S2UR UR8, SR_CTAID.Y ;  /* 0x00000000000879c3 */ /* 0x000e620000002600 */
[----:B------:R-:W-:Y:S01]  /*01f0*/  IMAD.SHL.U32 R6, R36, 0x2000, RZ ;  /* 0x0000200024067824 */ /* 0x000fe200078e00ff */
[----:B------:R-:W-:Y:S01]  /*0200*/  SHF.R.S32.HI R38, RZ, 0x1f, R37 ;  /* 0x0000001fff267819 */ /* 0x000fe20000011425 */
[----:B------:R-:W-:Y:S01]  /*0210*/  ULDC.64 UR4, c[0x0][0x230] ;  /* 0x00008c0000047ab9 */ /* 0x000fe20000000a00 */
[----:B------:R-:W-:Y:S02]  /*0220*/  @P0 SHF.R.S32.HI R5, RZ, 0x1f, R4 ;  /* 0x0000001fff050819 */ /* 0x000fe40000011404 */
[----:B------:R-:W-:Y:S02]  /*0230*/  SEL R38, R38, RZ, !P1 ;  /* 0x000000ff26267207 */ /* 0x000fe40004800000 */
[----:B------:R-:W-:Y:S01]  /*0240*/  @P0 LEA.HI R5, R5, R4, RZ, 0x5 ;  /* 0x0000000405050211 */ /* 0x000fe200078f28ff */
[----:B------:R-:W2:Y:S01]  /*0250*/  LDC.64 R10, c[0x0][0x228] ;  /* 0x00008a00ff0a7b82 */ /* 0x000ea20000000a00 */
[----:B------:R-:W-:-:S03]  /*0260*/  SEL R37, R37, RZ, !P1 ;  /* 0x000000ff25257207 */ /* 0x000fc60004800000 */
[----:B------:R-:W-:-:S05]  /*0270*/  @P0 IMAD.SHL.U32 R5, R5, 0x100, RZ ;  /* 0x0000010005050824 */ /* 0x000fca00078e00ff */
[----:B------:R-:W-:Y:S02]  /*0280*/  @P0 LOP3.LUT R7, R5, 0xffffe000, RZ, 0xc0, !PT ;  /* 0xffffe00005070812 */ /* 0x000fe400078ec0ff */
[----:B------:R-:W-:Y:S02]  /*0290*/  CS2R R4, SRZ ;  /* 0x0000000000047805 */ /* 0x000fe4000001ff00 */
[----:B------:R-:W-:Y:S02]  /*02a0*/  @P0 MOV R4, R7 ;  /* 0x0000000700040202 */ /* 0x000fe40000000f00 */
[----:B------:R-:W-:Y:S01]  /*02b0*/  @P0 SHF.R.S32.HI R5, RZ, 0x1f, R7 ;  /* 0x0000001fff050819 */ /* 0x000fe20000011407 */
[----:B-1----:R-:W-:Y:S01]  /*02c0*/  USHF.R.S32.HI UR9, URZ, 0x1f, UR8 ;  /* 0x0000001f3f097899 */ /* 0x002fe20008011408 */
[----:B------:R-:W-:Y:S01]  /*02d0*/  SHF.R.S32.HI R7, RZ, 0x1f, R6 ;  /* 0x0000001fff077819 */ /* 0x000fe20000011406 */
[----:B0-----:R-:W-:-:S04]  /*02e0*/  IMAD.SHL.U32 R39, R40, 0x4, RZ ;  /* 0x0000000428277824 */ /* 0x001fc800078e00ff */
[----:B--2---:R-:W-:Y:S01]  /*02f0*/  IMAD R8, R10, UR9, RZ ;  /* 0x000000090a087c24 */ /* 0x004fe2000f8e02ff */
[----:B------:R-:W-:Y:S02]  /*0300*/  IADD3 R4, P2, P3, R4, R39, R6 ;  /* 0x0000002704047210 */ /* 0x000fe40007b5e006 */
[----:B------:R-:W-:-:S04]  /*0310*/  SHF.R.S32.HI R6, RZ, 0x1f, R39 ;  /* 0x0000001fff067819 */ /* 0x000fc80000011427 */
[----:B------:R-:W-:Y:S01]  /*0320*/  IADD3.X R5, R5, R6, R7, P2, P3 ;  /* 0x0000000605057210 */ /* 0x000fe200017e6407 */
[----:B------:R-:W-:Y:S02]  /*0330*/  IMAD R7, R11, UR8, R8 ;  /* 0x000000080b077c24 */ /* 0x000fe4000f8e0208 */
[----:B------:R-:W-:Y:S02]  /*0340*/  IMAD R6, R38, UR4, RZ ;  /* 0x0000000426067c24 */ /* 0x000fe4000f8e02ff */
[----:B------:R-:W-:-:S04]  /*0350*/  IMAD.WIDE.U32 R4, R10, UR8, R4 ;  /* 0x000000080a047c25 */ /* 0x000fc8000f8e0004 */
[----:B------:R-:W-:Y:S02]  /*0360*/  IMAD.IADD R5, R5, 0x1, R7 ;  /* 0x0000000105057824 */ /* 0x000fe400078e0207 */
[C---:B------:R-:W-:Y:S02]  /*0370*/  IMAD R7, R37.reuse, UR5, R6 ;  /* 0x0000000525077c24 */ /* 0x040fe4000f8e0206 */
[----:B------:R-:W-:Y:S01]  /*0380*/  IMAD.WIDE.U32 R4, R37, UR4, R4 ;  /* 0x0000000425047c25 */ /* 0x000fe2000f8e0004 */
[----:B------:R-:W-:-:S03]  /*0390*/  ULDC.64 UR4, c[0x0][0x210] ;  /* 0x0000840000047ab9 */ /* 0x000fc60000000a00 */
[----:B------:R-:W-:Y:S01]  /*03a0*/  IMAD.IADD R5, R5, 0x1, R7 ;  /* 0x0000000105057824 */ /* 0x000fe200078e0207 */
[----:B------:R-:W-:-:S04]  /*03b0*/  LEA R44, P1, R4, UR4, 0x2 ;  /* 0x00000004042c7c11 */ /* 0x000fc8000f8210ff */
[----:B------:R-:W-:-:S05]  /*03c0*/  LEA.HI.X R45, R4, UR5, R5, 0x2, P1 ;  /* 0x00000005042d7c11 */ /* 0x000fca00088f1405 */
[----:B------:R-:W2:Y:S04]  /*03d0*/  LDG.E.128 R4, desc[UR6][R44.64] ;  /* 0x000000062c047981 */ /* 0x000ea8000c1e1d00 */
[----:B------:R-:W3:Y:S04]  /*03e0*/  LDG.E.128 R8, desc[UR6][R44.64+0x1000] ;  /* 0x001000062c087981 */ /* 0x000ee8000c1e1d00 */
[----:B------:R-:W4:Y:S04]  /*03f0*/  LDG.E.128 R12, desc[UR6][R44.64+0x2000] ;  /* 0x002000062c0c7981 */ /* 0x000f28000c1e1d00 */
[----:B------:R-:W5:Y:S04]  /*0400*/  LDG.E.128 R16, desc[UR6][R44.64+0x3000] ;  /* 0x003000062c107981 */ /* 0x000f68000c1e1d00 */
[----:B------:R-:W5:Y:S04]  /*0410*/  LDG.E.128 R20, desc[UR6][R44.64+0x4000] ;  /* 0x004000062c147981 */ /* 0x000f68000c1e1d00 */
[----:B------:R-:W5:Y:S04]  /*0420*/  LDG.E.128 R24, desc[UR6][R44.64+0x5000] ;  /* 0x005000062c187981 */ /* 0x000f68000c1e1d00 */
[----:B------:R-:W5:Y:S04]  /*0430*/  LDG.E.128 R28, desc[UR6][R44.64+0x6000] ;  /* 0x006000062c1c7981 */ /* 0x000f68000c1e1d00 */
[----:B------:R0:W5:Y:S01]  /*0440*/  LDG.E.128 R32, desc[UR6][R44.64+0x7000] ;  /* 0x007000062c207981 */ /* 0x000162000c1e1d00 */
[----:B------:R-:W1:Y:S01]  /*0450*/  S2UR UR5, SR_CgaCtaId ;  /* 0x00000000000579c3 */ /* 0x000e620000008800 */
[----:B------:R-:W-:Y:S01]  /*0460*/  UMOV UR4, 0x400 ;  /* 0x0000040000047882 */ /* 0x000fe20000000000 */
[----:B------:R-:W-:Y:S01]  /*0470*/  SHF.R.S32.HI R41, RZ, 0x1f, R40 ;  /* 0x0000001fff297819 */ /* 0x000fe20000011428 */
[----:B------:R-:W-:Y:S01]  /*0480*/  BSSY B0, `(.L_x_25) ;  /* 0x00000c6000007945 */ /* 0x000fe20003800000 */
[----:B------:R-:W-:-:S02]  /*0490*/  VIADDMNMX R3, R2, -R3, 0x20, PT ;  /* 0x0000002002037446 */ /* 0x000fc40003800903 */
[CC--:B------:R-:W-:Y:S02]  /*04a0*/  LEA.HI R43, R41.reuse, R40.reuse, RZ, 0x2 ;  /* 0x00000028292b7211 */ /* 0x0c0fe400078f10ff */
[----:B------:R-:W-:Y:S02]  /*04b0*/  LEA.HI R46, R41, R40, RZ, 0x6 ;  /* 0x00000028292e7211 */ /* 0x000fe400078f30ff */
[--C-:B------:R-:W-:Y:S02]  /*04c0*/  SHF.R.S32.HI R42, RZ, 0x2, R43.reuse ;  /* 0x00000002ff2a7819 */ /* 0x100fe4000001142b */
[----:B------:R-:W-:Y:S01]  /*04d0*/  SHF.R.S32.HI R47, RZ, 0x1f, R43 ;  /* 0x0000001fff2f7819 */ /* 0x000fe2000001142b */
[----:B------:R-:W-:Y:S01]  /*04e0*/  IMAD.SHL.U32 R46, R46, 0x8, RZ ;  /* 0x000000082e2e7824 */ /* 0x000fe200078e00ff */
[----:B------:R-:W-:Y:S02]  /*04f0*/  LOP3.LUT R49, R43, 0x7ffffffc, RZ, 0xc0, !PT ;  /* 0x7ffffffc2b317812 */ /* 0x000fe400078ec0ff */
[----:B------:R-:W-:-:S02]  /*0500*/  LEA.HI R47, R47, R42, RZ, 0x3 ;  /* 0x0000002a2f2f7211 */ /* 0x000fc400078f18ff */
[----:B0-----:R-:W-:Y:S01]  /*0510*/  LEA.HI R44, R41, R40, RZ, 0x5 ;  /* 0x00000028292c7211 */ /* 0x001fe200078f28ff */
[----:B------:R-:W-:Y:S01]  /*0520*/  IMAD.IADD R49, R40, 0x1, -R49 ;  /* 0x0000000128317824 */ /* 0x000fe200078e0a31 */
[----:B------:R-:W-:Y:S02]  /*0530*/  LOP3.LUT R47, R47, 0xfffffff8, RZ, 0xc0, !PT ;  /* 0xfffffff82f2f7812 */ /* 0x000fe400078ec0ff */
[----:B------:R-:W-:Y:S01]  /*0540*/  LOP3.LUT R53, R44, 0xffffffe0, RZ, 0xc0, !PT ;  /* 0xffffffe02c357812 */ /* 0x000fe200078ec0ff */
[----:B-1----:R-:W-:Y:S02]  /*0550*/  ULEA UR4, UR5, UR4, 0x18 ;  /* 0x0000000405047291 */ /* 0x002fe4000f8ec03f */
[----:B------:R-:W-:Y:S01]  /*0560*/  IMAD.IADD R42, R42, 0x1, -R47 ;  /* 0x000000012a2a7824 */ /* 0x000fe200078e0a2f */
[----:B------:R-:W-:Y:S01]  /*0570*/  LOP3.LUT R48, R46, 0x7ffffe00, RZ, 0xc0, !PT ;  /* 0x7ffffe002e307812 */ /* 0x000fe200078ec0ff */
[C---:B------:R-:W-:Y:S01]  /*0580*/  IMAD.IADD R46, R40.reuse, 0x1, -R53 ;  /* 0x00000001282e7824 */ /* 0x040fe200078e0a35 */
[----:B------:R-:W-:Y:S01]  /*0590*/  ULDC UR5, c[0x0][0x268] ;  /* 0x00009a0000057ab9 */ /* 0x000fe20000000800 */
[----:B------:R-:W-:-:S02]  /*05a0*/  LEA R45, R40, UR4, 0x4 ;  /* 0x00000004282d7c11 */ /* 0x000fc4000f8e20ff */
[----:B------:R-:W-:-:S04]  /*05b0*/  SHF.R.S32.HI R47, RZ, 0x1f, R42 ;  /* 0x0000001fff2f7819 */ /* 0x000fc8000001142a */
[----:B------:R-:W-:Y:S02]  /*05c0*/  LEA.HI R43, R47, R42, RZ, 0x2 ;  /* 0x0000002a2f2b7211 */ /* 0x000fe400078f10ff */
[----:B------:R-:W-:Y:S02]  /*05d0*/  LEA.HI R47, R41, R40, RZ, 0x7 ;  /* 0x00000028292f7211 */ /* 0x000fe400078f38ff */
[----:B------:R-:W-:Y:S02]  /*05e0*/  LEA R41, R49, R48, 0x1 ;  /* 0x0000003031297211 */ /* 0x000fe400078e08ff */
[--C-:B------:R-:W-:Y:S02]  /*05f0*/  SHF.R.S32.HI R40, RZ, 0x5, R44.reuse ;  /* 0x00000005ff287819 */ /* 0x100fe4000001142c */
[----:B------:R-:W-:Y:S02]  /*0600*/  SHF.R.S32.HI R49, RZ, 0x1f, R44 ;  /* 0x0000001fff317819 */ /* 0x000fe4000001142c */
[C---:B------:R-:W-:Y:S01]  /*0610*/  LOP3.LUT R51, R43.reuse, 0x7fffffc, RZ, 0xc0, !PT ;  /* 0x07fffffc2b337812 */ /* 0x040fe200078ec0ff */
[----:B------:R-:W-:Y:S01]  /*0620*/  IMAD.SHL.U32 R43, R43, 0x10, RZ ;  /* 0x000000102b2b7824 */ /* 0x000fe200078e00ff */
[----:B------:R-:W-:-:S02]  /*0630*/  LEA.HI R49, R49, R40, RZ, 0x2 ;  /* 0x0000002831317211 */ /* 0x000fc400078f10ff */
[----:B------:R-:W-:Y:S01]  /*0640*/  SHF.R.U32.HI R47, RZ, 0x1, R47 ;  /* 0x00000001ff2f7819 */ /* 0x000fe2000001162f */
[----:B------:R-:W-:Y:S01]  /*0650*/  IMAD.IADD R42, R42, 0x1, -R51 ;  /* 0x000000012a2a7824 */ /* 0x000fe200078e0a33 */
[----:B------:R-:W-:Y:S02]  /*0660*/  LOP3.LUT R49, R49, 0x7fffffc, RZ, 0xc0, !PT ;  /* 0x07fffffc31317812 */ /* 0x000fe400078ec0ff */
[----:B------:R-:W-:Y:S01]  /*0670*/  LOP3.LUT R43, R43, 0x40, RZ, 0xc0, !PT ;  /* 0x000000402b2b7812 */ /* 0x000fe200078ec0ff */
[----:B------:R-:W-:Y:S01]  /*0680*/  IMAD R42, R42, 0x10, R41 ;  /* 0x000000102a2a7824 */ /* 0x000fe200078e0229 */
[----:B------:R-:W-:Y:S01]  /*0690*/  LOP3.LUT R47, R47, 0x40, RZ, 0xc0, !PT ;  /* 0x000000402f2f7812 */ /* 0x000fe200078ec0ff */
[----:B--2---:R0:W-:Y:S04]  /*06a0*/  STS.128 [R45], R4 ;  /* 0x000000042d007388 */ /* 0x0041e80000000c00 */
[----:B---3--:R1:W-:Y:S04]  /*06b0*/  STS.128 [R45+0x1000], R8 ;  /* 0x001000082d007388 */ /* 0x0083e80000000c00 */
[----:B----4-:R-:W-:Y:S04]  /*06c0*/  STS.128 [R45+0x2000], R12 ;  /* 0x0020000c2d007388 */ /* 0x010fe80000000c00 */
[----:B-----5:R-:W-:Y:S04]  /*06d0*/  STS.128 [R45+0x3000], R16 ;  /* 0x003000102d007388 */ /* 0x020fe80000000c00 */
[----:B------:R-:W-:Y:S01]  /*06e0*/  STS.128 [R45+0x4000], R20 ;  /* 0x004000142d007388 */ /* 0x000fe20000000c00 */
[----:B0-----:R-:W-:Y:S01]  /*06f0*/  LEA.HI R5, R46, R46, RZ, 0x1 ;  /* 0x0000002e2e057211 */ /* 0x001fe200078f08ff */
[----:B------:R-:W-:-:S02]  /*0700*/  IMAD.SHL.U32 R6, R40, 0x8, RZ ;  /* 0x0000000828067824 */ /* 0x000fc400078e00ff */
[----:B------:R-:W-:Y:S01]  /*0710*/  STS.128 [R45+0x5000], R24 ;  /* 0x005000182d007388 */ /* 0x000fe20000000c00 */
[----:B------:R-:W-:Y:S01]  /*0720*/  IMAD.SHL.U32 R4, R46, 0x8, RZ ;  /* 0x000000082e047824 */ /* 0x000fe200078e00ff */
[----:B-1----:R-:W-:Y:S01]  /*0730*/  SHF.R.U32.HI R10, RZ, 0x3, R47 ;  /* 0x00000003ff0a7819 */ /* 0x002fe2000001162f */
[----:B------:R-:W-:Y:S01]  /*0740*/  IMAD.SHL.U32 R5, R5, 0x100, RZ ;  /* 0x0000010005057824 */ /* 0x000fe200078e00ff */
[----:B------:R-:W-:Y:S01]  /*0750*/  STS.128 [R45+0x6000], R28 ;  /* 0x0060001c2d007388 */ /* 0x000fe20000000c00 */
[----:B------:R-:W-:Y:S01]  /*0760*/  LOP3.LUT R6, R43, 0x8, R6, 0xf8, !PT ;  /* 0x000000082b067812 */ /* 0x000fe200078ef806 */
[----:B------:R-:W-:Y:S01]  /*0770*/  IMAD.IADD R8, R40, 0x1, -R49 ;  /* 0x0000000128087824 */ /* 0x000fe200078e0a31 */
[----:B------:R-:W-:Y:S01]  /*0780*/  SHF.R.U32.HI R43, RZ, 0x3, R43 ;  /* 0x00000003ff2b7819 */ /* 0x000fe2000001162b */
[----:B------:R-:W-:Y:S01]  /*0790*/  STS.128 [R45+0x7000], R32 ;  /* 0x007000202d007388 */ /* 0x000fe20000000c00 */
[----:B------:R-:W-:Y:S02]  /*07a0*/  LOP3.LUT R47, R47, 0x8, R4, 0xf8, !PT ;  /* 0x000000082f2f7812 */ /* 0x000fe400078ef804 */
[----:B------:R-:W-:Y:S01]  /*07b0*/  LOP3.LUT R5, R5, 0x7ffffe00, RZ, 0xc0, !PT ;  /* 0x7ffffe0005057812 */ /* 0x000fe200078ec0ff */
[----:B------:R-:W-:Y:S01]  /*07c0*/  BAR.SYNC.DEFER_BLOCKING 0x0 ;  /* 0x0000000000007b1d */ /* 0x000fe20000010000 */
[----:B------:R-:W-:-:S02]  /*07d0*/  LOP3.LUT R7, R6, R43, RZ, 0x3c, !PT ;  /* 0x0000002b06077212 */ /* 0x000fc400078e3cff */
[----:B------:R-:W-:Y:S02]  /*07e0*/  LOP3.LUT R10, R47, R10, RZ, 0x3c, !PT ;  /* 0x0000000a2f0a7212 */ /* 0x000fe400078e3cff */
[----:B------:R-:W-:Y:S01]  /*07f0*/  LEA R5, R8, R5, 0x4 ;  /* 0x0000000508057211 */ /* 0x000fe200078e20ff */
[----:B------:R-:W-:-:S04]  /*0800*/  IMAD.IADD R7, R7, 0x1, R42 ;  /* 0x0000000107077824 */ /* 0x000fc800078e022a */
[----:B------:R-:W-:Y:S01]  /*0810*/  IMAD.IADD R6, R5, 0x1, R10 ;  /* 0x0000000105067824 */ /* 0x000fe200078e020a */
[----:B------:R-:W0:Y:S04]  /*0820*/  LDS R24, [R39+UR4+0x400] ;  /* 0x0004000427187984 */ /* 0x000e280008000800 */
[----:B------:R-:W1:Y:S04]  /*0830*/  LDS R23, [R39+UR4+0x800] ;  /* 0x0008000427177984 */ /* 0x000e680008000800 */
[----:B------:R-:W2:Y:S04]  /*0840*/  LDS R22, [R39+UR4+0xc00] ;  /* 0x000c000427167984 */ /* 0x000ea80008000800 */
[----:B------:R-:W3:Y:S04]  /*0850*/  LDS R34, [R39+UR4+0x1800] ;  /* 0x0018000427227984 */ /* 0x000ee80008000800 */
[----:B------:R-:W4:Y:S04]  /*0860*/  LDS R33, [R39+UR4+0x1c00] ;  /* 0x001c000427217984 */ /* 0x000f280008000800 */
[----:B------:R-:W5:Y:S04]  /*0870*/  LDS R31, [R39+UR4] ;  /* 0x00000004271f7984 */ /* 0x000f680008000800 */
[----:B------:R-:W-:Y:S04]  /*0880*/  LDS R26, [R39+UR4+0x3000] ;  /* 0x00300004271a7984 */ /* 0x000fe80008000800 */
[----:B------:R-:W-:Y:S04]  /*0890*/  LDS R20, [R39+UR4+0x4400] ;  /* 0x0044000427147984 */ /* 0x000fe80008000800 */
[----:B------:R-:W5:Y:S04]  /*08a0*/  LDS R14, [R39+UR4+0x4000] ;  /* 0x00400004270e7984 */ /* 0x000f680008000800 */
[----:B------:R-:W5:Y:S04]  /*08b0*/  LDS R13, [R39+UR4+0x4800] ;  /* 0x00480004270d7984 */ /* 0x000f680008000800 */
[----:B------:R-:W-:Y:S01]  /*08c0*/  LDS R19, [R39+UR4+0x4c00] ;  /* 0x004c000427137984 */ /* 0x000fe20008000800 */
[----:B0-----:R-:W-:-:S03]  /*08d0*/  FMUL.FTZ R32, R24, UR5 ;  /* 0x0000000518207c20 */ /* 0x001fc60008410000 */
[----:B------:R-:W0:Y:S01]  /*08e0*/  LDS R35, [R39+UR4+0x1400] ;  /* 0x0014000427237984 */ /* 0x000e220008000800 */
[----:B-1----:R-:W-:-:S03]  /*08f0*/  FMUL.FTZ R42, R23, UR5 ;  /* 0x00000005172a7c20 */ /* 0x002fc60008410000 */
[----:B------:R-:W1:Y:S01]  /*0900*/  LDS R30, [R39+UR4+0x2000] ;  /* 0x00200004271e7984 */ /* 0x000e620008000800 */
[----:B--2---:R-:W-:-:S03]  /*0910*/  FMUL.FTZ R43, R22, UR5 ;  /* 0x00000005162b7c20 */ /* 0x004fc60008410000 */
[----:B------:R-:W2:Y:S01]  /*0920*/  LDS R29, [R39+UR4+0x2400] ;  /* 0x00240004271d7984 */ /* 0x000ea20008000800 */
[----:B---3--:R-:W-:-:S03]  /*0930*/  FMUL.FTZ R34, R34, UR5 ;  /* 0x0000000522227c20 */ /* 0x008fc60008410000 */
[----:B------:R-:W3:Y:S01]  /*0940*/  LDS R25, [R39+UR4+0x2800] ;  /* 0x0028000427197984 */ /* 0x000ee20008000800 */
[----:B----4-:R-:W-:-:S03]  /*0950*/  FMUL.FTZ R33, R33, UR5 ;  /* 0x0000000521217c20 */ /* 0x010fc60008410000 */
[----:B------:R-:W4:Y:S01]  /*0960*/  LDS R28, [R39+UR4+0x2c00] ;  /* 0x002c0004271c7984 */ /* 0x000f220008000800 */
[----:B-----5:R-:W-:-:S03]  /*0970*/  FMUL.FTZ R31, R31, UR5 ;  /* 0x000000051f1f7c20 */ /* 0x020fc60008410000 */
[----:B------:R-:W5:Y:S02]  /*0980*/  LDS R12, [R39+UR4+0x3800] ;  /* 0x00380004270c7984 */ /* 0x000f640008000800 */
[----:B------:R-:W-:Y:S02]  /*0990*/  F2FP.BF16.F32.PACK_AB R31, R32, R31 ;  /* 0x0000001f201f723e */ /* 0x000fe400000010ff */
[----:B------:R-:W5:Y:S01]  /*09a0*/  LDS R21, [R39+UR4+0x3c00] ;  /* 0x003c000427157984 */ /* 0x000f620008000800 */
[----:B------:R-:W-:-:S03]  /*09b0*/  F2FP.BF16.F32.PACK_AB R32, R43, R42 ;  /* 0x0000002a2b20723e */ /* 0x000fc600000010ff */
[----:B------:R-:W-:Y:S01]  /*09c0*/  LDS R18, [R39+UR4+0x5400] ;  /* 0x0054000427127984 */ /* 0x000fe20008000800 */
[----:B------:R-:W-:-:S03]  /*09d0*/  FMUL.FTZ R14, R14, UR5 ;  /* 0x000000050e0e7c20 */ /* 0x000fc60008410000 */
[----:B------:R-:W5:Y:S01]  /*09e0*/  LDS R41, [R39+UR4+0x1000] ;  /* 0x0010000427297984 */ /* 0x000f620008000800 */
[----:B------:R-:W-:-:S03]  /*09f0*/  FMUL.FTZ R13, R13, UR5 ;  /* 0x000000050d0d7c20 */ /* 0x000fc60008410000 */
[----:B------:R-:W5:Y:S04]  /*0a00*/  LDS R27, [R39+UR4+0x3400] ;  /* 0x00340004271b7984 */ /* 0x000f680008000800 */
[----:B------:R-:W5:Y:S01]  /*0a10*/  LDS R16, [R39+UR4+0x5000] ;  /* 0x0050000427107984 */ /* 0x000f620008000800 */
        /* <DEDUP_REMOVED lines=11> */
[----:B------:R-:W5:Y:S01]  /*0ad0*/  LDS R10, [R39+UR4+0x6c00] ;  /* 0x006c0004270a7984 */ /* 0x000f620008000800 */
[----:B------:R-:W-:-:S03]  /*0ae0*/  FMUL.FTZ R21, R21, UR5 ;  /* 0x0000000515157c20 */ /* 0x000fc60008410000 */
[----:B------:R-:W5:Y:S02]  /*0af0*/  LDS R9, [R39+UR4+0x7000] ;  /* 0x0070000427097984 */ /* 0x000f640008000800 */
[----:B------:R-:W-:Y:S02]  /*0b00*/  F2FP.BF16.F32.PACK_AB R12, R21, R12 ;  /* 0x0000000c150c723e */ /* 0x000fe400000010ff */
[----:B------:R-:W5:Y:S01]  /*0b10*/  LDS R23, [R39+UR4+0x7400] ;  /* 0x0074000427177984 */ /* 0x000f620008000800 */
[----:B------:R-:W-:-:S03]  /*0b20*/  FMUL.FTZ R41, R41, UR5 ;  /* 0x0000000529297c20 */ /* 0x000fc60008410000 */
[----:B------:R-:W5:Y:S01]  /*0b30*/  LDS R22, [R39+UR4+0x7800] ;  /* 0x0078000427167984 */ /* 0x000f620008000800 */
[----:B------:R-:W-:Y:S01]  /*0b40*/  FMUL.FTZ R44, R27, UR5 ;  /* 0x000000051b2c7c20 */ /* 0x000fe20008410000 */
[----:B------:R-:W-:Y:S02]  /*0b50*/  F2FP.BF16.F32.PACK_AB R27, R29, R30 ;  /* 0x0000001e1d1b723e */ /* 0x000fe400000010ff */
[----:B------:R1:W5:Y:S01]  /*0b60*/  LDS R24, [R39+UR4+0x7c00] ;  /* 0x007c000427187984 */ /* 0x0003620008000800 */
[----:B------:R-:W-:Y:S01]  /*0b70*/  FMUL.FTZ R16, R16, UR5 ;  /* 0x0000000510107c20 */ /* 0x000fe20008410000 */
[----:B------:R-:W-:Y:S01]  /*0b80*/  F2FP.BF16.F32.PACK_AB R29, R28, R35 ;  /* 0x000000231c1d723e */ /* 0x000fe200000010ff */
[----:B0-----:R-:W-:Y:S01]  /*0b90*/  FMUL.FTZ R15, R15, UR5 ;  /* 0x000000050f0f7c20 */ /* 0x001fe20008410000 */
[----:B------:R-:W-:Y:S01]  /*0ba0*/  F2FP.BF16.F32.PACK_AB R25, R42, R41 ;  /* 0x000000292a19723e */ /* 0x000fe200000010ff */
[----:B-1----:R-:W-:Y:S01]  /*0bb0*/  FMUL.FTZ R39, R26, UR5 ;  /* 0x000000051a277c20 */ /* 0x002fe20008410000 */
[----:B------:R-:W-:Y:S01]  /*0bc0*/  F2FP.BF16.F32.PACK_AB R26, R33, R34 ;  /* 0x00000022211a723e */ /* 0x000fe200000010ff */
[----:B------:R-:W-:Y:S01]  /*0bd0*/  FMUL.FTZ R33, R20, UR5 ;  /* 0x0000000514217c20 */ /* 0x000fe20008410000 */
[----:B------:R-:W-:Y:S01]  /*0be0*/  FMUL.FTZ R20, R19, UR5 ;  /* 0x0000000513147c20 */ /* 0x000fe20008410000 */
[----:B------:R-:W-:Y:S01]  /*0bf0*/  FMUL.FTZ R19, R18, UR5 ;  /* 0x0000000512137c20 */ /* 0x000fe20008410000 */
[----:B------:R-:W-:Y:S01]  /*0c00*/  FMUL.FTZ R18, R17, UR5 ;  /* 0x0000000511127c20 */ /* 0x000fe20008410000 */
[----:B--2---:R-:W-:Y:S01]  /*0c10*/  FMUL.FTZ R8, R8, UR5 ;  /* 0x0000000508087c20 */ /* 0x004fe20008410000 */
[----:B------:R-:W-:Y:S01]  /*0c20*/  F2FP.BF16.F32.PACK_AB R33, R33, R14 ;  /* 0x0000000e2121723e */ /* 0x000fe200000010ff */
[----:B---3--:R-:W-:Y:S01]  /*0c30*/  FMUL.FTZ R11, R11, UR5 ;  /* 0x000000050b0b7c20 */ /* 0x008fe20008410000 */
[----:B------:R-:W-:-:S02]  /*0c40*/  F2FP.BF16.F32.PACK_AB R20, R20, R13 ;  /* 0x0000000d1414723e */ /* 0x000fc400000010ff */
[----:B------:R-:W-:Y:S01]  /*0c50*/  F2FP.BF16.F32.PACK_AB R28, R44, R39 ;  /* 0x000000272c1c723e */ /* 0x000fe200000010ff */
[----:B----4-:R-:W-:Y:S01]  /*0c60*/  FMUL.FTZ R5, R5, UR5 ;  /* 0x0000000505057c20 */ /* 0x010fe20008410000 */
[----:B------:R-:W-:Y:S02]  /*0c70*/  F2FP.BF16.F32.PACK_AB R19, R19, R16 ;  /* 0x000000101313723e */ /* 0x000fe400000010ff */
[----:B------:R-:W-:Y:S02]  /*0c80*/  CS2R R16, SRZ ;  /* 0x0000000000107805 */ /* 0x000fe4000001ff00 */
[----:B------:R-:W-:Y:S01]  /*0c90*/  F2FP.BF16.F32.PACK_AB R18, R18, R15 ;  /* 0x0000000f1212723e */ /* 0x000fe200000010ff */
[----:B-----5:R-:W-:Y:S01]  /*0ca0*/  FMUL.FTZ R10, R10, UR5 ;  /* 0x000000050a0a7c20 */ /* 0x020fe20008410000 */
[----:B------:R-:W-:Y:S01]  /*0cb0*/  F2FP.BF16.F32.PACK_AB R21, R11, R8 ;  /* 0x000000080b15723e */ /* 0x000fe200000010ff */
[--C-:B------:R-:W-:Y:S01]  /*0cc0*/  @P0 IMAD.MOV.U32 R16, RZ, RZ, R0.reuse ;  /* 0x000000ffff100224 */ /* 0x100fe200078e0000 */
[----:B------:R-:W-:Y:S01]  /*0cd0*/  @P0 SHF.R.S32.HI R17, RZ, 0x1f, R0 ;  /* 0x0000001fff110819 */ /* 0x000fe20000011400 */
[----:B------:R-:W-:Y:S01]  /*0ce0*/  FMUL.FTZ R9, R9, UR5 ;  /* 0x0000000509097c20 */ /* 0x000fe20008410000 */
[----:B------:R-:W-:Y:S01]  /*0cf0*/  F2FP.BF16.F32.PACK_AB R5, R10, R5 ;  /* 0x000000050a05723e */ /* 0x000fe200000010ff */
[----:B------:R-:W-:-:S02]  /*0d00*/  VIADD R0, R40, 0x8 ;  /* 0x0000000828007836 */ /* 0x000fc40000000000 */
[----:B------:R-:W-:Y:S01]  /*0d10*/  FMUL.FTZ R14, R23, UR5 ;  /* 0x00000005170e7c20 */ /* 0x000fe20008410000 */
[----:B------:R-:W-:-:S04]  /*0d20*/  FMUL.FTZ R22, R22, UR5 ;  /* 0x0000000516167c20 */ /* 0x000fc80008410000 */
[----:B------:R-:W-:Y:S02]  /*0d30*/  F2FP.BF16.F32.PACK_AB R23, R14, R9 ;  /* 0x000000090e17723e */ /* 0x000fe400000010ff */
[----:B------:R-:W0:Y:S01]  /*0d40*/  LDC.64 R14, c[0x0][0x258] ;  /* 0x00009600ff0e7b82 */ /* 0x000e220000000a00 */
[----:B------:R-:W-:Y:S01]  /*0d50*/  FMUL.FTZ R13, R24, UR5 ;  /* 0x00000005180d7c20 */ /* 0x000fe20008410000 */
[----:B------:R-:W-:Y:S01]  /*0d60*/  LEA R24, R7, UR4, 0x1 ;  /* 0x0000000407187c11 */ /* 0x000fe2000f8e08ff */
[----:B------:R-:W-:Y:S01]  /*0d70*/  ULDC UR5, c[0x0][0x244] ;  /* 0x0000910000057ab9 */ /* 0x000fe20000000800 */
[----:B------:R-:W-:Y:S01]  /*0d80*/  LEA R7, R6, UR4, 0x1 ;  /* 0x0000000406077c11 */ /* 0x000fe2000f8e08ff */
[----:B------:R-:W-:Y:S01]  /*0d90*/  UIADD3 UR4, UR4, 0x8000, URZ ;  /* 0x0000800004047890 */ /* 0x000fe2000fffe03f */
[----:B------:R-:W-:Y:S01]  /*0da0*/  F2FP.BF16.F32.PACK_AB R22, R13, R22 ;  /* 0x000000160d16723e */ /* 0x000fe200000010ff */
[----:B------:R-:W-:Y:S04]  /*0db0*/  STS [R24+0x8000], R31 ;  /* 0x0080001f18007388 */ /* 0x000fe80000000800 */
[----:B------:R-:W-:Y:S04]  /*0dc0*/  STS [R24+0x8100], R32 ;  /* 0x0081002018007388 */ /* 0x000fe80000000800 */
[----:B------:R-:W-:Y:S04]  /*0dd0*/  STS [R24+0x9000], R27 ;  /* 0x0090001b18007388 */ /* 0x000fe80000000800 */
[----:B------:R-:W-:Y:S04]  /*0de0*/  STS [R24+0x9100], R29 ;  /* 0x0091001d18007388 */ /* 0x000fe80000000800 */
[----:B------:R-:W-:Y:S01]  /*0df0*/  STS [R24+0x8200], R25 ;  /* 0x0082001918007388 */ /* 0x000fe20000000800 */
[----:B0-----:R-:W-:-:S03]  /*0e00*/  IMAD R2, R14, UR9, RZ ;  /* 0x000000090e027c24 */ /* 0x001fc6000f8e02ff */
[----:B------:R-:W-:Y:S01]  /*0e10*/  STS [R24+0x8300], R26 ;  /* 0x0083001a18007388 */ /* 0x000fe20000000800 */
[----:B------:R-:W-:-:S03]  /*0e20*/  IMAD R15, R15, UR8, R2 ;  /* 0x000000080f0f7c24 */ /* 0x000fc6000f8e0202 */
[----:B------:R-:W-:Y:S04]  /*0e30*/  STS [R24+0x9200], R28 ;  /* 0x0092001c18007388 */ /* 0x000fe80000000800 */
[----:B------:R0:W-:Y:S04]  /*0e40*/  STS [R24+0x9300], R12 ;  /* 0x0093000c18007388 */ /* 0x0001e80000000800 */
[----:B------:R-:W-:Y:S04]  /*0e50*/  STS [R24+0xa000], R33 ;  /* 0x00a0002118007388 */ /* 0x000fe80000000800 */
[----:B------:R-:W-:Y:S01]  /*0e60*/  STS [R24+0xa100], R20 ;  /* 0x00a1001418007388 */ /* 0x000fe20000000800 */
[----:B0-----:R-:W-:-:S03]  /*0e70*/  IADD3 R12, P0, R40, R16, RZ ;  /* 0x00000010280c7210 */ /* 0x001fc60007f1e0ff */
[----:B------:R-:W-:Y:S01]  /*0e80*/  STS [R24+0xb000], R21 ;  /* 0x00b0001518007388 */ /* 0x000fe20000000800 */
[----:B------:R-:W-:-:S03]  /*0e90*/  LEA.HI.X.SX32 R13, R40, R17, 0x1, P0 ;  /* 0x00000011280d7211 */ /* 0x000fc600000f0eff */
[----:B------:R0:W-:Y:S01]  /*0ea0*/  STS [R24+0xb100], R5 ;  /* 0x00b1000518007388 */ /* 0x0001e20000000800 */
[----:B------:R-:W-:-:S03]  /*0eb0*/  ISETP.GE.AND P0, PT, R4, UR5, PT ;  /* 0x0000000504007c0c */ /* 0x000fc6000bf06270 */
[----:B------:R1:W-:Y:S01]  /*0ec0*/  STS [R24+0xa200], R19 ;  /* 0x00a2001318007388 */ /* 0x0003e20000000800 */
[-C--:B------:R-:W-:Y:S02]  /*0ed0*/  ISETP.GE.OR P3, PT, R40, R3.reuse, P0 ;  /* 0x000000032800720c */ /* 0x080fe40000766670 */
[-C--:B------:R-:W-:Y:S01]  /*0ee0*/  ISETP.GE.OR P2, PT, R0, R3.reuse, P0 ;  /* 0x000000030000720c */ /* 0x080fe20000746670 */
[----:B------:R1:W-:Y:S01]  /*0ef0*/  STS [R24+0xa300], R18 ;  /* 0x00a3001218007388 */ /* 0x0003e20000000800 */
[C---:B------:R-:W-:Y:S01]  /*0f00*/  IADD3 R0, R40.reuse, 0x10, RZ ;  /* 0x0000001028007810 */ /* 0x040fe20007ffe0ff */
[----:B------:R-:W-:Y:S01]  /*0f10*/  VIADD R40, R40, 0x18 ;  /* 0x0000001828287836 */ /* 0x000fe20000000000 */
[--C-:B0-----:R-:W-:Y:S01]  /*0f20*/  SHF.R.S32.HI R5, RZ, 0x1f, R4.reuse ;  /* 0x0000001fff057819 */ /* 0x101fe20000011404 */
[----:B------:R1:W-:Y:S01]  /*0f30*/  STS [R24+0xb200], R23 ;  /* 0x00b2001718007388 */ /* 0x0003e20000000800 */
[-C--:B------:R-:W-:Y:S02]  /*0f40*/  ISETP.GE.OR P1, PT, R0, R3.reuse, P0 ;  /* 0x000000030000720c */ /* 0x080fe40000726670 */
[----:B------:R-:W-:Y:S01]  /*0f50*/  ISETP.GE.OR P0, PT, R40, R3, P0 ;  /* 0x000000032800720c */ /* 0x000fe20000706670 */
[----:B------:R1:W-:Y:S01]  /*0f60*/  STS [R24+0xb300], R22 ;  /* 0x00b3001618007388 */ /* 0x0003e20000000800 */
[----:B------:R-:W-:Y:S01]  /*0f70*/  IMAD.WIDE.U32 R4, R14, UR8, R4 ;  /* 0x000000080e047c25 */ /* 0x000fe2000f8e0004 */
[----:B------:R-:W-:Y:S01]  /*0f80*/  ULDC.64 UR8, c[0x0][0x260] ;  /* 0x0000980000087ab9 */ /* 0x000fe20000000a00 */
[----:B------:R-:W-:Y:S02]  /*0f90*/  BAR.SYNC.DEFER_BLOCKING 0x0 ;  /* 0x0000000000007b1d */ /* 0x000fe40000010000 */
[----:B------:R-:W-:-:S02]  /*0fa0*/  IMAD.IADD R5, R5, 0x1, R15 ;  /* 0x0000000105057824 */ /* 0x000fc400078e020f */
[----:B------:R-:W-:Y:S02]  /*0fb0*/  IMAD R38, R38, UR8, RZ ;  /* 0x0000000826267c24 */ /* 0x000fe4000f8e02ff */
[----:B------:R-:W-:-:S04]  /*0fc0*/  IMAD.WIDE.U32 R2, R37, UR8, R4 ;  /* 0x0000000825027c25 */ /* 0x000fc8000f8e0004 */
[----:B------:R-:W-:Y:S02]  /*0fd0*/  IMAD R15, R37, UR9, R38 ;  /* 0x00000009250f7c24 */ /* 0x000fe4000f8e0226 */
[----:B------:R-:W-:Y:S01]  /*0fe0*/  IMAD.WIDE R36, R36, 0x20, R12 ;  /* 0x0000002024247825 */ /* 0x000fe200078e020c */
[----:B------:R-:W-:-:S03]  /*0ff0*/  LEA R12, R6, UR4, 0x1 ;  /* 0x00000004060c7c11 */ /* 0x000fc6000f8e08ff */
[----:B------:R-:W-:Y:S01]  /*1000*/  IMAD.IADD R5, R3, 0x1, R15 ;  /* 0x0000000103057824 */ /* 0x000fe200078e020f */
[----:B------:R1:W0:Y:S01]  /*1010*/  LDS.128 R8, [R7+0x8300] ;  /* 0x0083000007087984 */ /* 0x0002220000000c00 */
[----:B------:R-:W-:Y:S05]  /*1020*/  @P3 BRA `(.L_x_26) ;  /* 0x00000000002c3947 */ /* 0x000fea0003800000 */
[----:B------:R-:W2:Y:S01]  /*1030*/  LDS.128 R12, [R12] ;  /* 0x000000000c0c7984 */ /* 0x000ea20000000c00 */
[----:B------:R-:W-:Y:S01]  /*1040*/  ULDC.64 UR4, c[0x0][0x250] ;  /* 0x0000940000047ab9 */ /* 0x000fe20000000a00 */
[----:B------:R-:W-:Y:S02]  /*1050*/  IMAD.MOV.U32 R4, RZ, RZ, R2 ;  /* 0x000000ffff047224 */ /* 0x000fe400078e0002 */
[----:B-1----:R-:W-:Y:S02]  /*1060*/  IMAD R19, R37, UR4, RZ ;  /* 0x0000000425137c24 */ /* 0x002fe4000f8e02ff */
[----:B------:R-:W-:-:S04]  /*1070*/  IMAD.WIDE.U32 R16, R36, UR4, R4 ;  /* 0x0000000424107c25 */ /* 0x000fc8000f8e0004 */
[----:B------:R-:W-:Y:S01]  /*1080*/  IMAD R19, R36, UR5, R19 ;  /* 0x0000000524137c24 */ /* 0x000fe2000f8e0213 */
[----:B------:R-:W-:Y:S02]  /*1090*/  ULDC.64 UR4, c[0x0][0x238] ;  /* 0x00008e0000047ab9 */ /* 0x000fe40000000a00 */
[----:B------:R-:W-:Y:S01]  /*10a0*/  LEA R18, P3, R16, UR4, 0x1 ;  /* 0x0000000410127c11 */ /* 0x000fe2000f8608ff */
[----:B------:R-:W-:-:S05]  /*10b0*/  IMAD.IADD R17, R17, 0x1, R19 ;  /* 0x0000000111117824 */ /* 0x000fca00078e0213 */
[----:B------:R-:W-:-:S05]  /*10c0*/  LEA.HI.X R19, R16, UR5, R17, 0x1, P3 ;  /* 0x0000000510137c11 */ /* 0x000fca00098f0c11 */
[----:B--2---:R2:W-:Y:S02]  /*10d0*/  STG.E.128 desc[UR6][R18.64], R12 ;  /* 0x0000000c12007986 */ /* 0x0045e4000c101d06 */
.L_x_26:
[----:B------:R-:W-:Y:S05]  /*10e0*/  BSYNC B0 ;  /* 0x0000000000007941 */ /* 0x000fea0003800000 */
.L_x_25:
[----:B--2---:R2:W3:Y:S01]  /*10f0*/  LDS.128 R12, [R7+0x8100] ;  /* 0x00810000070c7984 */ /* 0x0044e20000000c00 */
[----:B------:R-:W-:Y:S04]  /*1100*/  BSSY B0, `(.L_x_27) ;  /* 0x000000f000007945 */ /* 0x000fe80003800000 */
[----:B------:R-:W-:Y:S05]  /*1110*/  @P2 BRA `(.L_x_28) ;  /* 0x0000000000342947 */ /* 0x000fea0003800000 */
[----:B-1----:R-:W-:Y:S01]  /*1120*/  IADD3 R19, P2, R36, 0x8, RZ ;  /* 0x0000000824137810 */ /* 0x002fe20007f5e0ff */
[----:B------:R-:W-:Y:S01]  /*1130*/  ULDC.64 UR4, c[0x0][0x250] ;  /* 0x0000940000047ab9 */ /* 0x000fe20000000a00 */
[----:B------:R-:W-:Y:S02]  /*1140*/  IMAD.MOV.U32 R16, RZ, RZ, R2 ;  /* 0x000000ffff107224 */ /* 0x000fe400078e0002 */
[----:B------:R-:W-:Y:S01]  /*1150*/  IADD3.X R0, RZ, R37, RZ, P2, !PT ;  /* 0x00000025ff007210 */ /* 0x000fe200017fe4ff */
[----:B------:R-:W-:-:S04]  /*1160*/  IMAD.MOV.U32 R17, RZ, RZ, R5 ;  /* 0x000000ffff117224 */ /* 0x000fc800078e0005 */
[----:B------:R-:W-:Y:S02]  /*1170*/  IMAD R0, R0, UR4, RZ ;  /* 0x0000000400007c24 */ /* 0x000fe4000f8e02ff */
[----:B------:R-:W-:-:S04]  /*1180*/  IMAD.WIDE.U32 R16, R19, UR4, R16 ;  /* 0x0000000413107c25 */ /* 0x000fc8000f8e0010 */
[----:B------:R-:W-:Y:S01]  /*1190*/  IMAD R19, R19, UR5, R0 ;  /* 0x0000000513137c24 */ /* 0x000fe2000f8e0200 */
[----:B------:R-:W-:Y:S02]  /*11a0*/  ULDC.64 UR4, c[0x0][0x238] ;  /* 0x00008e0000047ab9 */ /* 0x000fe40000000a00 */
[----:B------:R-:W-:Y:S01]  /*11b0*/  LEA R18, P2, R16, UR4, 0x1 ;  /* 0x0000000410127c11 */ /* 0x000fe2000f8408ff */
[----:B------:R-:W-:-:S05]  /*11c0*/  IMAD.IADD R17, R17, 0x1, R19 ;  /* 0x0000000111117824 */ /* 0x000fca00078e0213 */
[----:B------:R-:W-:-:S05]  /*11d0*/  LEA.HI.X R19, R16, UR5, R17, 0x1, P2 ;  /* 0x0000000510137c11 */ /* 0x000fca00090f0c11 */
[----:B---3--:R4:W-:Y:S02]  /*11e0*/  STG.E.128 desc[UR6][R18.64], R12 ;  /* 0x0000000c12007986 */ /* 0x0089e4000c101d06 */
.L_x_28:
[----:B------:R-:W-:Y:S05]  /*11f0*/  BSYNC B0 ;  /* 0x0000000000007941 */ /* 0x000fea0003800000 */
.L_x_27:
[----:B---34-:R3:W4:Y:S01]  /*1200*/  LDS.128 R12, [R7+0x8200] ;  /* 0x00820000070c7984 */ /* 0x0187220000000c00 */
[----:B------:R-:W-:Y:S04]  /*1210*/  BSSY B0, `(.L_x_29) ;  /* 0x000000f000007945 */ /* 0x000fe80003800000 */
[----:B------:R-:W-:Y:S05]  /*1220*/  @P1 BRA `(.L_x_30) ;  /* 0x0000000000341947 */ /* 0x000fea0003800000 */
[----:B------:R-:W-:Y:S01]  /*1230*/  IADD3 R17, P1, R36, 0x10, RZ ;  /* 0x0000001024117810 */ /* 0x000fe20007f3e0ff */
[----:B------:R-:W-:Y:S01]  /*1240*/  ULDC.64 UR4, c[0x0][0x250] ;  /* 0x0000940000047ab9 */ /* 0x000fe20000000a00 */
[----:B-123--:R-:W-:Y:S01]  /*1250*/  MOV R7, R5 ;  /* 0x0000000500077202 */ /* 0x00efe20000000f00 */
[----:B------:R-:W-:Y:S02]  /*1260*/  IMAD.MOV.U32 R6, RZ, RZ, R2 ;  /* 0x000000ffff067224 */ /* 0x000fe400078e0002 */
[----:B------:R-:W-:Y:S02]  /*1270*/  IMAD.X R0, RZ, RZ, R37, P1 ;  /* 0x000000ffff007224 */ /* 0x000fe400008e0625 */
[----:B------:R-:W-:-:S04]  /*1280*/  IMAD.WIDE.U32 R6, R17, UR4, R6 ;  /* 0x0000000411067c25 */ /* 0x000fc8000f8e0006 */
[----:B------:R-:W-:-:S04]  /*1290*/  IMAD R0, R0, UR4, RZ ;  /* 0x0000000400007c24 */ /* 0x000fc8000f8e02ff */
[----:B------:R-:W-:Y:S01]  /*12a0*/  IMAD R17, R17, UR5, R0 ;  /* 0x0000000511117c24 */ /* 0x000fe2000f8e0200 */
[----:B------:R-:W-:Y:S02]  /*12b0*/  ULDC.64 UR4, c[0x0][0x238] ;  /* 0x00008e0000047ab9 */ /* 0x000fe40000000a00 */
[----:B------:R-:W-:Y:S01]  /*12c0*/  LEA R16, P1, R6, UR4, 0x1 ;  /* 0x0000000406107c11 */ /* 0x000fe2000f8208ff */
[----:B------:R-:W-:-:S05]  /*12d0*/  IMAD.IADD R7, R7, 0x1, R17 ;  /* 0x0000000107077824 */ /* 0x000fca00078e0211 */
[----:B------:R-:W-:-:S05]  /*12e0*/  LEA.HI.X R17, R6, UR5, R7, 0x1, P1 ;  /* 0x0000000506117c11 */ /* 0x000fca00088f0c07 */
[----:B----4-:R1:W-:Y:S02]  /*12f0*/  STG.E.128 desc[UR6][R16.64], R12 ;  /* 0x0000000c10007986 */ /* 0x0103e4000c101d06 */
.L_x_30:
[----:B------:R-:W-:Y:S05]  /*1300*/  BSYNC B0 ;  /* 0x0000000000007941 */ /* 0x000fea0003800000 */
.L_x_29:
[----:B------:R-:W-:Y:S05]  /*1310*/  @P0 EXIT ;  /* 0x000000000000094d */ /* 0x000fea0003800000 */
[----:B-123--:R-:W-:Y:S01]  /*1320*/  IADD3 R7, P0, R36, 0x18, RZ ;  /* 0x0000001824077810 */ /* 0x00efe20007f1e0ff */
[----:B------:R-:W-:Y:S01]  /*1330*/  ULDC.64 UR4, c[0x0][0x250] ;  /* 0x0000940000047ab9 */ /* 0x000fe20000000a00 */
[----:B------:R-:W-:-:S03]  /*1340*/  IMAD.MOV.U32 R3, RZ, RZ, R5 ;  /* 0x000000ffff037224 */ /* 0x000fc600078e0005 */
        /* <DEDUP_REMOVED lines=8> */
[----:B0-----:R-:W-:Y:S01]  /*13d0*/  STG.E.128 desc[UR6][R4.64], R8 ;  /* 0x0000000804007986 */ /* 0x001fe2000c101d06 */
[----:B------:R-:W-:Y:S05]  /*13e0*/  EXIT ;  /* 0x000000000000794d */ /* 0x000fea0003800000 */
.L_x_31:
        /* <DEDUP_REMOVED lines=9> */
.L_x_138:


//--------------------- .text._ZN7cutlass13device_kernelIN5flash19enable_sm80_to_sm89INS1_16FlashAttnBwdSm80INS1_25CollectiveMainloopBwdSm80ILi1ELi1EN4cute5tupleIJNS5_1CILi32EEENS7_ILi64EEENS7_ILi256EEEEEENS_10bfloat16_tEfNS_4arch4Sm80ELb1ELb0ELb1ELb1ELb0ELb0ELb0ELb0ELi2ELi2ELi2ELi1ELb1EEENS1_24CollectiveEpilogueBwdGQAISB_fSE_Li256ELb1ELb0EEENS1_25SingleTileBwdLPTSchedulerILb1ELi64ELb0EEEEEEEEEvNT_6ParamsE --------------------------
	.section	.text._ZN7cutlass13device_kernelIN5flash19enable_sm80_to_sm89INS1_16FlashAttnBwdSm80INS1_25CollectiveMainloopBwdSm80ILi1ELi1EN4cute5tupleIJNS5_1CILi32EEENS7_ILi64EEENS7_ILi256EEEEEENS_10bfloat16_tEfNS_4arch4Sm80ELb1ELb0ELb1ELb1ELb0ELb0ELb0ELb0ELi2ELi2ELi2ELi1ELb1EEENS1_24CollectiveEpilogueBwdGQAISB_fSE_Li256ELb1ELb0EEENS1_25SingleTileBwdLPTSchedulerILb1ELi64ELb0EEEEEEEEEvNT_6ParamsE,"ax",@progbits
	.align	128
.text._ZN7cutlass13device_kernelIN5flash19enable_sm80_to_sm89INS1_16FlashAttnBwdSm80INS1_25CollectiveMainloopBwdSm80ILi1ELi1EN4cute5tupleIJNS5_1CILi32EEENS7_ILi64EEENS7_ILi256EEEEEENS_10bfloat16_tEfNS_4arch4Sm80ELb1ELb0ELb1ELb1ELb0ELb0ELb0ELb0ELi2ELi2ELi2ELi1ELb1EEENS1_24CollectiveEpilogueBwdGQAISB_fSE_Li256ELb1ELb0EEENS1_25SingleTileBwdLPTSchedulerILb1ELi64ELb0EEEEEEEEEvNT_6ParamsE:
        .type           _ZN7cutlass13device_kernelIN5flash19enable_sm80_to_sm89INS1_16FlashAttnBwdSm80INS1_25CollectiveMainloopBwdSm80ILi1ELi1EN4cute5tupleIJNS5_1CILi32EEENS7_ILi64EEENS7_ILi256EEEEEENS_10bfloat16_tEfNS_4arch4Sm80ELb1ELb0ELb1ELb1ELb0ELb0ELb0ELb0ELi2ELi2ELi2ELi1ELb1EEENS1_24CollectiveEpilogueBwdGQAISB_fSE_Li256ELb1ELb0EEENS1_25SingleTileBwdLPTSchedulerILb1ELi64ELb0EEEEEEEEEvNT_6ParamsE,@function
        .size           _ZN7cutlass13device_kernelIN5flash19enable_sm80_to_sm89INS1_16FlashAttnBwdSm80INS1_25CollectiveMainloopBwdSm80ILi1ELi1EN4cute5tupleIJNS5_1CILi32EEENS7_ILi64EEENS7_ILi256EEEEEENS_10bfloat16_tEfNS_4arch4Sm80ELb1ELb0ELb1ELb1ELb0ELb0ELb0ELb0ELi2ELi2ELi2ELi1ELb1EEENS1_24CollectiveEpilogueBwdGQAISB_fSE_Li256ELb1ELb0EEENS1_25SingleTileBwdLPTSchedulerILb1ELi64ELb0EEEEEEEEEvNT_6ParamsE,(.L_x_139 - _ZN7cutlass13device_kernelIN5flash19enable_sm80_to_sm89INS1_16FlashAttnBwdSm80INS1_25CollectiveMainloopBwdSm80ILi1ELi1EN4cute5tupleIJNS5_1CILi32EEENS7_ILi64EEENS7_ILi256EEEEEENS_10bfloat16_tEfNS_4arch4Sm80ELb1ELb0ELb1ELb1ELb0ELb0ELb0ELb0ELi2ELi2ELi2ELi1ELb1EEENS1_24CollectiveEpilogueBwdGQAISB_fSE_Li256ELb1ELb0EEENS1_25SingleTileBwdLPTSchedulerILb1ELi64ELb0EEEEEEEEEvNT_6ParamsE)
        .other          _ZN7cutlass13device_kernelIN5flash19enable_sm80_to_sm89INS1_16FlashAttnBwdSm80INS1_25CollectiveMainloopBwdSm80ILi1ELi1EN4cute5tupleIJNS5_1CILi32EEENS7_ILi64EEENS7_ILi256EEEEEENS_10bfloat16_tEfNS_4arch4Sm80ELb1ELb0ELb1ELb1ELb0ELb0ELb0ELb0ELi2ELi2ELi2ELi1ELb1EEENS1_24CollectiveEpilogueBwdGQAISB_fSE_Li256ELb1ELb0EEENS1_25SingleTileBwdLPTSchedulerILb1ELi64ELb0EEEEEEEEEvNT_6ParamsE,@"STO_CUDA_ENTRY STV_DEFAULT"
_ZN7cutlass13device_kernelIN5flash19enable_sm80_to_sm89INS1_16FlashAttnBwdSm80INS1_25CollectiveMainloopBwdSm80ILi1ELi1EN4cute5tupleIJNS5_1CILi32EEENS7_ILi64EEENS7_ILi256EEEEEENS_10bfloat16_tEfNS_4arch4Sm80ELb1ELb0ELb1ELb1ELb0ELb0ELb0ELb0ELi2ELi2ELi2ELi1ELb1EEENS1_24CollectiveEpilogueBwdGQAISB_fSE_Li256ELb1ELb0EEENS1_25SingleTileBwdLPTSchedulerILb1ELi64ELb0EEEEEEEEEvNT_6ParamsE:
[----:B------:R-:W-:Y:S01]  /*0000*/  LDC R1, c[0x0][0x28] ;  /* 0x00000a00ff017b82 */ /* 0x000fe20000000800 */
[----:B------:R-:W-:Y:S05]  /*0010*/  EXIT ;  /* 0x000000000000794d */ /* 0x000fea0003800000 */
.L_x_32:
        /* <DEDUP_REMOVED lines=14> */
.L_x_139:


//--------------------- .text._ZN7cutlass13device_kernelIN5flash22FlashAttnBwdPreprocessIN4cute5tupleIJNS3_1CILi32EEENS5_ILi256EEEEEENS_10bfloat16_tEfNS_4arch4Sm80ELb1ELb1EEEEEvNT_6ParamsE --------------------------
	.section	.text._ZN7cutlass13device_kernelIN5flash22FlashAttnBwdPreprocessIN4cute5tupleIJNS3_1CILi32EEENS5_ILi256EEEEEENS_10bfloat16_tEfNS_4arch4Sm80ELb1ELb1EEEEEvNT_6ParamsE,"ax",@progbits
	.align	128
.text._ZN7cutlass13device_kernelIN5flash22FlashAttnBwdPreprocessIN4cute5tupleIJNS3_1CILi32EEENS5_ILi256EEEEEENS_10bfloat16_tEfNS_4arch4Sm80ELb1ELb1EEEEEvNT_6ParamsE:
        .type           _ZN7cutlass13device_kernelIN5flash22FlashAttnBwdPreprocessIN4cute5tupleIJNS3_1CILi32EEENS5_ILi256EEEEEENS_10bfloat16_tEfNS_4arch4Sm80ELb1ELb1EEEEEvNT_6ParamsE,@function
        .size           _ZN7cutlass13device_kernelIN5flash22FlashAttnBwdPreprocessIN4cute5tupleIJNS3_1CILi32EEENS5_ILi256EEEEEENS_10bfloat16_tEfNS_4arch4Sm80ELb1ELb1EEEEEvNT_6ParamsE,(.L_x_140 - _ZN7cutlass13device_kernelIN5flash22FlashAttnBwdPreprocessIN4cute5tupleIJNS3_1CILi32EEENS5_ILi256EEEEEENS_10bfloat16_tEfNS_4arch4Sm80ELb1ELb1EEEEEvNT_6ParamsE)
        .other          _ZN7cutlass13device_kernelIN5flash22FlashAttnBwdPreprocessIN4cute5tupleIJNS3_1CILi32EEENS5_ILi256EEEEEENS_10bfloat16_tEfNS_4arch4Sm80ELb1ELb1EEEEEvNT_6ParamsE,@"STO_CUDA_ENTRY STV_DEFAULT"
_ZN7cutlass13device_kernelIN5flash22FlashAttnBwdPreprocessIN4cute5tupleIJNS3_1CILi32EEENS5_ILi256EEEEEENS_10bfloat16_tEfNS_4arch4Sm80ELb1ELb1EEEEEvNT_6ParamsE:
[----:B------:R-:W-:Y:S08]  /*0000*/  LDC R1, c[0x0][0x28] ;  /* 0x00000a00ff017b82 */ /* 0x000ff00000000800 */
[----:B------:R-:W0:Y:S01]  /*0010*/  LDC.64 R4, c[0x0][0x2f8] ;  /* 0x0000be00ff047b82 */ /* 0x000e220000000a00 */
[----:B------:R-:W1:Y:S01]  /*0020*/  S2R R0, SR_CTAID.Z ;  /* 0x0000000000007919 */ /* 0x000e620000002700 */
[----:B------:R-:W-:-:S06]  /*0030*/  ULDC.64 UR4, c[0x0][0x208] ;  /* 0x0000820000047ab9 */ /* 0x000fcc0000000a00 */
[----:B------:R-:W2:Y:S08]  /*0040*/  LDC.64 R6, c[0x0][0x2f0] ;  /* 0x0000bc00ff067b82 */ /* 0x000eb00000000a00 */
[----:B------:R-:W1:Y:S01]  /*0050*/  LDC.64 R8, c[0x0][0x2f0] ;  /* 0x0000bc00ff087b82 */ /* 0x000e620000000a00 */
[----:B0-----:R-:W-:-:S04]  /*0060*/  ISETP.NE.U32.AND P1, PT, R4, RZ, PT ;  /* 0x000000ff0400720c */ /* 0x001fc80003f25070 */
[----:B------:R-:W-:Y:S02]  /*0070*/  ISETP.NE.AND.EX P1, PT, R5, RZ, PT, P1 ;  /* 0x000000ff0500720c */ /* 0x000fe40003f25310 */
[----:B--2---:R-:W-:-:S04]  /*0080*/  ISETP.NE.U32.AND P0, PT, R6, RZ, PT ;  /* 0x000000ff0600720c */ /* 0x004fc80003f05070 */
[----:B------:R-:W-:Y:S01]  /*0090*/  ISETP.NE.AND.EX P0, PT, R7, RZ, PT, P0 ;  /* 0x000000ff0700720c */ /* 0x000fe20003f05300 */
[----:B------:R-:W-:Y:S01]  /*00a0*/  ULDC UR6, c[0x0][0x218] ;  /* 0x0000860000067ab9 */ /* 0x000fe20000000800 */
[----:B-1----:R-:W-:-:S05]  /*00b0*/  IMAD.WIDE R8, R0, 0x4, R8 ;  /* 0x0000000400087825 */ /* 0x002fca00078e0208 */
[----:B------:R-:W0:Y:S01]  /*00c0*/  @P1 LDC.64 R10, c[0x0][0x2f8] ;  /* 0x0000be00ff0a1b82 */ /* 0x000e220000000a00 */
[----:B------:R-:W-:-:S05]  /*00d0*/  IMAD.U32 R4, RZ, RZ, UR6 ;  /* 0x00000006ff047e24 */ /* 0x000fca000f8e00ff */
[----:B------:R1:W5:Y:S01]  /*00e0*/  @P0 LDG.E R3, desc[UR4][R8.64] ;  /* 0x0000000408030981 */ /* 0x000362000c1e1900 */
[----:B------:R-:W-:Y:S01]  /*00f0*/  ISETP.NE.U32.AND P2, PT, R6, RZ, PT ;  /* 0x000000ff0600720c */ /* 0x000fe20003f45070 */
[----:B------:R-:W2:Y:S03]  /*0100*/  S2R R5, SR_CTAID.X ;  /* 0x0000000000057919 */ /* 0x000ea60000002500 */
[----:B------:R-:W-:Y:S01]  /*0110*/  ISETP.NE.AND.EX P2, PT, R7, RZ, PT, P2 ;  /* 0x000000ff0700720c */ /* 0x000fe20003f45320 */
[----:B------:R-:W3:Y:S01]  /*0120*/  S2R R2, SR_TID.X ;  /* 0x0000000000027919 */ /* 0x000ee20000002100 */
[----:B0-----:R-:W-:-:S05]  /*0130*/  @P1 IMAD.WIDE R10, R0, 0x4, R10 ;  /* 0x00000004000a1825 */ /* 0x001fca00078e020a */
[----:B------:R1:W5:Y:S01]  /*0140*/  @P1 LDG.E R4, desc[UR4][R10.64] ;  /* 0x000000040a041981 */ /* 0x000362000c1e1900 */
[----:B--2---:R-:W-:Y:S01]  /*0150*/  IMAD.SHL.U32 R7, R5, 0x20, RZ ;  /* 0x0000002005077824 */ /* 0x004fe200078e00ff */
[----:B---3--:R-:W-:Y:S06]  /*0160*/  @P1 BRA `(.L_x_33) ;  /* 0x0000000000101947 */ /* 0x008fec0003800000 */
[----:B------:R-:W-:Y:S05]  /*0170*/  @!P0 BRA `(.L_x_33) ;  /* 0x00000000000c8947 */ /* 0x000fea0003800000 */
[----:B-1----:R-:W2:Y:S04]  /*0180*/  LDG.E R11, desc[UR4][R8.64] ;  /* 0x00000004080b7981 */ /* 0x002ea8000c1e1900 */
[----:B-----5:R-:W2:Y:S02]  /*0190*/  LDG.E R4, desc[UR4][R8.64+0x4] ;  /* 0x0000040408047981 */ /* 0x020ea4000c1e1900 */
[----:B--2---:R-:W-:-:S07]  /*01a0*/  IMAD.IADD R4, R4, 0x1, -R11 ;  /* 0x0000000104047824 */ /* 0x004fce00078e0a0b */
.L_x_33:
[----:B-----5:R-:W-:-:S13]  /*01b0*/  ISETP.LE.AND P1, PT, R4, R7, PT ;  /* 0x000000070400720c */ /* 0x020fda0003f23270 */
[----:B------:R-:W-:Y:S05]  /*01c0*/  @P2 EXIT P1 ;  /* 0x000000000000294d */ /* 0x000fea0000800000 */
[----:B------:R-:W0:Y:S01]  /*01d0*/  S2UR UR6, SR_CTAID.Y ;  /* 0x00000000000679c3 */ /* 0x000e220000002600 */
[----:B-1----:R-:W-:Y:S01]  /*01e0*/  SHF.R.S32.HI R9, RZ, 0x1f, R2 ;  /* 0x0000001fff097819 */ /* 0x002fe20000011402 */
[----:B------:R-:W-:Y:S01]  /*01f0*/  IMAD.IADD R41, R4, 0x1, -R7 ;  /* 0x0000000104297824 */ /* 0x000fe200078e0a07 */
[C---:B------:R-:W-:Y:S01]  /*0200*/  ISETP.GT.AND P1, PT, R2.reuse, 0x1f, PT ;  /* 0x0000001f0200780c */ /* 0x040fe20003f24270 */
[----:B------:R-:W-:Y:S01]  /*0210*/  BSSY B0, `(.L_x_34) ;  /* 0x000002c000007945 */ /* 0x000fe20003800000 */
[----:B------:R-:W-:Y:S02]  /*0220*/  LEA.HI R40, R9, R2, RZ, 0x4 ;  /* 0x0000000209287211 */ /* 0x000fe400078f20ff */
[----:B------:R-:W-:Y:S01]  /*0230*/  ISETP.GE.OR P4, PT, R2, R41, P1 ;  /* 0x000000290200720c */ /* 0x000fe20000f86670 */
[----:B------:R-:W1:Y:S01]  /*0240*/  LDC.64 R24, c[0x0][0x230] ;  /* 0x00008c00ff187b82 */ /* 0x000e620000000a00 */
[----:B------:R-:W-:Y:S02]  /*0250*/  LOP3.LUT R9, R40, 0xfffffff0, RZ, 0xc0, !PT ;  /* 0xfffffff028097812 */ /* 0x000fe400078ec0ff */
[----:B------:R-:W-:-:S02]  /*0260*/  SHF.R.S32.HI R40, RZ, 0x4, R40 ;  /* 0x00000004ff287819 */ /* 0x000fc40000011428 */
[----:B------:R-:W-:Y:S02]  /*0270*/  IADD3 R6, -R9, R2, RZ ;  /* 0x0000000209067210 */ /* 0x000fe40007ffe1ff */
[----:B------:R-:W-:Y:S02]  /*0280*/  CS2R R8, SRZ ;  /* 0x0000000000087805 */ /* 0x000fe4000001ff00 */
[----:B------:R-:W-:Y:S01]  /*0290*/  SHF.R.S32.HI R57, RZ, 0x1f, R0 ;  /* 0x0000001fff397819 */ /* 0x000fe20000011400 */
[----:B------:R-:W2:Y:S01]  /*02a0*/  LDC.64 R26, c[0x0][0x250] ;  /* 0x00009400ff1a7b82 */ /* 0x000ea20000000a00 */
[--C-:B------:R-:W-:Y:S01]  /*02b0*/  @P0 IMAD.MOV.U32 R8, RZ, RZ, R3.reuse ;  /* 0x000000ffff080224 */ /* 0x100fe200078e0003 */
[----:B------:R-:W-:Y:S01]  /*02c0*/  @P0 SHF.R.S32.HI R9, RZ, 0x1f, R3 ;  /* 0x0000001fff090819 */ /* 0x000fe20000011403 */
[----:B------:R-:W-:Y:S01]  /*02d0*/  IMAD.SHL.U32 R42, R6, 0x8, RZ ;  /* 0x00000008062a7824 */ /* 0x000fe200078e00ff */
[----:B------:R-:W-:Y:S02]  /*02e0*/  SEL R54, R0, RZ, !P2 ;  /* 0x000000ff00367207 */ /* 0x000fe40005000000 */
[----:B------:R-:W-:Y:S01]  /*02f0*/  IADD3 R44, P3, R40, R8, RZ ;  /* 0x00000008282c7210 */ /* 0x000fe20007f7e0ff */
[----:B0-----:R-:W-:Y:S01]  /*0300*/  USHF.R.S32.HI UR7, URZ, 0x1f, UR6 ;  /* 0x0000001f3f077899 */ /* 0x001fe20008011406 */
[----:B------:R-:W-:-:S02]  /*0310*/  SHF.R.S32.HI R43, RZ, 0x1f, R42 ;  /* 0x0000001fff2b7819 */ /* 0x000fc4000001142a */
[----:B------:R-:W-:Y:S02]  /*0320*/  MOV R55, 0x7f800000 ;  /* 0x7f80000000377802 */ /* 0x000fe40000000f00 */
[----:B------:R-:W-:Y:S02]  /*0330*/  SHF.R.S32.HI R56, RZ, 0x1f, R40 ;  /* 0x0000001fff387819 */ /* 0x000fe40000011428 */
[----:B------:R-:W-:Y:S01]  /*0340*/  SEL R57, R57, RZ, !P2 ;  /* 0x000000ff39397207 */ /* 0x000fe20005000000 */
[----:B-1----:R-:W-:-:S04]  /*0350*/  IMAD R10, R24, UR7, RZ ;  /* 0x00000007180a7c24 */ /* 0x002fc8000f8e02ff */
[----:B------:R-:W-:Y:S02]  /*0360*/  IMAD R25, R25, UR6, R10 ;  /* 0x0000000619197c24 */ /* 0x000fe4000f8e020a */
[----:B------:R-:W-:-:S04]  /*0370*/  IMAD.WIDE.U32 R10, R24, UR6, R42 ;  /* 0x00000006180a7c25 */ /* 0x000fc8000f8e002a */
[----:B--2---:R-:W-:Y:S02]  /*0380*/  IMAD R16, R26, UR7, RZ ;  /* 0x000000071a107c24 */ /* 0x004fe4000f8e02ff */
[----:B------:R-:W-:Y:S01]  /*0390*/  IMAD.IADD R25, R11, 0x1, R25 ;  /* 0x000000010b197824 */ /* 0x000fe200078e0219 */
[----:B------:R-:W-:Y:S06]  /*03a0*/  @P4 BRA `(.L_x_35) ;  /* 0x0000000000484947 */ /* 0x000fec0003800000 */
[----:B------:R-:W0:Y:S01]  /*03b0*/  LDC.64 R18, c[0x0][0x290] ;  /* 0x0000a400ff127b82 */ /* 0x000e220000000a00 */
[----:B------:R-:W-:Y:S01]  /*03c0*/  SHF.R.S32.HI R13, RZ, 0x1f, R7 ;  /* 0x0000001fff0d7819 */ /* 0x000fe20000011407 */
[----:B------:R-:W-:Y:S01]  /*03d0*/  ULDC.64 UR8, c[0x0][0x298] ;  /* 0x0000a60000087ab9 */ /* 0x000fe20000000a00 */
[--C-:B------:R-:W-:Y:S01]  /*03e0*/  SHF.R.S32.HI R14, RZ, 0x1f, R2.reuse ;  /* 0x0000001fff0e7819 */ /* 0x100fe20000011402 */
[----:B------:R-:W-:Y:S01]  /*03f0*/  IMAD R17, R57, UR8, RZ ;  /* 0x0000000839117c24 */ /* 0x000fe2000f8e02ff */
[----:B------:R-:W-:-:S03]  /*0400*/  IADD3 R12, P2, P4, R8, R7, R2 ;  /* 0x00000007080c7210 */ /* 0x000fc60007c5e002 */
[----:B------:R-:W-:Y:S01]  /*0410*/  IMAD R17, R54, UR9, R17 ;  /* 0x0000000936117c24 */ /* 0x000fe2000f8e0211 */
[----:B------:R-:W-:Y:S01]  /*0420*/  IADD3.X R13, R9, R13, R14, P2, P4 ;  /* 0x0000000d090d7210 */ /* 0x000fe200017e840e */
[C---:B0-----:R-:W-:Y:S02]  /*0430*/  IMAD R14, R18.reuse, UR7, RZ ;  /* 0x00000007120e7c24 */ /* 0x041fe4000f8e02ff */
[----:B------:R-:W-:-:S04]  /*0440*/  IMAD.WIDE.U32 R12, R18, UR6, R12 ;  /* 0x00000006120c7c25 */ /* 0x000fc8000f8e000c */
[----:B------:R-:W-:-:S04]  /*0450*/  IMAD R15, R19, UR6, R14 ;  /* 0x00000006130f7c24 */ /* 0x000fc8000f8e020e */
[----:B------:R-:W-:Y:S02]  /*0460*/  IMAD.IADD R13, R13, 0x1, R15 ;  /* 0x000000010d0d7824 */ /* 0x000fe400078e020f */
[----:B------:R-:W-:Y:S01]  /*0470*/  IMAD.WIDE.U32 R12, R54, UR8, R12 ;  /* 0x00000008360c7c25 */ /* 0x000fe2000f8e000c */
[----:B------:R-:W-:-:S03]  /*0480*/  ULDC.64 UR8, c[0x0][0x288] ;  /* 0x0000a20000087ab9 */ /* 0x000fc60000000a00 */
[----:B------:R-:W-:Y:S01]  /*0490*/  IMAD.IADD R13, R13, 0x1, R17 ;  /* 0x000000010d0d7824 */ /* 0x000fe200078e0211 */
[----:B------:R-:W-:-:S04]  /*04a0*/  LEA R14, P2, R12, UR8, 0x2 ;  /* 0x000000080c0e7c11 */ /* 0x000fc8000f8410ff */
[----:B------:R-:W-:-:S05]  /*04b0*/  LEA.HI.X R15, R12, UR9, R13, 0x2, P2 ;  /* 0x000000090c0f7c11 */ /* 0x000fca00090f140d */
[----:B------:R0:W5:Y:S04]  /*04c0*/  LDG.E R55, desc[UR4][R14.64] ;  /* 0x000000040e377981 */ /* 0x000168000c1e1900 */
.L_x_35:
[----:B------:R-:W-:Y:S05]  /*04d0*/  BSYNC B0 ;  /* 0x0000000000007941 */ /* 0x000fea0003800000 */
.L_x_34:
[----:B------:R-:W-:Y:S01]  /*04e0*/  ISETP.GE.AND P2, PT, R40, R41, PT ;  /* 0x000000292800720c */ /* 0x000fe20003f46270 */
[----:B------:R-:W-:Y:S01]  /*04f0*/  ULDC.64 UR8, c[0x0][0x238] ;  /* 0x00008e0000087ab9 */ /* 0x000fe20000000a00 */
[----:B------:R-:W-:Y:S01]  /*0500*/  IADD3.X R45, R56, R9, RZ, P3, !PT ;  /* 0x00000009382d7210 */ /* 0x000fe20001ffe4ff */
[----:B------:R-:W-:Y:S01]  /*0510*/  IMAD R9, R57, UR8, RZ ;  /* 0x0000000839097c24 */ /* 0x000fe2000f8e02ff */
[----:B------:R-:W-:Y:S01]  /*0520*/  BSSY B0, `(.L_x_36) ;  /* 0x0000023000007945 */ /* 0x000fe20003800000 */
[----:B------:R-:W-:Y:S01]  /*0530*/  IMAD.MOV.U32 R24, RZ, RZ, R10 ;  /* 0x000000ffff187224 */ /* 0x000fe200078e000a */
[----:B------:R-:W-:Y:S01]  /*0540*/  CS2R R10, SRZ ;  /* 0x00000000000a7805 */ /* 0x000fe2000001ff00 */
[----:B------:R-:W-:Y:S01]  /*0550*/  IMAD R47, R27, UR6, R16 ;  /* 0x000000061b2f7c24 */ /* 0x000fe2000f8e0210 */
[----:B------:R-:W-:Y:S01]  /*0560*/  CS2R R12, SRZ ;  /* 0x00000000000c7805 */ /* 0x000fe2000001ff00 */
[C---:B------:R-:W-:Y:S01]  /*0570*/  IMAD R29, R54.reuse, UR9, R9 ;  /* 0x00000009361d7c24 */ /* 0x040fe2000f8e0209 */
[----:B------:R-:W-:Y:S01]  /*0580*/  CS2R R8, SRZ ;  /* 0x0000000000087805 */ /* 0x000fe2000001ff00 */
[----:B------:R-:W-:Y:S01]  /*0590*/  IMAD.WIDE.U32 R24, R54, UR8, R24 ;  /* 0x0000000836187c25 */ /* 0x000fe2000f8e0018 */
[----:B0-----:R-:W-:-:S02]  /*05a0*/  CS2R R14, SRZ ;  /* 0x00000000000e7805 */ /* 0x001fc4000001ff00 */
[----:B------:R-:W-:Y:S02]  /*05b0*/  CS2R R20, SRZ ;  /* 0x0000000000147805 */ /* 0x000fe4000001ff00 */
[----:B------:R-:W-:Y:S01]  /*05c0*/  CS2R R16, SRZ ;  /* 0x0000000000107805 */ /* 0x000fe2000001ff00 */
[----:B------:R-:W-:Y:S01]  /*05d0*/  VIADD R58, R40, 0x10 ;  /* 0x00000010283a7836 */ /* 0x000fe20000000000 */
[----:B------:R-:W-:Y:S01]  /*05e0*/  CS2R R18, SRZ ;  /* 0x0000000000127805 */ /* 0x000fe2000001ff00 */
[----:B------:R-:W-:Y:S01]  /*05f0*/  IMAD.WIDE.U32 R26, R26, UR6, R42 ;  /* 0x000000061a1a7c25 */ /* 0x000fe2000f8e002a */
[----:B------:R-:W-:Y:S02]  /*0600*/  CS2R R22, SRZ ;  /* 0x0000000000167805 */ /* 0x000fe4000001ff00 */
[----:B------:R-:W-:Y:S02]  /*0610*/  IADD3 R29, R25, R29, RZ ;  /* 0x0000001d191d7210 */ /* 0x000fe40007ffe0ff */
[----:B------:R-:W-:Y:S01]  /*0620*/  ISETP.GE.AND P3, PT, R58, R41, PT ;  /* 0x000000293a00720c */ /* 0x000fe20003f66270 */
[----:B------:R-:W-:-:S04]  /*0630*/  IMAD.WIDE R44, R5, 0x20, R44 ;  /* 0x00000020052c7825 */ /* 0x000fc800078e022c */
[----:B------:R-:W-:Y:S01]  /*0640*/  IMAD.IADD R47, R27, 0x1, R47 ;  /* 0x000000011b2f7824 */ /* 0x000fe200078e022f */
[----:B------:R-:W-:Y:S07]  /*0650*/  @P2 BRA `(.L_x_37) ;  /* 0x00000000003c2947 */ /* 0x000fee0003800000 */
[----:B------:R-:W-:Y:S01]  /*0660*/  ULDC.64 UR8, c[0x0][0x228] ;  /* 0x00008a0000087ab9 */ /* 0x000fe20000000a00 */
[----:B------:R-:W-:Y:S01]  /*0670*/  IMAD.MOV.U32 R28, RZ, RZ, R24 ;  /* 0x000000ffff1c7224 */ /* 0x000fe200078e0018 */
[----:B------:R-:W-:Y:S01]  /*0680*/  ULDC.64 UR10, c[0x0][0x210] ;  /* 0x00008400000a7ab9 */ /* 0x000fe20000000a00 */
[----:B------:R-:W-:Y:S02]  /*0690*/  IMAD R31, R45, UR8, RZ ;  /* 0x000000082d1f7c24 */ /* 0x000fe4000f8e02ff */
[----:B------:R-:W-:Y:S02]  /*06a0*/  VIADD R30, R42, 0x80 ;  /* 0x000000802a1e7836 */ /* 0x000fe40000000000 */
[----:B------:R-:W-:Y:S01]  /*06b0*/  IMAD.WIDE.U32 R32, R44, UR8, R28 ;  /* 0x000000082c207c25 */ /* 0x000fe2000f8e001c */
[----:B------:R-:W-:Y:S02]  /*06c0*/  ULDC UR8, c[0x0][0x21c] ;  /* 0x0000870000087ab9 */ /* 0x000fe40000000800 */
[----:B------:R-:W-:Y:S01]  /*06d0*/  ISETP.GE.AND P4, PT, R42, UR8, PT ;  /* 0x000000082a007c0c */ /* 0x000fe2000bf86270 */
[----:B------:R-:W-:Y:S01]  /*06e0*/  IMAD R31, R44, UR9, R31 ;  /* 0x000000092c1f7c24 */ /* 0x000fe2000f8e021f */
[----:B------:R-:W-:-:S02]  /*06f0*/  ISETP.GE.AND P5, PT, R30, UR8, PT ;  /* 0x000000081e007c0c */ /* 0x000fc4000bfa6270 */
[----:B------:R-:W-:Y:S01]  /*0700*/  LEA R30, P6, R32, UR10, 0x1 ;  /* 0x0000000a201e7c11 */ /* 0x000fe2000f8c08ff */
[----:B------:R-:W-:-:S05]  /*0710*/  IMAD.IADD R31, R33, 0x1, R31 ;  /* 0x00000001211f7824 */ /* 0x000fca00078e021f */
[----:B------:R-:W-:-:S05]  /*0720*/  LEA.HI.X R31, R32, UR11, R31, 0x1, P6 ;  /* 0x0000000b201f7c11 */ /* 0x000fca000b0f0c1f */
[----:B------:R0:W5:Y:S04]  /*0730*/  @!P4 LDG.E.128 R8, desc[UR4][R30.64] ;  /* 0x000000041e08c981 */ /* 0x000168000c1e1d00 */
[----:B------:R0:W5:Y:S02]  /*0740*/  @!P5 LDG.E.128 R16, desc[UR4][R30.64+0x100] ;  /* 0x000100041e10d981 */ /* 0x000164000c1e1d00 */
.L_x_37:
[----:B------:R-:W-:Y:S05]  /*0750*/  BSYNC B0 ;  /* 0x0000000000007941 */ /* 0x000fea0003800000 */
.L_x_36:
[----:B------:R-:W-:Y:S04]  /*0760*/  BSSY B0, `(.L_x_38) ;  /* 0x0000013000007945 */ /* 0x000fe80003800000 */
[----:B------:R-:W-:Y:S05]  /*0770*/  @P3 BRA `(.L_x_39) ;  /* 0x0000000000443947 */ /* 0x000fea0003800000 */
[----:B0-----:R-:W-:Y:S01]  /*0780*/  IADD3 R31, P4, R44, 0x10, RZ ;  /* 0x000000102c1f7810 */ /* 0x001fe20007f9e0ff */
[----:B------:R-:W-:Y:S01]  /*0790*/  ULDC.64 UR8, c[0x0][0x228] ;  /* 0x00008a0000087ab9 */ /* 0x000fe20000000a00 */
[----:B------:R-:W-:Y:S02]  /*07a0*/  ULDC.64 UR10, c[0x0][0x210] ;  /* 0x00008400000a7ab9 */ /* 0x000fe40000000a00 */
[----:B------:R-:W-:-:S05]  /*07b0*/  IADD3.X R25, RZ, R45, RZ, P4, !PT ;  /* 0x0000002dff197210 */ /* 0x000fca00027fe4ff */
[----:B------:R-:W-:Y:S02]  /*07c0*/  IMAD R28, R25, UR8, RZ ;  /* 0x00000008191c7c24 */ /* 0x000fe4000f8e02ff */
[----:B------:R-:W-:Y:S02]  /*07d0*/  IMAD.MOV.U32 R25, RZ, RZ, R29 ;  /* 0x000000ffff197224 */ /* 0x000fe400078e001d */
[C---:B------:R-:W-:Y:S02]  /*07e0*/  VIADD R29, R42.reuse, 0x80 ;  /* 0x000000802a1d7836 */ /* 0x040fe40000000000 */
[C---:B------:R-:W-:Y:S01]  /*07f0*/  IMAD.WIDE.U32 R24, R31.reuse, UR8, R24 ;  /* 0x000000081f187c25 */ /* 0x040fe2000f8e0018 */
        /* <DEDUP_REMOVED lines=9> */
.L_x_39:
[----:B------:R-:W-:Y:S05]  /*0890*/  BSYNC B0 ;  /* 0x0000000000007941 */ /* 0x000fea0003800000 */
.L_x_38:
[----:B------:R-:W-:Y:S01]  /*08a0*/  ULDC.64 UR8, c[0x0][0x258] ;  /* 0x0000960000087ab9 */ /* 0x000fe20000000a00 */
[----:B------:R-:W-:Y:S01]  /*08b0*/  MOV R46, R26 ;  /* 0x0000001a002e7202 */ /* 0x000fe20000000f00 */
[----:B------:R-:W-:Y:S01]  /*08c0*/  IMAD R27, R57, UR8, RZ ;  /* 0x00000008391b7c24 */ /* 0x000fe2000f8e02ff */
[----:B------:R-:W-:Y:S01]  /*08d0*/  BSSY B0, `(.L_x_40) ;  /* 0x000001c000007945 */ /* 0x000fe20003800000 */
[----:B------:R-:W-:Y:S02]  /*08e0*/  CS2R R24, SRZ ;  /* 0x0000000000187805 */ /* 0x000fe4000001ff00 */
[----:B-1----:R-:W-:Y:S01]  /*08f0*/  CS2R R28, SRZ ;  /* 0x00000000001c7805 */ /* 0x002fe2000001ff00 */
[----:B------:R-:W-:Y:S01]  /*0900*/  IMAD.WIDE.U32 R46, R54, UR8, R46 ;  /* 0x00000008362e7c25 */ /* 0x000fe2000f8e002e */
[----:B0-----:R-:W-:Y:S02]  /*0910*/  CS2R R30, SRZ ;  /* 0x00000000001e7805 */ /* 0x001fe4000001ff00 */
[----:B------:R-:W-:-:S02]  /*0920*/  CS2R R36, SRZ ;  /* 0x0000000000247805 */ /* 0x000fc4000001ff00 */
[----:B------:R-:W-:Y:S01]  /*0930*/  CS2R R32, SRZ ;  /* 0x0000000000207805 */ /* 0x000fe2000001ff00 */
[----:B------:R-:W-:Y:S01]  /*0940*/  IMAD R49, R54, UR9, R27 ;  /* 0x0000000936317c24 */ /* 0x000fe2000f8e021b */
[----:B------:R-:W-:Y:S02]  /*0950*/  CS2R R26, SRZ ;  /* 0x00000000001a7805 */ /* 0x000fe4000001ff00 */
[----:B------:R-:W-:Y:S02]  /*0960*/  CS2R R34, SRZ ;  /* 0x0000000000227805 */ /* 0x000fe4000001ff00 */
[----:B------:R-:W-:Y:S01]  /*0970*/  CS2R R38, SRZ ;  /* 0x0000000000267805 */ /* 0x000fe2000001ff00 */
[----:B------:R-:W-:Y:S01]  /*0980*/  IMAD.IADD R49, R47, 0x1, R49 ;  /* 0x000000012f317824 */ /* 0x000fe200078e0231 */
[----:B------:R-:W-:Y:S06]  /*0990*/  @P2 BRA `(.L_x_41) ;  /* 0x00000000003c2947 */ /* 0x000fec0003800000 */
[----:B------:R-:W-:Y:S01]  /*09a0*/  ULDC.64 UR8, c[0x0][0x248] ;  /* 0x0000920000087ab9 */ /* 0x000fe20000000a00 */
[C---:B------:R-:W-:Y:S01]  /*09b0*/  VIADD R52, R42.reuse, 0x80 ;  /* 0x000000802a347836 */ /* 0x040fe20000000000 */
[----:B------:R-:W-:Y:S01]  /*09c0*/  ULDC UR10, c[0x0][0x21c] ;  /* 0x00008700000a7ab9 */ /* 0x000fe20000000800 */
[----:B------:R-:W-:Y:S01]  /*09d0*/  IMAD R53, R45, UR8, RZ ;  /* 0x000000082d357c24 */ /* 0x000fe2000f8e02ff */
[----:B------:R-:W-:Y:S01]  /*09e0*/  ISETP.GE.AND P4, PT, R42, UR10, PT ;  /* 0x0000000a2a007c0c */ /* 0x000fe2000bf86270 */
[----:B------:R-:W-:Y:S01]  /*09f0*/  IMAD.MOV.U32 R48, RZ, RZ, R46 ;  /* 0x000000ffff307224 */ /* 0x000fe200078e002e */
[----:B------:R-:W-:Y:S01]  /*0a00*/  ISETP.GE.AND P5, PT, R52, UR10, PT ;  /* 0x0000000a34007c0c */ /* 0x000fe2000bfa6270 */
[C---:B------:R-:W-:Y:S02]  /*0a10*/  IMAD R53, R44.reuse, UR9, R53 ;  /* 0x000000092c357c24 */ /* 0x040fe4000f8e0235 */
[----:B------:R-:W-:Y:S01]  /*0a20*/  IMAD.WIDE.U32 R50, R44, UR8, R48 ;  /* 0x000000082c327c25 */ /* 0x000fe2000f8e0030 */
[----:B------:R-:W-:-:S02]  /*0a30*/  ULDC.64 UR8, c[0x0][0x240] ;  /* 0x0000900000087ab9 */ /* 0x000fc40000000a00 */
[----:B------:R-:W-:Y:S02]  /*0a40*/  LEA R52, P2, R50, UR8, 0x1 ;  /* 0x0000000832347c11 */ /* 0x000fe4000f8408ff */
[----:B------:R-:W-:-:S04]  /*0a50*/  IADD3 R51, R51, R53, RZ ;  /* 0x0000003533337210 */ /* 0x000fc80007ffe0ff */
[----:B------:R-:W-:-:S05]  /*0a60*/  LEA.HI.X R53, R50, UR9, R51, 0x1, P2 ;  /* 0x0000000932357c11 */ /* 0x000fca00090f0c33 */
[----:B------:R0:W5:Y:S04]  /*0a70*/  @!P4 LDG.E.128 R24, desc[UR4][R52.64] ;  /* 0x000000043418c981 */ /* 0x000168000c1e1d00 */
[----:B------:R0:W5:Y:S02]  /*0a80*/  @!P5 LDG.E.128 R32, desc[UR4][R52.64+0x100] ;  /* 0x000100043420d981 */ /* 0x000164000c1e1d00 */
.L_x_41:
[----:B------:R-:W-:Y:S05]  /*0a90*/  BSYNC B0 ;  /* 0x0000000000007941 */ /* 0x000fea0003800000 */
.L_x_40:
[----:B------:R-:W-:Y:S04]  /*0aa0*/  BSSY B0, `(.L_x_42) ;  /* 0x0000013000007945 */ /* 0x000fe80003800000 */
[----:B------:R-:W-:Y:S05]  /*0ab0*/  @P3 BRA `(.L_x_43) ;  /* 0x0000000000443947 */ /* 0x000fea0003800000 */
[----:B------:R-:W-:Y:S01]  /*0ac0*/  IADD3 R43, P2, R44, 0x10, RZ ;  /* 0x000000102c2b7810 */ /* 0x000fe20007f5e0ff */
[----:B------:R-:W-:Y:S01]  /*0ad0*/  ULDC.64 UR10, c[0x0][0x248] ;  /* 0x00009200000a7ab9 */ /* 0x000fe20000000a00 */
[----:B------:R-:W-:Y:S01]  /*0ae0*/  IMAD.MOV.U32 R47, RZ, RZ, R49 ;  /* 0x000000ffff2f7224 */ /* 0x000fe200078e0031 */
[----:B------:R-:W-:Y:S02]  /*0af0*/  ULDC UR8, c[0x0][0x21c] ;  /* 0x0000870000087ab9 */ /* 0x000fe40000000800 */
[----:B------:R-:W-:Y:S01]  /*0b00*/  IMAD.X R44, RZ, RZ, R45, P2 ;  /* 0x000000ffff2c7224 */ /* 0x000fe200010e062d */
[C---:B------:R-:W-:Y:S01]  /*0b10*/  ISETP.GE.AND P3, PT, R42.reuse, UR8, PT ;  /* 0x000000082a007c0c */ /* 0x040fe2000bf66270 */
[----:B------:R-:W-:Y:S02]  /*0b20*/  VIADD R45, R42, 0x80 ;  /* 0x000000802a2d7836 */ /* 0x000fe40000000000 */
[----:B------:R-:W-:Y:S02]  /*0b30*/  IMAD R44, R44, UR10, RZ ;  /* 0x0000000a2c2c7c24 */ /* 0x000fe4000f8e02ff */
[----:B------:R-:W-:Y:S01]  /*0b40*/  IMAD.WIDE.U32 R46, R43, UR10, R46 ;  /* 0x0000000a2b2e7c25 */ /* 0x000fe2000f8e002e */
[----:B------:R-:W-:-:S03]  /*0b50*/  ISETP.GE.AND P4, PT, R45, UR8, PT ;  /* 0x000000082d007c0c */ /* 0x000fc6000bf86270 */
[----:B------:R-:W-:Y:S01]  /*0b60*/  IMAD R43, R43, UR11, R44 ;  /* 0x0000000b2b2b7c24 */ /* 0x000fe2000f8e022c */
[----:B------:R-:W-:Y:S02]  /*0b70*/  ULDC.64 UR10, c[0x0][0x240] ;  /* 0x00009000000a7ab9 */ /* 0x000fe40000000a00 */
[----:B------:R-:W-:Y:S02]  /*0b80*/  LEA R42, P2, R46, UR10, 0x1 ;  /* 0x0000000a2e2a7c11 */ /* 0x000fe4000f8408ff */
[----:B------:R-:W-:-:S04]  /*0b90*/  IADD3 R43, R47, R43, RZ ;  /* 0x0000002b2f2b7210 */ /* 0x000fc80007ffe0ff */
[----:B------:R-:W-:-:S05]  /*0ba0*/  LEA.HI.X R43, R46, UR11, R43, 0x1, P2 ;  /* 0x0000000b2e2b7c11 */ /* 0x000fca00090f0c2b */
[----:B------:R1:W5:Y:S04]  /*0bb0*/  @!P3 LDG.E.128 R28, desc[UR4][R42.64] ;  /* 0x000000042a1cb981 */ /* 0x000368000c1e1d00 */
[----:B------:R1:W5:Y:S02]  /*0bc0*/  @!P4 LDG.E.128 R36, desc[UR4][R42.64+0x100] ;  /* 0x000100042a24c981 */ /* 0x000364000c1e1d00 */
.L_x_43:
[----:B------:R-:W-:Y:S05]  /*0bd0*/  BSYNC B0 ;  /* 0x0000000000007941 */ /* 0x000fea0003800000 */
.L_x_42:
[C---:B-1---5:R-:W-:Y:S01]  /*0be0*/  LOP3.LUT R42, R8.reuse, 0xffff0000, RZ, 0xc0, !PT ;  /* 0xffff0000082a7812 */ /* 0x062fe200078ec0ff */
[----:B------:R-:W-:Y:S01]  /*0bf0*/  IMAD.U32 R8, R8, 0x10000, RZ ;  /* 0x0001000008087824 */ /* 0x000fe200078e00ff */
[C---:B------:R-:W-:Y:S01]  /*0c00*/  LOP3.LUT R51, R24.reuse, 0xffff0000, RZ, 0xc0, !PT ;  /* 0xffff000018337812 */ /* 0x040fe200078ec0ff */
[----:B------:R-:W-:Y:S01]  /*0c10*/  IMAD.U32 R47, R24, 0x10000, RZ ;  /* 0x00010000182f7824 */ /* 0x000fe200078e00ff */
[----:B------:R-:W-:Y:S01]  /*0c20*/  LOP3.LUT R50, R12, 0xffff0000, RZ, 0xc0, !PT ;  /* 0xffff00000c327812 */ /* 0x000fe200078ec0ff */
[----:B------:R-:W-:Y:S01]  /*0c30*/  IMAD.U32 R48, R26, 0x10000, RZ ;  /* 0x000100001a307824 */ /* 0x000fe200078e00ff */
[----:B0-----:R-:W-:Y:S01]  /*0c40*/  LOP3.LUT R53, R28, 0xffff0000, RZ, 0xc0, !PT ;  /* 0xffff00001c357812 */ /* 0x001fe200078ec0ff */
[----:B------:R-:W-:Y:S01]  /*0c50*/  FMUL.FTZ R51, R42, R51 ;  /* 0x000000332a337220 */ /* 0x000fe20000410000 */
[----:B------:R-:W-:Y:S01]  /*0c60*/  LOP3.LUT R45, R26, 0xffff0000, RZ, 0xc0, !PT ;  /* 0xffff00001a2d7812 */ /* 0x000fe200078ec0ff */
[----:B------:R-:W-:Y:S01]  /*0c70*/  IMAD.U32 R12, R12, 0x10000, RZ ;  /* 0x000100000c0c7824 */ /* 0x000fe200078e00ff */
[C---:B------:R-:W-:Y:S01]  /*0c80*/  SHF.L.U32 R24, R27.reuse, 0x10, RZ ;  /* 0x000000101b187819 */ /* 0x040fe200000006ff */
[----:B------:R-:W-:Y:S01]  /*0c90*/  FMUL.FTZ R53, R50, R53 ;  /* 0x0000003532357220 */ /* 0x000fe20000410000 */
[----:B------:R-:W-:Y:S01]  /*0ca0*/  LOP3.LUT R26, R27, 0xffff0000, RZ, 0xc0, !PT ;  /* 0xffff00001b1a7812 */ /* 0x000fe200078ec0ff */
[----:B------:R-:W-:Y:S01]  /*0cb0*/  IMAD.U32 R27, R28, 0x10000, RZ ;  /* 0x000100001c1b7824 */ /* 0x000fe200078e00ff */
[----:B------:R-:W-:Y:S01]  /*0cc0*/  SHF.L.U32 R46, R25, 0x10, RZ ;  /* 0x00000010192e7819 */ /* 0x000fe200000006ff */
[----:B------:R-:W-:-:S02]  /*0cd0*/  IMAD.U32 R43, R9, 0x10000, RZ ;  /* 0x00010000092b7824 */ /* 0x000fc400078e00ff */
[----:B------:R-:W-:Y:S01]  /*0ce0*/  FFMA.FTZ R28, R8, R47, R51 ;  /* 0x0000002f081c7223 */ /* 0x000fe20000010033 */
[----:B------:R-:W-:Y:S01]  /*0cf0*/  SHF.L.U32 R47, R29, 0x10, RZ ;  /* 0x000000101d2f7819 */ /* 0x000fe200000006ff */
[----:B------:R-:W-:Y:S02]  /*0d00*/  IMAD.U32 R8, R13, 0x10000, RZ ;  /* 0x000100000d087824 */ /* 0x000fe400078e00ff */
        /* <DEDUP_REMOVED lines=9> */
[C---:B------:R-:W-:Y:S01]  /*0da0*/  IMAD.U32 R28, R14.reuse, 0x10000, RZ ;  /* 0x000100000e1c7824 */ /* 0x040fe200078e00ff */
[----:B------:R-:W-:Y:S01]  /*0db0*/  LOP3.LUT R27, R14, 0xffff0000, RZ, 0xc0, !PT ;  /* 0xffff00000e1b7812 */ /* 0x000fe200078ec0ff */
[C---:B------:R-:W-:Y:S01]  /*0dc0*/  IMAD.U32 R8, R15.reuse, 0x10000, RZ ;  /* 0x000100000f087824 */ /* 0x040fe200078e00ff */
[----:B------:R-:W-:Y:S01]  /*0dd0*/  LOP3.LUT R14, R15, 0xffff0000, RZ, 0xc0, !PT ;  /* 0xffff00000f0e7812 */ /* 0x000fe200078ec0ff */
[----:B------:R-:W-:Y:S01]  /*0de0*/  FFMA.FTZ R29, R12, R29, R47 ;  /* 0x0000001d0c1d7223 */ /* 0x000fe2000001002f */
[----:B------:R-:W-:Y:S01]  /*0df0*/  IMAD.U32 R15, R30, 0x10000, RZ ;  /* 0x000100001e0f7824 */ /* 0x000fe200078e00ff */
[----:B------:R-:W-:Y:S01]  /*0e00*/  LOP3.LUT R10, R10, 0xffff0000, RZ, 0xc0, !PT ;  /* 0xffff00000a0a7812 */ /* 0x000fe200078ec0ff */
[----:B------:R-:W-:Y:S01]  /*0e10*/  FFMA.FTZ R25, R25, R48, R44 ;  /* 0x0000003019197223 */ /* 0x000fe2000001002c */
[----:B------:R-:W-:Y:S01]  /*0e20*/  LOP3.LUT R30, R30, 0xffff0000, RZ, 0xc0, !PT ;  /* 0xffff00001e1e7812 */ /* 0x000fe200078ec0ff */
[----:B------:R-:W-:Y:S01]  /*0e30*/  FFMA.FTZ R44, R28, R15, R29 ;  /* 0x0000000f1c2c7223 */ /* 0x000fe2000001001d */
[----:B------:R-:W-:-:S02]  /*0e40*/  IMAD.U32 R9, R11, 0x10000, RZ ;  /* 0x000100000b097824 */ /* 0x000fc400078e00ff */
[----:B------:R-:W-:Y:S01]  /*0e50*/  FFMA.FTZ R42, R10, R45, R25 ;  /* 0x0000002d0a2a7223 */ /* 0x000fe20000010019 */
[----:B------:R-:W-:Y:S01]  /*0e60*/  SHF.L.U32 R13, R31, 0x10, RZ ;  /* 0x000000101f0d7819 */ /* 0x000fe200000006ff */
[----:B------:R-:W-:Y:S01]  /*0e70*/  FFMA.FTZ R45, R27, R30, R44 ;  /* 0x0000001e1b2d7223 */ /* 0x000fe2000001002c */
[----:B------:R-:W-:Y:S01]  /*0e80*/  LOP3.LUT R11, R11, 0xffff0000, RZ, 0xc0, !PT ;  /* 0xffff00000b0b7812 */ /* 0x000fe200078ec0ff */
[----:B------:R-:W-:Y:S01]  /*0e90*/  FFMA.FTZ R42, R9, R24, R42 ;  /* 0x00000018092a7223 */ /* 0x000fe2000001002a */
[----:B------:R-:W-:Y:S01]  /*0ea0*/  LOP3.LUT R31, R31, 0xffff0000, RZ, 0xc0, !PT ;  /* 0xffff00001f1f7812 */ /* 0x000fe200078ec0ff */
[----:B------:R-:W-:Y:S01]  /*0eb0*/  FFMA.FTZ R45, R8, R13, R45 ;  /* 0x0000000d082d7223 */ /* 0x000fe2000001002d */
[----:B------:R-:W-:Y:S02]  /*0ec0*/  IMAD.U32 R28, R16, 0x10000, RZ ;  /* 0x00010000101c7824 */ /* 0x000fe400078e00ff */
[----:B------:R-:W-:Y:S01]  /*0ed0*/  FFMA.FTZ R13, R11, R26, R42 ;  /* 0x0000001a0b0d7223 */ /* 0x000fe2000001002a */
[----:B------:R-:W-:Y:S01]  /*0ee0*/  IMAD.U32 R43, R32, 0x10000, RZ ;  /* 0x00010000202b7824 */ /* 0x000fe200078e00ff */
[----:B------:R-:W-:Y:S01]  /*0ef0*/  SHF.L.U32 R11, R36, 0x10, RZ ;  /* 0x00000010240b7819 */ /* 0x000fe200000006ff */
[----:B------:R-:W-:-:S02]  /*0f00*/  IMAD.U32 R8, R20, 0x10000, RZ ;  /* 0x0001000014087824 */ /* 0x000fc400078e00ff */
[----:B------:R-:W-:Y:S01]  /*0f10*/  FFMA.FTZ R31, R14, R31, R45 ;  /* 0x0000001f0e1f7223 */ /* 0x000fe2000001002d */
[----:B------:R-:W-:Y:S01]  /*0f20*/  FFMA.FTZ R28, R28, R43, R13 ;  /* 0x0000002b1c1c7223 */ /* 0x000fe2000001000d */
[----:B------:R-:W-:Y:S01]  /*0f30*/  LOP3.LUT R25, R16, 0xffff0000, RZ, 0xc0, !PT ;  /* 0xffff000010197812 */ /* 0x000fe200078ec0ff */
[----:B------:R-:W-:Y:S01]  /*0f40*/  IMAD.U32 R15, R17, 0x10000, RZ ;  /* 0x00010000110f7824 */ /* 0x000fe200078e00ff */
[----:B------:R-:W-:Y:S01]  /*0f50*/  LOP3.LUT R32, R32, 0xffff0000, RZ, 0xc0, !PT ;  /* 0xffff000020207812 */ /* 0x000fe200078ec0ff */
[----:B------:R-:W-:Y:S01]  /*0f60*/  FFMA.FTZ R31, R8, R11, R31 ;  /* 0x0000000b081f7223 */ /* 0x000fe2000001001f */
[----:B------:R-:W-:Y:S01]  /*0f70*/  LOP3.LUT R20, R20, 0xffff0000, RZ, 0xc0, !PT ;  /* 0xffff000014147812 */ /* 0x000fe200078ec0ff */
[----:B------:R-:W-:Y:S01]  /*0f80*/  IMAD.U32 R30, R33, 0x10000, RZ ;  /* 0x00010000211e7824 */ /* 0x000fe200078e00ff */
[----:B------:R-:W-:Y:S01]  /*0f90*/  LOP3.LUT R13, R36, 0xffff0000, RZ, 0xc0, !PT ;  /* 0xffff0000240d7812 */ /* 0x000fe200078ec0ff */
[----:B------:R-:W-:Y:S01]  /*0fa0*/  FFMA.FTZ R28, R25, R32, R28 ;  /* 0x00000020191c7223 */ /* 0x000fe2000001001c */
[----:B------:R-:W-:Y:S01]  /*0fb0*/  IMAD.U32 R8, R21, 0x10000, RZ ;  /* 0x0001000015087824 */ /* 0x000fe200078e00ff */
[----:B------:R-:W-:Y:S01]  /*0fc0*/  LOP3.LUT R17, R17, 0xffff0000, RZ, 0xc0, !PT ;  /* 0xffff000011117812 */ /* 0x000fe200078ec0ff */
        /* <DEDUP_REMOVED lines=25> */
[----:B------:R-:W-:Y:S01]  /*1160*/  LOP3.LUT R19, R19, 0xffff0000, RZ, 0xc0, !PT ;  /* 0xffff000013137812 */ /* 0x000fe200078ec0ff */
[----:B------:R-:W-:Y:S01]  /*1170*/  FFMA.FTZ R10, R10, R9, R17 ;  /* 0x000000090a0a7223 */ /* 0x000fe20000010011 */
[----:B------:R-:W-:Y:S01]  /*1180*/  LOP3.LUT R16, R35, 0xffff0000, RZ, 0xc0, !PT ;  /* 0xffff000023107812 */ /* 0x000fe200078ec0ff */
[----:B------:R-:W-:Y:S01]  /*1190*/  FFMA.FTZ R8, R8, R11, R13 ;  /* 0x0000000b08087223 */ /* 0x000fe2000001000d */
[----:B------:R-:W-:Y:S01]  /*11a0*/  LOP3.LUT R23, R23, 0xffff0000, RZ, 0xc0, !PT ;  /* 0xffff000017177812 */ /* 0x000fe200078ec0ff */
[----:B------:R-:W-:Y:S01]  /*11b0*/  @P0 IMAD R3, R0, 0x20, R3 ;  /* 0x0000002000030824 */ /* 0x000fe200078e0203 */
[----:B------:R-:W-:Y:S01]  /*11c0*/  LOP3.LUT R12, R39, 0xffff0000, RZ, 0xc0, !PT ;  /* 0xffff0000270c7812 */ /* 0x000fe200078ec0ff */
[----:B------:R-:W-:Y:S01]  /*11d0*/  FFMA.FTZ R10, R19, R16, R10 ;  /* 0x00000010130a7223 */ /* 0x000fe2000001000a */
[----:B------:R-:W-:Y:S01]  /*11e0*/  ISETP.NE.AND P2, PT, R6, RZ, PT ;  /* 0x000000ff0600720c */ /* 0x000fe20003f45270 */
[----:B------:R-:W-:Y:S01]  /*11f0*/  BSSY B0, `(.L_x_44) ;  /* 0x000002f000007945 */ /* 0x000fe20003800000 */
[----:B------:R-:W-:-:S02]  /*1200*/  IMAD.MOV.U32 R6, RZ, RZ, RZ ;  /* 0x000000ffff067224 */ /* 0x000fc400078e00ff */
[----:B------:R-:W-:Y:S01]  /*1210*/  FFMA.FTZ R23, R23, R12, R8 ;  /* 0x0000000c17177223 */ /* 0x000fe20000010008 */
[----:B------:R-:W0:Y:S04]  /*1220*/  SHFL.BFLY PT, R9, R10, 0x8, 0x1f ;  /* 0x0d001f000a097f89 */ /* 0x000e2800000e0000 */
[----:B------:R-:W1:Y:S01]  /*1230*/  SHFL.BFLY PT, R8, R23, 0x8, 0x1f ;  /* 0x0d001f0017087f89 */ /* 0x000e6200000e0000 */
[----:B0-----:R-:W-:Y:S01]  /*1240*/  FADD.FTZ R11, R10, R9 ;  /* 0x000000090a0b7221 */ /* 0x001fe20000010000 */
[----:B------:R-:W-:Y:S01]  /*1250*/  @P0 SHF.R.S32.HI R10, RZ, 0x1f, R3 ;  /* 0x0000001fff0a0819 */ /* 0x000fe20000011403 */
[----:B-1----:R-:W-:-:S03]  /*1260*/  FADD.FTZ R15, R23, R8 ;  /* 0x00000008170f7221 */ /* 0x002fc60000010000 */
[----:B------:R-:W-:Y:S01]  /*1270*/  @P0 LEA.HI R10, R10, R3, RZ, 0x5 ;  /* 0x000000030a0a0211 */ /* 0x000fe200078f28ff */
[----:B------:R-:W0:Y:S03]  /*1280*/  SHFL.BFLY PT, R8, R11, 0x4, 0x1f ;  /* 0x0c801f000b087f89 */ /* 0x000e2600000e0000 */
[----:B------:R-:W-:Y:S01]  /*1290*/  @P0 LOP3.LUT R6, R10, 0xffffffe0, RZ, 0xc0, !PT ;  /* 0xffffffe00a060812 */ /* 0x000fe200078ec0ff */
        /* <DEDUP_REMOVED lines=10> */
[----:B-1----:R-:W-:Y:S01]  /*1340*/  FADD.FTZ R16, R13, R14 ;  /* 0x0000000e0d107221 */ /* 0x002fe20000010000 */
[----:B--2---:R-:W-:Y:S01]  /*1350*/  FADD.FTZ R18, R17, R18 ;  /* 0x0000001211127221 */ /* 0x004fe20000010000 */
[----:B------:R-:W-:Y:S06]  /*1360*/  @P2 BRA `(.L_x_45) ;  /* 0x00000000005c2947 */ /* 0x000fec0003800000 */
[----:B------:R-:W1:Y:S01]  /*1370*/  LDC.64 R14, c[0x0][0x278] ;  /* 0x00009e00ff0e7b82 */ /* 0x000e620000000a00 */
[----:B------:R-:W-:Y:S01]  /*1380*/  SHF.R.S32.HI R12, RZ, 0x1f, R6 ;  /* 0x0000001fff0c7819 */ /* 0x000fe20000011406 */
[----:B------:R-:W-:Y:S01]  /*1390*/  ULDC.64 UR8, c[0x0][0x280] ;  /* 0x0000a00000087ab9 */ /* 0x000fe20000000a00 */
[C---:B------:R-:W-:Y:S02]  /*13a0*/  IADD3 R10, P0, R7.reuse, R6, RZ ;  /* 0x00000006070a7210 */ /* 0x040fe40007f1e0ff */
[----:B------:R-:W-:Y:S02]  /*13b0*/  ISETP.GE.AND P2, PT, R40, R41, PT ;  /* 0x000000292800720c */ /* 0x000fe40003f46270 */
[----:B------:R-:W-:Y:S01]  /*13c0*/  LEA.HI.X.SX32 R11, R7, R12, 0x1, P0 ;  /* 0x0000000c070b7211 */ /* 0x000fe200000f0eff */
[C---:B-1----:R-:W-:Y:S02]  /*13d0*/  IMAD R12, R14.reuse, UR7, RZ ;  /* 0x000000070e0c7c24 */ /* 0x042fe4000f8e02ff */
[----:B------:R-:W-:-:S04]  /*13e0*/  IMAD.WIDE.U32 R10, R14, UR6, R10 ;  /* 0x000000060e0a7c25 */ /* 0x000fc8000f8e000a */
[----:B------:R-:W-:-:S05]  /*13f0*/  IMAD R3, R15, UR6, R12 ;  /* 0x000000060f037c24 */ /* 0x000fca000f8e020c */
[----:B------:R-:W-:Y:S01]  /*1400*/  IADD3 R11, R11, R3, RZ ;  /* 0x000000030b0b7210 */ /* 0x000fe20007ffe0ff */
[----:B------:R-:W-:Y:S02]  /*1410*/  IMAD R3, R57, UR8, RZ ;  /* 0x0000000839037c24 */ /* 0x000fe4000f8e02ff */
[----:B------:R-:W-:-:S04]  /*1420*/  IMAD.WIDE.U32 R10, R54, UR8, R10 ;  /* 0x00000008360a7c25 */ /* 0x000fc8000f8e000a */
[----:B------:R-:W-:Y:S01]  /*1430*/  IMAD R13, R54, UR9, R3 ;  /* 0x00000009360d7c24 */ /* 0x000fe2000f8e0203 */
[----:B------:R-:W-:Y:S01]  /*1440*/  IADD3 R3, P0, R40, R10, RZ ;  /* 0x0000000a28037210 */ /* 0x000fe20007f1e0ff */
[----:B------:R-:W-:-:S03]  /*1450*/  ULDC.64 UR8, c[0x0][0x260] ;  /* 0x0000980000087ab9 */ /* 0x000fc60000000a00 */
        /* <DEDUP_REMOVED lines=8> */
.L_x_45:
[----:B------:R-:W-:Y:S05]  /*14e0*/  BSYNC B0 ;  /* 0x0000000000007941 */ /* 0x000fea0003800000 */
.L_x_44:
[----:B------:R-:W-:Y:S01]  /*14f0*/  VIADD R4, R4, 0x1f ;  /* 0x0000001f04047836 */ /* 0x000fe20000000000 */
[----:B-1----:R-:W-:Y:S01]  /*1500*/  SHF.L.U32 R11, R5, 0xd, RZ ;  /* 0x0000000d050b7819 */ /* 0x002fe200000006ff */
[----:B------:R-:W-:Y:S01]  /*1510*/  IMAD.SHL.U32 R10, R6, 0x100, RZ ;  /* 0x00000100060a7824 */ /* 0x000fe200078e00ff */
[----:B------:R-:W-:Y:S01]  /*1520*/  BSSY B0, `(.L_x_46) ;  /* 0x0000027000007945 */ /* 0x000fe20003800000 */
[----:B------:R-:W-:Y:S01]  /*1530*/  IMAD.SHL.U32 R12, R2, 0x4, RZ ;  /* 0x00000004020c7824 */ /* 0x000fe200078e00ff */
[----:B------:R-:W-:Y:S02]  /*1540*/  SHF.R.S32.HI R3, RZ, 0x1f, R4 ;  /* 0x0000001fff037819 */ /* 0x000fe40000011404 */
[----:B------:R-:W-:Y:S02]  /*1550*/  SHF.R.S32.HI R13, RZ, 0x1f, R10 ;  /* 0x0000001fff0d7819 */ /* 0x000fe4000001140a */
[----:B------:R-:W-:Y:S02]  /*1560*/  LEA.HI R3, R3, R4, RZ, 0x5 ;  /* 0x0000000403037211 */ /* 0x000fe400078f28ff */
[----:B------:R-:W-:-:S02]  /*1570*/  IADD3 R10, P0, P2, R10, R12, R11 ;  /* 0x0000000c0a0a7210 */ /* 0x000fc40007a1e00b */
[----:B------:R-:W-:Y:S02]  /*1580*/  LOP3.LUT R4, R3, 0xffffffe0, RZ, 0xc0, !PT ;  /* 0xffffffe003047812 */ /* 0x000fe400078ec0ff */
[----:B------:R-:W-:Y:S02]  /*1590*/  SHF.R.S32.HI R14, RZ, 0x1f, R11 ;  /* 0x0000001fff0e7819 */ /* 0x000fe4000001140b */
[----:B------:R-:W-:Y:S01]  /*15a0*/  SHF.R.S32.HI R12, RZ, 0x1f, R12 ;  /* 0x0000001fff0c7819 */ /* 0x000fe2000001140c */
[----:B------:R-:W-:-:S03]  /*15b0*/  IMAD.IADD R3, R4, 0x1, -R7 ;  /* 0x0000000104037824 */ /* 0x000fc600078e0a07 */
[----:B------:R-:W-:Y:S01]  /*15c0*/  IADD3.X R11, R13, R12, R14, P0, P2 ;  /* 0x0000000c0d0b7210 */ /* 0x000fe200007e440e */
[----:B0-----:R-:W-:Y:S01]  /*15d0*/  IMAD R12, R8, UR7, RZ ;  /* 0x00000007080c7c24 */ /* 0x001fe2000f8e02ff */
[----:B------:R-:W-:-:S03]  /*15e0*/  ISETP.GE.OR P1, PT, R2, R3, P1 ;  /* 0x000000030200720c */ /* 0x000fc60000f26670 */
[----:B------:R-:W-:Y:S02]  /*15f0*/  IMAD R9, R9, UR6, R12 ;  /* 0x0000000609097c24 */ /* 0x000fe4000f8e020c */
[----:B------:R-:W-:-:S05]  /*1600*/  IMAD.WIDE.U32 R10, R8, UR6, R10 ;  /* 0x00000006080a7c25 */ /* 0x000fca000f8e000a */
[----:B------:R-:W-:-:S03]  /*1610*/  IADD3 R13, R11, R9, RZ ;  /* 0x000000090b0d7210 */ /* 0x000fc60007ffe0ff */
[----:B------:R-:W-:Y:S05]  /*1620*/  @P1 BRA `(.L_x_47) ;  /* 0x0000000000581947 */ /* 0x000fea0003800000 */
[----:B------:R-:W0:Y:S01]  /*1630*/  LDC.64 R14, c[0x0][0x2a8] ;  /* 0x0000aa00ff0e7b82 */ /* 0x000e220000000a00 */
[----:B------:R-:W-:Y:S01]  /*1640*/  IADD3 R8, P0, P1, R6, R7, R2 ;  /* 0x0000000706087210 */ /* 0x000fe2000791e002 */
[----:B------:R-:W-:Y:S01]  /*1650*/  ULDC.64 UR8, c[0x0][0x2b0] ;  /* 0x0000ac0000087ab9 */ /* 0x000fe20000000a00 */
[----:B------:R-:W-:Y:S02]  /*1660*/  SHF.R.S32.HI R3, RZ, 0x1f, R7 ;  /* 0x0000001fff037819 */ /* 0x000fe40000011407 */
[----:B------:R-:W-:Y:S02]  /*1670*/  SHF.R.S32.HI R6, RZ, 0x1f, R6 ;  /* 0x0000001fff067819 */ /* 0x000fe40000011406 */
[----:B------:R-:W-:-:S04]  /*1680*/  SHF.R.S32.HI R4, RZ, 0x1f, R2 ;  /* 0x0000001fff047819 */ /* 0x000fc80000011402 */
[----:B------:R-:W-:Y:S02]  /*1690*/  IADD3.X R9, R6, R3, R4, P0, P1 ;  /* 0x0000000306097210 */ /* 0x000fe400007e2404 */
[----:B------:R-:W-:Y:S01]  /*16a0*/  FSETP.NEU.FTZ.AND P0, PT, R55, -INF , PT ;  /* 0xff8000003700780b */ /* 0x000fe20003f1d000 */
[C---:B0-----:R-:W-:Y:S02]  /*16b0*/  IMAD R4, R14.reuse, UR7, RZ ;  /* 0x000000070e047c24 */ /* 0x041fe4000f8e02ff */
[----:B------:R-:W-:-:S04]  /*16c0*/  IMAD.WIDE.U32 R6, R14, UR6, R8 ;  /* 0x000000060e067c25 */ /* 0x000fc8000f8e0008 */
[----:B------:R-:W-:Y:S02]  /*16d0*/  IMAD R3, R15, UR6, R4 ;  /* 0x000000060f037c24 */ /* 0x000fe4000f8e0204 */
[----:B------:R-:W-:Y:S02]  /*16e0*/  IMAD R9, R57, UR8, RZ ;  /* 0x0000000839097c24 */ /* 0x000fe4000f8e02ff */
[----:B------:R-:W-:Y:S02]  /*16f0*/  IMAD.IADD R7, R7, 0x1, R3 ;  /* 0x0000000107077824 */ /* 0x000fe400078e0203 */
[----:B------:R-:W-:Y:S01]  /*1700*/  FMUL.FTZ R3, R55, 1.4426950216293334961 ;  /* 0x3fb8aa3b37037820 */ /* 0x000fe20000410000 */
[C---:B------:R-:W-:Y:S02]  /*1710*/  IMAD R9, R54.reuse, UR9, R9 ;  /* 0x0000000936097c24 */ /* 0x040fe4000f8e0209 */
[----:B------:R-:W-:Y:S01]  /*1720*/  IMAD.WIDE.U32 R6, R54, UR8, R6 ;  /* 0x0000000836067c25 */ /* 0x000fe2000f8e0006 */
[----:B------:R-:W-:Y:S01]  /*1730*/  ULDC.64 UR8, c[0x0][0x2a0] ;  /* 0x0000a80000087ab9 */ /* 0x000fe20000000a00 */
[----:B------:R-:W-:-:S02]  /*1740*/  FSEL R3, R3, RZ, P0 ;  /* 0x000000ff03037208 */ /* 0x000fc40000000000 */
[----:B------:R-:W-:Y:S01]  /*1750*/  IMAD.IADD R7, R7, 0x1, R9 ;  /* 0x0000000107077824 */ /* 0x000fe200078e0209 */
[----:B------:R-:W-:-:S04]  /*1760*/  LEA R8, P1, R6, UR8, 0x2 ;  /* 0x0000000806087c11 */ /* 0x000fc8000f8210ff */
[----:B------:R-:W-:-:S05]  /*1770*/  LEA.HI.X R9, R6, UR9, R7, 0x2, P1 ;  /* 0x0000000906097c11 */ /* 0x000fca00088f1407 */
[----:B------:R0:W-:Y:S04]  /*1780*/  STG.E desc[UR4][R8.64], R3 ;  /* 0x0000000308007986 */ /* 0x0001e8000c101904 */
.L_x_47:
[----:B------:R-:W-:Y:S05]  /*1790*/  BSYNC B0 ;  /* 0x0000000000007941 */ /* 0x000fea0003800000 */
.L_x_46:
[----:B------:R-:W-:Y:S01]  /*17a0*/  ULDC.64 UR10, c[0x0][0x2e8] ;  /* 0x0000ba00000a7ab9 */ /* 0x000fe20000000a00 */
[----:B------:R-:W-:Y:S01]  /*17b0*/  ULDC.64 UR8, c[0x0][0x2d8] ;  /* 0x0000b60000087ab9 */ /* 0x000fe20000000a00 */
[----:B------:R-:W-:Y:S01]  /*17c0*/  ISETP.NE.U32.AND P0, PT, RZ, UR10, PT ;  /* 0x0000000aff007c0c */ /* 0x000fe2000bf05070 */
[----:B------:R-:W-:Y:S01]  /*17d0*/  IMAD R57, R57, UR8, RZ ;  /* 0x0000000839397c24 */ /* 0x000fe2000f8e02ff */
[----:B------:R-:W-:Y:S02]  /*17e0*/  MOV R12, R10 ;  /* 0x0000000a000c7202 */ /* 0x000fe40000000f00 */
[----:B------:R-:W-:Y:S01]  /*17f0*/  ISETP.NE.AND.EX P0, PT, RZ, UR11, PT, P0 ;  /* 0x0000000bff007c0c */ /* 0x000fe2000bf05300 */
[C---:B0-----:R-:W-:Y:S02]  /*1800*/  IMAD R3, R54.reuse, UR9, R57 ;  /* 0x0000000936037c24 */ /* 0x041fe4000f8e0239 */
[----:B------:R-:W-:Y:S01]  /*1810*/  IMAD.WIDE.U32 R6, R54, UR8, R12 ;  /* 0x0000000836067c25 */ /* 0x000fe2000f8e000c */
[----:B------:R-:W-:Y:S01]  /*1820*/  ISETP.NE.OR P0, PT, R2, RZ, !P0 ;  /* 0x000000ff0200720c */ /* 0x000fe20004705670 */
[----:B------:R-:W-:-:S02]  /*1830*/  ULDC.64 UR8, c[0x0][0x2b8] ;  /* 0x0000ae0000087ab9 */ /* 0x000fc40000000a00 */
[----:B------:R-:W-:Y:S01]  /*1840*/  IMAD.IADD R3, R7, 0x1, R3 ;  /* 0x0000000107037824 */ /* 0x000fe200078e0203 */
[----:B------:R-:W-:-:S04]  /*1850*/  LEA R8, P1, R6, UR8, 0x2 ;  /* 0x0000000806087c11 */ /* 0x000fc8000f8210ff */
[----:B------:R-:W-:-:S05]  /*1860*/  LEA.HI.X R9, R6, UR9, R3, 0x2, P1 ;  /* 0x0000000906097c11 */ /* 0x000fca00088f1403 */
        /* <DEDUP_REMOVED lines=11> */
[----:B------:R-:W3:Y:S01]  /*1920*/  LDC.64 R2, c[0x0][0x2e8] ;  /* 0x0000ba00ff027b82 */ /* 0x000ee20000000a00 */
[----:B-1----:R-:W-:-:S04]  /*1930*/  IMAD R0, R5, R4, R0 ;  /* 0x0000000405007224 */ /* 0x002fc800078e0200 */
[----:B--2---:R-:W-:-:S04]  /*1940*/  IMAD R5, R0, R7, UR6 ;  /* 0x0000000600057e24 */ /* 0x004fc8000f8e0207 */
[----:B---3--:R-:W-:-:S05]  /*1950*/  IMAD.WIDE R2, R5, 0x4, R2 ;  /* 0x0000000405027825 */ /* 0x008fca00078e0202 */
[----:B------:R-:W-:Y:S01]  /*1960*/  STG.E desc[UR4][R2.64], RZ ;  /* 0x000000ff02007986 */ /* 0x000fe2000c101904 */
[----:B------:R-:W-:Y:S05]  /*1970*/  EXIT ;  /* 0x000000000000794d */ /* 0x000fea0003800000 */
.L_x_48:
        /* <DEDUP_REMOVED lines=16> */
.L_x_140:


//--------------------- .text._ZN7cutlass13device_kernelIN5flash19enable_sm80_to_sm89INS1_16FlashAttnBwdSm80INS1_25CollectiveMainloopBwdSm80ILi1ELi1EN4cute5tupleIJNS5_1CILi64EEES8_NS7_ILi256EEEEEENS_10bfloat16_tEfNS_4arch4Sm80ELb0ELb0ELb1ELb0ELb0ELb0ELb0ELb0ELi2ELi4ELi2ELi2ELb0EEENS1_21CollectiveEpilogueBwdISA_SB_SD_Li256ELb0ELb0ELi4EEENS1_19SingleTileSchedulerILb0ELb0ELb0ELi64EEEEEEEEEvNT_6ParamsE --------------------------
	.section	.text._ZN7cutlass13device_kernelIN5flash19enable_sm80_to_sm89INS1_16FlashAttnBwdSm80INS1_25CollectiveMainloopBwdSm80ILi1ELi1EN4cute5tupleIJNS5_1CILi64EEES8_NS7_ILi256EEEEEENS_10bfloat16_tEfNS_4arch4Sm80ELb0ELb0ELb1ELb0ELb0ELb0ELb0ELb0ELi2ELi4ELi2ELi2ELb0EEENS1_21CollectiveEpilogueBwdISA_SB_SD_Li256ELb0ELb0ELi4EEENS1_19SingleTileSchedulerILb0ELb0ELb0ELi64EEEEEEEEEvNT_6ParamsE,"ax",@progbits
	.align	128
.text._ZN7cutlass13device_kernelIN5flash19enable_sm80_to_sm89INS1_16FlashAttnBwdSm80INS1_25CollectiveMainloopBwdSm80ILi1ELi1EN4cute5tupleIJNS5_1CILi64EEES8_NS7_ILi256EEEEEENS_10bfloat16_tEfNS_4arch4Sm80ELb0ELb0ELb1ELb0ELb0ELb0ELb0ELb0ELi2ELi4ELi2ELi2ELb0EEENS1_21CollectiveEpilogueBwdISA_SB_SD_Li256ELb0ELb0ELi4EEENS1_19SingleTileSchedulerILb0ELb0ELb0ELi64EEEEEEEEEvNT_6ParamsE:
        .type           _ZN7cutlass13device_kernelIN5flash19enable_sm80_to_sm89INS1_16FlashAttnBwdSm80INS1_25CollectiveMainloopBwdSm80ILi1ELi1EN4cute5tupleIJNS5_1CILi64EEES8_NS7_ILi256EEEEEENS_10bfloat16_tEfNS_4arch4Sm80ELb0ELb0ELb1ELb0ELb0ELb0ELb0ELb0ELi2ELi4ELi2ELi2ELb0EEENS1_21CollectiveEpilogueBwdISA_SB_SD_Li256ELb0ELb0ELi4EEENS1_19SingleTileSchedulerILb0ELb0ELb0ELi64EEEEEEEEEvNT_6ParamsE,@function
        .size           _ZN7cutlass13device_kernelIN5flash19enable_sm80_to_sm89INS1_16FlashAttnBwdSm80INS1_25CollectiveMainloopBwdSm80ILi1ELi1EN4cute5tupleIJNS5_1CILi64EEES8_NS7_ILi256EEEEEENS_10bfloat16_tEfNS_4arch4Sm80ELb0ELb0ELb1ELb0ELb0ELb0ELb0ELb0ELi2ELi4ELi2ELi2ELb0EEENS1_21CollectiveEpilogueBwdISA_SB_SD_Li256ELb0ELb0ELi4EEENS1_19SingleTileSchedulerILb0ELb0ELb0ELi64EEEEEEEEEvNT_6ParamsE,(.L_x_141 - _ZN7cutlass13device_kernelIN5flash19enable_sm80_to_sm89INS1_16FlashAttnBwdSm80INS1_25CollectiveMainloopBwdSm80ILi1ELi1EN4cute5tupleIJNS5_1CILi64EEES8_NS7_ILi256EEEEEENS_10bfloat16_tEfNS_4arch4Sm80ELb0ELb0ELb1ELb0ELb0ELb0ELb0ELb0ELi2ELi4ELi2ELi2ELb0EEENS1_21CollectiveEpilogueBwdISA_SB_SD_Li256ELb0ELb0ELi4EEENS1_19SingleTileSchedulerILb0ELb0ELb0ELi64EEEEEEEEEvNT_6ParamsE)
        .other          _ZN7cutlass13device_kernelIN5flash19enable_sm80_to_sm89INS1_16FlashAttnBwdSm80INS1_25CollectiveMainloopBwdSm80ILi1ELi1EN4cute5tupleIJNS5_1CILi64EEES8_NS7_ILi256EEEEEENS_10bfloat16_tEfNS_4arch4Sm80ELb0ELb0ELb1ELb0ELb0ELb0ELb0ELb0ELi2ELi4ELi2ELi2ELb0EEENS1_21CollectiveEpilogueBwdISA_SB_SD_Li256ELb0ELb0ELi4EEENS1_19SingleTileSchedulerILb0ELb0ELb0ELi64EEEEEEEEEvNT_6ParamsE,@"STO_CUDA_ENTRY STV_DEFAULT"
_ZN7cutlass13device_kernelIN5flash19enable_sm80_to_sm89INS1_16FlashAttnBwdSm80INS1_25CollectiveMainloopBwdSm80ILi1ELi1EN4cute5tupleIJNS5_1CILi64EEES8_NS7_ILi256EEEEEENS_10bfloat16_tEfNS_4arch4Sm80ELb0ELb0ELb1ELb0ELb0ELb0ELb0ELb0ELi2ELi4ELi2ELi2ELb0EEENS1_21CollectiveEpilogueBwdISA_SB_SD_Li256ELb0ELb0ELi4EEENS1_19SingleTileSchedulerILb0ELb0ELb0ELi64EEEEEEEEEvNT_6ParamsE:
[----:B------:R-:W-:Y:S01]  /*0000*/  LDC R1, c[0x0][0x28] ;  /* 0x00000a00ff017b82 */ /* 0x000fe20000000800 */
[----:B------:R-:W-:Y:S05]  /*0010*/  EXIT ;  /* 0x000000000000794d */ /* 0x000fea0003800000 */
.L_x_49:
        /* <DEDUP_REMOVED lines=14> */
.L_x_141:


//--------------------- .text._ZN7cutlass13device_kernelIN5flash19enable_sm80_to_sm89INS1_16FlashAttnBwdSm80INS1_25CollectiveMainloopBwdSm80ILi1ELi1EN4cute5tupleIJNS5_1CILi64EEES8_NS7_ILi256EEEEEENS_10bfloat16_tEfNS_4arch4Sm80ELb0ELb0ELb1ELb0ELb0ELb0ELb0ELb0ELi2ELi4ELi2ELi2ELb0EEENS1_24CollectiveEpilogueBwdGQAISA_fSD_Li256ELb0ELb0EEENS1_19SingleTileSchedulerILb0ELb0ELb0ELi64EEEEEEEEEvNT_6ParamsE --------------------------
	.section	.text._ZN7cutlass13device_kernelIN5flash19enable_sm80_to_sm89INS1_16FlashAttnBwdSm80INS1_25CollectiveMainloopBwdSm80ILi1ELi1EN4cute5tupleIJNS5_1CILi64EEES8_NS7_ILi256EEEEEENS_10bfloat16_tEfNS_4arch4Sm80ELb0ELb0ELb1ELb0ELb0ELb0ELb0ELb0ELi2ELi4ELi2ELi2ELb0EEENS1_24CollectiveEpilogueBwdGQAISA_fSD_Li256ELb0ELb0EEENS1_19SingleTileSchedulerILb0ELb0ELb0ELi64EEEEEEEEEvNT_6ParamsE,"ax",@progbits
	.align	128
.text._ZN7cutlass13device_kernelIN5flash19enable_sm80_to_sm89INS1_16FlashAttnBwdSm80INS1_25CollectiveMainloopBwdSm80ILi1ELi1EN4cute5tupleIJNS5_1CILi64EEES8_NS7_ILi256EEEEEENS_10bfloat16_tEfNS_4arch4Sm80ELb0ELb0ELb1ELb0ELb0ELb0ELb0ELb0ELi2ELi4ELi2ELi2ELb0EEENS1_24CollectiveEpilogueBwdGQAISA_fSD_Li256ELb0ELb0EEENS1_19SingleTileSchedulerILb0ELb0ELb0ELi64EEEEEEEEEvNT_6ParamsE:
        .type           _ZN7cutlass13device_kernelIN5flash19enable_sm80_to_sm89INS1_16FlashAttnBwdSm80INS1_25CollectiveMainloopBwdSm80ILi1ELi1EN4cute5tupleIJNS5_1CILi64EEES8_NS7_ILi256EEEEEENS_10bfloat16_tEfNS_4arch4Sm80ELb0ELb0ELb1ELb0ELb0ELb0ELb0ELb0ELi2ELi4ELi2ELi2ELb0EEENS1_24CollectiveEpilogueBwdGQAISA_fSD_Li256ELb0ELb0EEENS1_19SingleTileSchedulerILb0ELb0ELb0ELi64EEEEEEEEEvNT_6ParamsE,@function
        .size           _ZN7cutlass13device_kernelIN5flash19enable_sm80_to_sm89INS1_16FlashAttnBwdSm80INS1_25CollectiveMainloopBwdSm80ILi1ELi1EN4cute5tupleIJNS5_1CILi64EEES8_NS7_ILi256EEEEEENS_10bfloat16_tEfNS_4arch4Sm80ELb0ELb0ELb1ELb0ELb0ELb0ELb0ELb0ELi2ELi4ELi2ELi2ELb0EEENS1_24CollectiveEpilogueBwdGQAISA_fSD_Li256ELb0ELb0EEENS1_19SingleTileSchedulerILb0ELb0ELb0ELi64EEEEEEEEEvNT_6ParamsE,(.L_x_142 - _ZN7cutlass13device_kernelIN5flash19enable_sm80_to_sm89INS1_16FlashAttnBwdSm80INS1_25CollectiveMainloopBwdSm80ILi1ELi1EN4cute5tupleIJNS5_1CILi64EEES8_NS7_ILi256EEEEEENS_10bfloat16_tEfNS_4arch4Sm80ELb0ELb0ELb1ELb0ELb0ELb0ELb0ELb0ELi2ELi4ELi2ELi2ELb0EEENS1_24CollectiveEpilogueBwdGQAISA_fSD_Li256ELb0ELb0EEENS1_19SingleTileSchedulerILb0ELb0ELb0ELi64EEEEEEEEEvNT_6ParamsE)
        .other          _ZN7cutlass13device_kernelIN5flash19enable_sm80_to_sm89INS1_16FlashAttnBwdSm80INS1_25CollectiveMainloopBwdSm80ILi1ELi1EN4cute5tupleIJNS5_1CILi64EEES8_NS7_ILi256EEEEEENS_10bfloat16_tEfNS_4arch4Sm80ELb0ELb0ELb1ELb0ELb0ELb0ELb0ELb0ELi2ELi4ELi2ELi2ELb0EEENS1_24CollectiveEpilogueBwdGQAISA_fSD_Li256ELb0ELb0EEENS1_19SingleTileSchedulerILb0ELb0ELb0ELi64EEEEEEEEEvNT_6ParamsE,@"STO_CUDA_ENTRY STV_DEFAULT"
_ZN7cutlass13device_kernelIN5flash19enable_sm80_to_sm89INS1_16FlashAttnBwdSm80INS1_25CollectiveMainloopBwdSm80ILi1ELi1EN4cute5tupleIJNS5_1CILi64EEES8_NS7_ILi256EEEEEENS_10bfloat16_tEfNS_4arch4Sm80ELb0ELb0ELb1ELb0ELb0ELb0ELb0ELb0ELi2ELi4ELi2ELi2ELb0EEENS1_24CollectiveEpilogueBwdGQAISA_fSD_Li256ELb0ELb0EEENS1_19SingleTileSchedulerILb0ELb0ELb0ELi64EEEEEEEEEvNT_6ParamsE:
[----:B------:R-:W-:Y:S01]  /*0000*/  LDC R1, c[0x0][0x28] ;  /* 0x00000a00ff017b82 */ /* 0x000fe20000000800 */
[----:B------:R-:W-:Y:S05]  /*0010*/  EXIT ;  /* 0x000000000000794d */ /* 0x000fea0003800000 */
.L_x_50:
        /* <DEDUP_REMOVED lines=14> */
.L_x_142:


//--------------------- .text._ZN7cutlass13device_kernelIN5flash19enable_sm80_to_sm89INS1_16FlashAttnBwdSm80INS1_25CollectiveMainloopBwdSm80ILi1ELi1EN4cute5tupleIJNS5_1CILi64EEES8_NS7_ILi256EEEEEENS_10bfloat16_tEfNS_4arch4Sm80ELb0ELb0ELb1ELb1ELb0ELb0ELb0ELb0ELi2ELi4ELi2ELi2ELb0EEENS1_21CollectiveEpilogueBwdISA_SB_SD_Li256ELb1ELb0ELi4EEENS1_19SingleTileSchedulerILb1ELb0ELb0ELi64EEEEEEEEEvNT_6ParamsE --------------------------
	.section	.text._ZN7cutlass13device_kernelIN5flash19enable_sm80_to_sm89INS1_16FlashAttnBwdSm80INS1_25CollectiveMainloopBwdSm80ILi1ELi1EN4cute5tupleIJNS5_1CILi64EEES8_NS7_ILi256EEEEEENS_10bfloat16_tEfNS_4arch4Sm80ELb0ELb0ELb1ELb1ELb0ELb0ELb0ELb0ELi2ELi4ELi2ELi2ELb0EEENS1_21CollectiveEpilogueBwdISA_SB_SD_Li256ELb1ELb0ELi4EEENS1_19SingleTileSchedulerILb1ELb0ELb0ELi64EEEEEEEEEvNT_6ParamsE,"ax",@progbits
	.align	128
.text._ZN7cutlass13device_kernelIN5flash19enable_sm80_to_sm89INS1_16FlashAttnBwdSm80INS1_25CollectiveMainloopBwdSm80ILi1ELi1EN4cute5tupleIJNS5_1CILi64EEES8_NS7_ILi256EEEEEENS_10bfloat16_tEfNS_4arch4Sm80ELb0ELb0ELb1ELb1ELb0ELb0ELb0ELb0ELi2ELi4ELi2ELi2ELb0EEENS1_21CollectiveEpilogueBwdISA_SB_SD_Li256ELb1ELb0ELi4EEENS1_19SingleTileSchedulerILb1ELb0ELb0ELi64EEEEEEEEEvNT_6ParamsE:
        .type           _ZN7cutlass13device_kernelIN5flash19enable_sm80_to_sm89INS1_16FlashAttnBwdSm80INS1_25CollectiveMainloopBwdSm80ILi1ELi1EN4cute5tupleIJNS5_1CILi64EEES8_NS7_ILi256EEEEEENS_10bfloat16_tEfNS_4arch4Sm80ELb0ELb0ELb1ELb1ELb0ELb0ELb0ELb0ELi2ELi4ELi2ELi2ELb0EEENS1_21CollectiveEpilogueBwdISA_SB_SD_Li256ELb1ELb0ELi4EEENS1_19SingleTileSchedulerILb1ELb0ELb0ELi64EEEEEEEEEvNT_6ParamsE,@function
        .size           _ZN7cutlass13device_kernelIN5flash19enable_sm80_to_sm89INS1_16FlashAttnBwdSm80INS1_25CollectiveMainloopBwdSm80ILi1ELi1EN4cute5tupleIJNS5_1CILi64EEES8_NS7_ILi256EEEEEENS_10bfloat16_tEfNS_4arch4Sm80ELb0ELb0ELb1ELb1ELb0ELb0ELb0ELb0ELi2ELi4ELi2ELi2ELb0EEENS1_21CollectiveEpilogueBwdISA_SB_SD_Li256ELb1ELb0ELi4EEENS1_19SingleTileSchedulerILb1ELb0ELb0ELi64EEEEEEEEEvNT_6ParamsE,(.L_x_143 - _ZN7cutlass13device_kernelIN5flash19enable_sm80_to_sm89INS1_16FlashAttnBwdSm80INS1_25CollectiveMainloopBwdSm80ILi1ELi1EN4cute5tupleIJNS5_1CILi64EEES8_NS7_ILi256EEEEEENS_10bfloat16_tEfNS_4arch4Sm80ELb0ELb0ELb1ELb1ELb0ELb0ELb0ELb0ELi2ELi4ELi2ELi2ELb0EEENS1_21CollectiveEpilogueBwdISA_SB_SD_Li256ELb1ELb0ELi4EEENS1_19SingleTileSchedulerILb1ELb0ELb0ELi64EEEEEEEEEvNT_6ParamsE)
        .other          _ZN7cutlass13device_kernelIN5flash19enable_sm80_to_sm89INS1_16FlashAttnBwdSm80INS1_25CollectiveMainloopBwdSm80ILi1ELi1EN4cute5tupleIJNS5_1CILi64EEES8_NS7_ILi256EEEEEENS_10bfloat16_tEfNS_4arch4Sm80ELb0ELb0ELb1ELb1ELb0ELb0ELb0ELb0ELi2ELi4ELi2ELi2ELb0EEENS1_21CollectiveEpilogueBwdISA_SB_SD_Li256ELb1ELb0ELi4EEENS1_19SingleTileSchedulerILb1ELb0ELb0ELi64EEEEEEEEEvNT_6ParamsE,@"STO_CUDA_ENTRY STV_DEFAULT"
_ZN7cutlass13device_kernelIN5flash19enable_sm80_to_sm89INS1_16FlashAttnBwdSm80INS1_25CollectiveMainloopBwdSm80ILi1ELi1EN4cute5tupleIJNS5_1CILi64EEES8_NS7_ILi256EEEEEENS_10bfloat16_tEfNS_4arch4Sm80ELb0ELb0ELb1ELb1ELb0ELb0ELb0ELb0ELi2ELi4ELi2ELi2ELb0EEENS1_21CollectiveEpilogueBwdISA_SB_SD_Li256ELb1ELb0ELi4EEENS1_19SingleTileSchedulerILb1ELb0ELb0ELi64EEEEEEEEEvNT_6ParamsE:
[----:B------:R-:W-:Y:S01]  /*0000*/  LDC R1, c[0x0][0x28] ;  /* 0x00000a00ff017b82 */ /* 0x000fe20000000800 */
[----:B------:R-:W-:Y:S05]  /*0010*/  EXIT ;  /* 0x000000000000794d */ /* 0x000fea0003800000 */
.L_x_51:
        /* <DEDUP_REMOVED lines=14> */
.L_x_143:


//--------------------- .text._ZN7cutlass13device_kernelIN5flash19enable_sm80_to_sm89INS1_16FlashAttnBwdSm80INS1_25CollectiveMainloopBwdSm80ILi1ELi1EN4cute5tupleIJNS5_1CILi64EEES8_NS7_ILi256EEEEEENS_10bfloat16_tEfNS_4arch4Sm80ELb0ELb0ELb1ELb1ELb0ELb0ELb0ELb0ELi2ELi4ELi2ELi2ELb0EEENS1_24CollectiveEpilogueBwdGQAISA_fSD_Li256ELb1ELb0EEENS1_19SingleTileSchedulerILb1ELb0ELb0ELi64EEEEEEEEEvNT_6ParamsE --------------------------
	.section	.text._ZN7cutlass13device_kernelIN5flash19enable_sm80_to_sm89INS1_16FlashAttnBwdSm80INS1_25CollectiveMainloopBwdSm80ILi1ELi1EN4cute5tupleIJNS5_1CILi64EEES8_NS7_ILi256EEEEEENS_10bfloat16_tEfNS_4arch4Sm80ELb0ELb0ELb1ELb1ELb0ELb0ELb0ELb0ELi2ELi4ELi2ELi2ELb0EEENS1_24CollectiveEpilogueBwdGQAISA_fSD_Li256ELb1ELb0EEENS1_19SingleTileSchedulerILb1ELb0ELb0ELi64EEEEEEEEEvNT_6ParamsE,"ax",@progbits
	.align	128
.text._ZN7cutlass13device_kernelIN5flash19enable_sm80_to_sm89INS1_16FlashAttnBwdSm80INS1_25CollectiveMainloopBwdSm80ILi1ELi1EN4cute5tupleIJNS5_1CILi64EEES8_NS7_ILi256EEEEEENS_10bfloat16_tEfNS_4arch4Sm80ELb0ELb0ELb1ELb1ELb0ELb0ELb0ELb0ELi2ELi4ELi2ELi2ELb0EEENS1_24CollectiveEpilogueBwdGQAISA_fSD_Li256ELb1ELb0EEENS1_19SingleTileSchedulerILb1ELb0ELb0ELi64EEEEEEEEEvNT_6ParamsE:
        .type           _ZN7cutlass13device_kernelIN5flash19enable_sm80_to_sm89INS1_16FlashAttnBwdSm80INS1_25CollectiveMainloopBwdSm80ILi1ELi1EN4cute5tupleIJNS5_1CILi64EEES8_NS7_ILi256EEEEEENS_10bfloat16_tEfNS_4arch4Sm80ELb0ELb0ELb1ELb1ELb0ELb0ELb0ELb0ELi2ELi4ELi2ELi2ELb0EEENS1_24CollectiveEpilogueBwdGQAISA_fSD_Li256ELb1ELb0EEENS1_19SingleTileSchedulerILb1ELb0ELb0ELi64EEEEEEEEEvNT_6ParamsE,@function
        .size           _ZN7cutlass13device_kernelIN5flash19enable_sm80_to_sm89INS1_16FlashAttnBwdSm80INS1_25CollectiveMainloopBwdSm80ILi1ELi1EN4cute5tupleIJNS5_1CILi64EEES8_NS7_ILi256EEEEEENS_10bfloat16_tEfNS_4arch4Sm80ELb0ELb0ELb1ELb1ELb0ELb0ELb0ELb0ELi2ELi4ELi2ELi2ELb0EEENS1_24CollectiveEpilogueBwdGQAISA_fSD_Li256ELb1ELb0EEENS1_19SingleTileSchedulerILb1ELb0ELb0ELi64EEEEEEEEEvNT_6ParamsE,(.L_x_144 - _ZN7cutlass13device_kernelIN5flash19enable_sm80_to_sm89INS1_16FlashAttnBwdSm80INS1_25CollectiveMainloopBwdSm80ILi1ELi1EN4cute5tupleIJNS5_1CILi64EEES8_NS7_ILi256EEEEEENS_10bfloat16_tEfNS_4arch4Sm80ELb0ELb0ELb1ELb1ELb0ELb0ELb0ELb0ELi2ELi4ELi2ELi2ELb0EEENS1_24CollectiveEpilogueBwdGQAISA_fSD_Li256ELb1ELb0EEENS1_19SingleTileSchedulerILb1ELb0ELb0ELi64EEEEEEEEEvNT_6ParamsE)
        .other          _ZN7cutlass13device_kernelIN5flash19enable_sm80_to_sm89INS1_16FlashAttnBwdSm80INS1_25CollectiveMainloopBwdSm80ILi1ELi1EN4cute5tupleIJNS5_1CILi64EEES8_NS7_ILi256EEEEEENS_10bfloat16_tEfNS_4arch4Sm80ELb0ELb0ELb1ELb1ELb0ELb0ELb0ELb0ELi2ELi4ELi2ELi2ELb0EEENS1_24CollectiveEpilogueBwdGQAISA_fSD_Li256ELb1ELb0EEENS1_19SingleTileSchedulerILb1ELb0ELb0ELi64EEEEEEEEEvNT_6ParamsE,@"STO_CUDA_ENTRY STV_DEFAULT"
_ZN7cutlass13device_kernelIN5flash19enable_sm80_to_sm89INS1_16FlashAttnBwdSm80INS1_25CollectiveMainloopBwdSm80ILi1ELi1EN4cute5tupleIJNS5_1CILi64EEES8_NS7_ILi256EEEEEENS_10bfloat16_tEfNS_4arch4Sm80ELb0ELb0ELb1ELb1ELb0ELb0ELb0ELb0ELi2ELi4ELi2ELi2ELb0EEENS1_24CollectiveEpilogueBwdGQAISA_fSD_Li256ELb1ELb0EEENS1_19SingleTileSchedulerILb1ELb0ELb0ELi64EEEEEEEEEvNT_6ParamsE:
[----:B------:R-:W-:Y:S01]  /*0000*/  LDC R1, c[0x0][0x28] ;  /* 0x00000a00ff017b82 */ /* 0x000fe20000000800 */
[----:B------:R-:W-:Y:S05]  /*0010*/  EXIT ;  /* 0x000000000000794d */ /* 0x000fea0003800000 */
.L_x_52:
        /* <DEDUP_REMOVED lines=14> */
.L_x_144:


//--------------------- .text._ZN7cutlass13device_kernelIN5flash19enable_sm80_to_sm89INS1_16FlashAttnBwdSm80INS1_25CollectiveMainloopBwdSm80ILi1ELi1EN4cute5tupleIJNS5_1CILi64EEES8_NS7_ILi256EEEEEENS_10bfloat16_tEfNS_4arch4Sm80ELb0ELb1ELb1ELb0ELb0ELb0ELb0ELb0ELi2ELi4ELi2ELi2ELb0EEENS1_21CollectiveEpilogueBwdISA_SB_SD_Li256ELb0ELb0ELi4EEENS1_19SingleTileSchedulerILb0ELb0ELb0ELi64EEEEEEEEEvNT_6ParamsE --------------------------
	.section	.text._ZN7cutlass13device_kernelIN5flash19enable_sm80_to_sm89INS1_16FlashAttnBwdSm80INS1_25CollectiveMainloopBwdSm80ILi1ELi1EN4cute5tupleIJNS5_1CILi64EEES8_NS7_ILi256EEEEEENS_10bfloat16_tEfNS_4arch4Sm80ELb0ELb1ELb1ELb0ELb0ELb0ELb0ELb0ELi2ELi4ELi2ELi2ELb0EEENS1_21CollectiveEpilogueBwdISA_SB_SD_Li256ELb0ELb0ELi4EEENS1_19SingleTileSchedulerILb0ELb0ELb0ELi64EEEEEEEEEvNT_6ParamsE,"ax",@progbits
	.align	128
.text._ZN7cutlass13device_kernelIN5flash19enable_sm80_to_sm89INS1_16FlashAttnBwdSm80INS1_25CollectiveMainloopBwdSm80ILi1ELi1EN4cute5tupleIJNS5_1CILi64EEES8_NS7_ILi256EEEEEENS_10bfloat16_tEfNS_4arch4Sm80ELb0ELb1ELb1ELb0ELb0ELb0ELb0ELb0ELi2ELi4ELi2ELi2ELb0EEENS1_21CollectiveEpilogueBwdISA_SB_SD_Li256ELb0ELb0ELi4EEENS1_19SingleTileSchedulerILb0ELb0ELb0ELi64EEEEEEEEEvNT_6ParamsE:
        .type           _ZN7cutlass13device_kernelIN5flash19enable_sm80_to_sm89INS1_16FlashAttnBwdSm80INS1_25CollectiveMainloopBwdSm80ILi1ELi1EN4cute5tupleIJNS5_1CILi64EEES8_NS7_ILi256EEEEEENS_10bfloat16_tEfNS_4arch4Sm80ELb0ELb1ELb1ELb0ELb0ELb0ELb0ELb0ELi2ELi4ELi2ELi2ELb0EEENS1_21CollectiveEpilogueBwdISA_SB_SD_Li256ELb0ELb0ELi4EEENS1_19SingleTileSchedulerILb0ELb0ELb0ELi64EEEEEEEEEvNT_6ParamsE,@function
        .size           _ZN7cutlass13device_kernelIN5flash19enable_sm80_to_sm89INS1_16FlashAttnBwdSm80INS1_25CollectiveMainloopBwdSm80ILi1ELi1EN4cute5tupleIJNS5_1CILi64EEES8_NS7_ILi256EEEEEENS_10bfloat16_tEfNS_4arch4Sm80ELb0ELb1ELb1ELb0ELb0ELb0ELb0ELb0ELi2ELi4ELi2ELi2ELb0EEENS1_21CollectiveEpilogueBwdISA_SB_SD_Li256ELb0ELb0ELi4EEENS1_19SingleTileSchedulerILb0ELb0ELb0ELi64EEEEEEEEEvNT_6ParamsE,(.L_x_145 - _ZN7cutlass13device_kernelIN5flash19enable_sm80_to_sm89INS1_16FlashAttnBwdSm80INS1_25CollectiveMainloopBwdSm80ILi1ELi1EN4cute5tupleIJNS5_1CILi64EEES8_NS7_ILi256EEEEEENS_10bfloat16_tEfNS_4arch4Sm80ELb0ELb1ELb1ELb0ELb0ELb0ELb0ELb0ELi2ELi4ELi2ELi2ELb0EEENS1_21CollectiveEpilogueBwdISA_SB_SD_Li256ELb0ELb0ELi4EEENS1_19SingleTileSchedulerILb0ELb0ELb0ELi64EEEEEEEEEvNT_6ParamsE)
        .other          _ZN7cutlass13device_kernelIN5flash19enable_sm80_to_sm89INS1_16FlashAttnBwdSm80INS1_25CollectiveMainloopBwdSm80ILi1ELi1EN4cute5tupleIJNS5_1CILi64EEES8_NS7_ILi256EEEEEENS_10bfloat16_tEfNS_4arch4Sm80ELb0ELb1ELb1ELb0ELb0ELb0ELb0ELb0ELi2ELi4ELi2ELi2ELb0EEENS1_21CollectiveEpilogueBwdISA_SB_SD_Li256ELb0ELb0ELi4EEENS1_19SingleTileSchedulerILb0ELb0ELb0ELi64EEEEEEEEEvNT_6ParamsE,@"STO_CUDA_ENTRY STV_DEFAULT"
_ZN7cutlass13device_kernelIN5flash19enable_sm80_to_sm89INS1_16FlashAttnBwdSm80INS1_25CollectiveMainloopBwdSm80ILi1ELi1EN4cute5tupleIJNS5_1CILi64EEES8_NS7_ILi256EEEEEENS_10bfloat16_tEfNS_4arch4Sm80ELb0ELb1ELb1ELb0ELb0ELb0ELb0ELb0ELi2ELi4ELi2ELi2ELb0EEENS1_21CollectiveEpilogueBwdISA_SB_SD_Li256ELb0ELb0ELi4EEENS1_19SingleTileSchedulerILb0ELb0ELb0ELi64EEEEEEEEEvNT_6ParamsE:
[----:B------:R-:W-:Y:S01]  /*0000*/  LDC R1, c[0x0][0x28] ;  /* 0x00000a00ff017b82 */ /* 0x000fe20000000800 */
[----:B------:R-:W-:Y:S05]  /*0010*/  EXIT ;  /* 0x000000000000794d */ /* 0x000fea0003800000 */
.L_x_53:
        /* <DEDUP_REMOVED lines=14> */
.L_x_145:


//--------------------- .text._ZN7cutlass13device_kernelIN5flash19enable_sm80_to_sm89INS1_16FlashAttnBwdSm80INS1_25CollectiveMainloopBwdSm80ILi1ELi1EN4cute5tupleIJNS5_1CILi64EEES8_NS7_ILi256EEEEEENS_10bfloat16_tEfNS_4arch4Sm80ELb0ELb1ELb1ELb0ELb0ELb0ELb0ELb0ELi2ELi4ELi2ELi2ELb0EEENS1_24CollectiveEpilogueBwdGQAISA_fSD_Li256ELb0ELb0EEENS1_19SingleTileSchedulerILb0ELb0ELb0ELi64EEEEEEEEEvNT_6ParamsE --------------------------
	.section	.text._ZN7cutlass13device_kernelIN5flash19enable_sm80_to_sm89INS1_16FlashAttnBwdSm80INS1_25CollectiveMainloopBwdSm80ILi1ELi1EN4cute5tupleIJNS5_1CILi64EEES8_NS7_ILi256EEEEEENS_10bfloat16_tEfNS_4arch4Sm80ELb0ELb1ELb1ELb0ELb0ELb0ELb0ELb0ELi2ELi4ELi2ELi2ELb0EEENS1_24CollectiveEpilogueBwdGQAISA_fSD_Li256ELb0ELb0EEENS1_19SingleTileSchedulerILb0ELb0ELb0ELi64EEEEEEEEEvNT_6ParamsE,"ax",@progbits
	.align	128
.text._ZN7cutlass13device_kernelIN5flash19enable_sm80_to_sm89INS1_16FlashAttnBwdSm80INS1_25CollectiveMainloopBwdSm80ILi1ELi1EN4cute5tupleIJNS5_1CILi64EEES8_NS7_ILi256EEEEEENS_10bfloat16_tEfNS_4arch4Sm80ELb0ELb1ELb1ELb0ELb0ELb0ELb0ELb0ELi2ELi4ELi2ELi2ELb0EEENS1_24CollectiveEpilogueBwdGQAISA_fSD_Li256ELb0ELb0EEENS1_19SingleTileSchedulerILb0ELb0ELb0ELi64EEEEEEEEEvNT_6ParamsE:
        .type           _ZN7cutlass13device_kernelIN5flash19enable_sm80_to_sm89INS1_16FlashAttnBwdSm80INS1_25CollectiveMainloopBwdSm80ILi1ELi1EN4cute5tupleIJNS5_1CILi64EEES8_NS7_ILi256EEEEEENS_10bfloat16_tEfNS_4arch4Sm80ELb0ELb1ELb1ELb0ELb0ELb0ELb0ELb0ELi2ELi4ELi2ELi2ELb0EEENS1_24CollectiveEpilogueBwdGQAISA_fSD_Li256ELb0ELb0EEENS1_19SingleTileSchedulerILb0ELb0ELb0ELi64EEEEEEEEEvNT_6ParamsE,@function
        .size           _ZN7cutlass13device_kernelIN5flash19enable_sm80_to_sm89INS1_16FlashAttnBwdSm80INS1_25CollectiveMainloopBwdSm80ILi1ELi1EN4cute5tupleIJNS5_1CILi64EEES8_NS7_ILi256EEEEEENS_10bfloat16_tEfNS_4arch4Sm80ELb0ELb1ELb1ELb0ELb0ELb0ELb0ELb0ELi2ELi4ELi2ELi2ELb0EEENS1_24CollectiveEpilogueBwdGQAISA_fSD_Li256ELb0ELb0EEENS1_19SingleTileSchedulerILb0ELb0ELb0ELi64EEEEEEEEEvNT_6ParamsE,(.L_x_146 - _ZN7cutlass13device_kernelIN5flash19enable_sm80_to_sm89INS1_16FlashAttnBwdSm80INS1_25CollectiveMainloopBwdSm80ILi1ELi1EN4cute5tupleIJNS5_1CILi64EEES8_NS7_ILi256EEEEEENS_10bfloat16_tEfNS_4arch4Sm80ELb0ELb1ELb1ELb0ELb0ELb0ELb0ELb0ELi2ELi4ELi2ELi2ELb0EEENS1_24CollectiveEpilogueBwdGQAISA_fSD_Li256ELb0ELb0EEENS1_19SingleTileSchedulerILb0ELb0ELb0ELi64EEEEEEEEEvNT_6ParamsE)
        .other          _ZN7cutlass13device_kernelIN5flash19enable_sm80_to_sm89INS1_16FlashAttnBwdSm80INS1_25CollectiveMainloopBwdSm80ILi1ELi1EN4cute5tupleIJNS5_1CILi64EEES8_NS7_ILi256EEEEEENS_10bfloat16_tEfNS_4arch4Sm80ELb0ELb1ELb1ELb0ELb0ELb0ELb0ELb0ELi2ELi4ELi2ELi2ELb0EEENS1_24CollectiveEpilogueBwdGQAISA_fSD_Li256ELb0ELb0EEENS1_19SingleTileSchedulerILb0ELb0ELb0ELi64EEEEEEEEEvNT_6ParamsE,@"STO_CUDA_ENTRY STV_DEFAULT"
_ZN7cutlass13device_kernelIN5flash19enable_sm80_to_sm89INS1_16FlashAttnBwdSm80INS1_25CollectiveMainloopBwdSm80ILi1ELi1EN4cute5tupleIJNS5_1CILi64EEES8_NS7_ILi256EEEEEENS_10bfloat16_tEfNS_4arch4Sm80ELb0ELb1ELb1ELb0ELb0ELb0ELb0ELb0ELi2ELi4ELi2ELi2ELb0EEENS1_24CollectiveEpilogueBwdGQAISA_fSD_Li256ELb0ELb0EEENS1_19SingleTileSchedulerILb0ELb0ELb0ELi64EEEEEEEEEvNT_6ParamsE:
[----:B------:R-:W-:Y:S01]  /*0000*/  LDC R1, c[0x0][0x28] ;  /* 0x00000a00ff017b82 */ /* 0x000fe20000000800 */
[----:B------:R-:W-:Y:S05]  /*0010*/  EXIT ;  /* 0x000000000000794d */ /* 0x000fea0003800000 */
.L_x_54:
        /* <DEDUP_REMOVED lines=14> */
.L_x_146:


//--------------------- .text._ZN7cutlass13device_kernelIN5flash19enable_sm80_to_sm89INS1_16FlashAttnBwdSm80INS1_25CollectiveMainloopBwdSm80ILi1ELi1EN4cute5tupleIJNS5_1CILi64EEES8_NS7_ILi256EEEEEENS_10bfloat16_tEfNS_4arch4Sm80ELb0ELb1ELb1ELb1ELb0ELb0ELb0ELb0ELi2ELi4ELi2ELi2ELb0EEENS1_21CollectiveEpilogueBwdISA_SB_SD_Li256ELb1ELb0ELi4EEENS1_19SingleTileSchedulerILb1ELb0ELb0ELi64EEEEEEEEEvNT_6ParamsE --------------------------
	.section	.text._ZN7cutlass13device_kernelIN5flash19enable_sm80_to_sm89INS1_16FlashAttnBwdSm80INS1_25CollectiveMainloopBwdSm80ILi1ELi1EN4cute5tupleIJNS5_1CILi64EEES8_NS7_ILi256EEEEEENS_10bfloat16_tEfNS_4arch4Sm80ELb0ELb1ELb1ELb1ELb0ELb0ELb0ELb0ELi2ELi4ELi2ELi2ELb0EEENS1_21CollectiveEpilogueBwdISA_SB_SD_Li256ELb1ELb0ELi4EEENS1_19SingleTileSchedulerILb1ELb0ELb0ELi64EEEEEEEEEvNT_6ParamsE,"ax",@progbits
	.align	128
.text._ZN7cutlass13device_kernelIN5flash19enable_sm80_to_sm89INS1_16FlashAttnBwdSm80INS1_25CollectiveMainloopBwdSm80ILi1ELi1EN4cute5tupleIJNS5_1CILi64EEES8_NS7_ILi256EEEEEENS_10bfloat16_tEfNS_4arch4Sm80ELb0ELb1ELb1ELb1ELb0ELb0ELb0ELb0ELi2ELi4ELi2ELi2ELb0EEENS1_21CollectiveEpilogueBwdISA_SB_SD_Li256ELb1ELb0ELi4EEENS1_19SingleTileSchedulerILb1ELb0ELb0ELi64EEEEEEEEEvNT_6ParamsE:
        .type           _ZN7cutlass13device_kernelIN5flash19enable_sm80_to_sm89INS1_16FlashAttnBwdSm80INS1_25CollectiveMainloopBwdSm80ILi1ELi1EN4cute5tupleIJNS5_1CILi64EEES8_NS7_ILi256EEEEEENS_10bfloat16_tEfNS_4arch4Sm80ELb0ELb1ELb1ELb1ELb0ELb0ELb0ELb0ELi2ELi4ELi2ELi2ELb0EEENS1_21CollectiveEpilogueBwdISA_SB_SD_Li256ELb1ELb0ELi4EEENS1_19SingleTileSchedulerILb1ELb0ELb0ELi64EEEEEEEEEvNT_6ParamsE,@function
        .size           _ZN7cutlass13device_kernelIN5flash19enable_sm80_to_sm89INS1_16FlashAttnBwdSm80INS1_25CollectiveMainloopBwdSm80ILi1ELi1EN4cute5tupleIJNS5_1CILi64EEES8_NS7_ILi256EEEEEENS_10bfloat16_tEfNS_4arch4Sm80ELb0ELb1ELb1ELb1ELb0ELb0ELb0ELb0ELi2ELi4ELi2ELi2ELb0EEENS1_21CollectiveEpilogueBwdISA_SB_SD_Li256ELb1ELb0ELi4EEENS1_19SingleTileSchedulerILb1ELb0ELb0ELi64EEEEEEEEEvNT_6ParamsE,(.L_x_147 - _ZN7cutlass13device_kernelIN5flash19enable_sm80_to_sm89INS1_16FlashAttnBwdSm80INS1_25CollectiveMainloopBwdSm80ILi1ELi1EN4cute5tupleIJNS5_1CILi64EEES8_NS7_ILi256EEEEEENS_10bfloat16_tEfNS_4arch4Sm80ELb0ELb1ELb1ELb1ELb0ELb0ELb0ELb0ELi2ELi4ELi2ELi2ELb0EEENS1_21CollectiveEpilogueBwdISA_SB_SD_Li256ELb1ELb0ELi4EEENS1_19SingleTileSchedulerILb1ELb0ELb0ELi64EEEEEEEEEvNT_6ParamsE)
        .other          _ZN7cutlass13device_kernelIN5flash19enable_sm80_to_sm89INS1_16FlashAttnBwdSm80INS1_25CollectiveMainloopBwdSm80ILi1ELi1EN4cute5tupleIJNS5_1CILi64EEES8_NS7_ILi256EEEEEENS_10bfloat16_tEfNS_4arch4Sm80ELb0ELb1ELb1ELb1ELb0ELb0ELb0ELb0ELi2ELi4ELi2ELi2ELb0EEENS1_21CollectiveEpilogueBwdISA_SB_SD_Li256ELb1ELb0ELi4EEENS1_19SingleTileSchedulerILb1ELb0ELb0ELi64EEEEEEEEEvNT_6ParamsE,@"STO_CUDA_ENTRY STV_DEFAULT"
_ZN7cutlass13device_kernelIN5flash19enable_sm80_to_sm89INS1_16FlashAttnBwdSm80INS1_25CollectiveMainloopBwdSm80ILi1ELi1EN4cute5tupleIJNS5_1CILi64EEES8_NS7_ILi256EEEEEENS_10bfloat16_tEfNS_4arch4Sm80ELb0ELb1ELb1ELb1ELb0ELb0ELb0ELb0ELi2ELi4ELi2ELi2ELb0EEENS1_21CollectiveEpilogueBwdISA_SB_SD_Li256ELb1ELb0ELi4EEENS1_19SingleTileSchedulerILb1ELb0ELb0ELi64EEEEEEEEEvNT_6ParamsE:
[----:B------:R-:W-:Y:S01]  /*0000*/  LDC R1, c[0x0][0x28] ;  /* 0x00000a00ff017b82 */ /* 0x000fe20000000800 */
[----:B------:R-:W-:Y:S05]  /*0010*/  EXIT ;  /* 0x000000000000794d */ /* 0x000fea0003800000 */
.L_x_55:
        /* <DEDUP_REMOVED lines=14> */
.L_x_147:


//--------------------- .text._ZN7cutlass13device_kernelIN5flash19enable_sm80_to_sm89INS1_16FlashAttnBwdSm80INS1_25CollectiveMainloopBwdSm80ILi1ELi1EN4cute5tupleIJNS5_1CILi64EEES8_NS7_ILi256EEEEEENS_10bfloat16_tEfNS_4arch4Sm80ELb0ELb1ELb1ELb1ELb0ELb0ELb0ELb0ELi2ELi4ELi2ELi2ELb0EEENS1_24CollectiveEpilogueBwdGQAISA_fSD_Li256ELb1ELb0EEENS1_19SingleTileSchedulerILb1ELb0ELb0ELi64EEEEEEEEEvNT_6ParamsE --------------------------
	.section	.text._ZN7cutlass13device_kernelIN5flash19enable_sm80_to_sm89INS1_16FlashAttnBwdSm80INS1_25CollectiveMainloopBwdSm80ILi1ELi1EN4cute5tupleIJNS5_1CILi64EEES8_NS7_ILi256EEEEEENS_10bfloat16_tEfNS_4arch4Sm80ELb0ELb1ELb1ELb1ELb0ELb0ELb0ELb0ELi2ELi4ELi2ELi2ELb0EEENS1_24CollectiveEpilogueBwdGQAISA_fSD_Li256ELb1ELb0EEENS1_19SingleTileSchedulerILb1ELb0ELb0ELi64EEEEEEEEEvNT_6ParamsE,"ax",@progbits
	.align	128
.text._ZN7cutlass13device_kernelIN5flash19enable_sm80_to_sm89INS1_16FlashAttnBwdSm80INS1_25CollectiveMainloopBwdSm80ILi1ELi1EN4cute5tupleIJNS5_1CILi64EEES8_NS7_ILi256EEEEEENS_10bfloat16_tEfNS_4arch4Sm80ELb0ELb1ELb1ELb1ELb0ELb0ELb0ELb0ELi2ELi4ELi2ELi2ELb0EEENS1_24CollectiveEpilogueBwdGQAISA_fSD_Li256ELb1ELb0EEENS1_19SingleTileSchedulerILb1ELb0ELb0ELi64EEEEEEEEEvNT_6ParamsE:
        .type           _ZN7cutlass13device_kernelIN5flash19enable_sm80_to_sm89INS1_16FlashAttnBwdSm80INS1_25CollectiveMainloopBwdSm80ILi1ELi1EN4cute5tupleIJNS5_1CILi64EEES8_NS7_ILi256EEEEEENS_10bfloat16_tEfNS_4arch4Sm80ELb0ELb1ELb1ELb1ELb0ELb0ELb0ELb0ELi2ELi4ELi2ELi2ELb0EEENS1_24CollectiveEpilogueBwdGQAISA_fSD_Li256ELb1ELb0EEENS1_19SingleTileSchedulerILb1ELb0ELb0ELi64EEEEEEEEEvNT_6ParamsE,@function
        .size           _ZN7cutlass13device_kernelIN5flash19enable_sm80_to_sm89INS1_16FlashAttnBwdSm80INS1_25CollectiveMainloopBwdSm80ILi1ELi1EN4cute5tupleIJNS5_1CILi64EEES8_NS7_ILi256EEEEEENS_10bfloat16_tEfNS_4arch4Sm80ELb0ELb1ELb1ELb1ELb0ELb0ELb0ELb0ELi2ELi4ELi2ELi2ELb0EEENS1_24CollectiveEpilogueBwdGQAISA_fSD_Li256ELb1ELb0EEENS1_19SingleTileSchedulerILb1ELb0ELb0ELi64EEEEEEEEEvNT_6ParamsE,(.L_x_148 - _ZN7cutlass13device_kernelIN5flash19enable_sm80_to_sm89INS1_16FlashAttnBwdSm80INS1_25CollectiveMainloopBwdSm80ILi1ELi1EN4cute5tupleIJNS5_1CILi64EEES8_NS7_ILi256EEEEEENS_10bfloat16_tEfNS_4arch4Sm80ELb0ELb1ELb1ELb1ELb0ELb0ELb0ELb0ELi2ELi4ELi2ELi2ELb0EEENS1_24CollectiveEpilogueBwdGQAISA_fSD_Li256ELb1ELb0EEENS1_19SingleTileSchedulerILb1ELb0ELb0ELi64EEEEEEEEEvNT_6ParamsE)
        .other          _ZN7cutlass13device_kernelIN5flash19enable_sm80_to_sm89INS1_16FlashAttnBwdSm80INS1_25CollectiveMainloopBwdSm80ILi1ELi1EN4cute5tupleIJNS5_1CILi64EEES8_NS7_ILi256EEEEEENS_10bfloat16_tEfNS_4arch4Sm80ELb0ELb1ELb1ELb1ELb0ELb0ELb0ELb0ELi2ELi4ELi2ELi2ELb0EEENS1_24CollectiveEpilogueBwdGQAISA_fSD_Li256ELb1ELb0EEENS1_19SingleTileSchedulerILb1ELb0ELb0ELi64EEEEEEEEEvNT_6ParamsE,@"STO_CUDA_ENTRY STV_DEFAULT"
_ZN7cutlass13device_kernelIN5flash19enable_sm80_to_sm89INS1_16FlashAttnBwdSm80INS1_25CollectiveMainloopBwdSm80ILi1ELi1EN4cute5tupleIJNS5_1CILi64EEES8_NS7_ILi256EEEEEENS_10bfloat16_tEfNS_4arch4Sm80ELb0ELb1ELb1ELb1ELb0ELb0ELb0ELb0ELi2ELi4ELi2ELi2ELb0EEENS1_24CollectiveEpilogueBwdGQAISA_fSD_Li256ELb1ELb0EEENS1_19SingleTileSchedulerILb1ELb0ELb0ELi64EEEEEEEEEvNT_6ParamsE:
[----:B------:R-:W-:Y:S01]  /*0000*/  LDC R1, c[0x0][0x28] ;  /* 0x00000a00ff017b82 */ /* 0x000fe20000000800 */
[----:B------:R-:W-:Y:S05]  /*0010*/  EXIT ;  /* 0x000000000000794d */ /* 0x000fea0003800000 */
.L_x_56:
        /* <DEDUP_REMOVED lines=14> */
.L_x_148:


//--------------------- .text._ZN7cutlass13device_kernelIN5flash19enable_sm80_to_sm89INS1_16FlashAttnBwdSm80INS1_25CollectiveMainloopBwdSm80ILi1ELi1EN4cute5tupleIJNS5_1CILi64EEES8_NS7_ILi256EEEEEENS_10bfloat16_tEfNS_4arch4Sm80ELb1ELb0ELb1ELb0ELb0ELb0ELb0ELb0ELi2ELi4ELi2ELi2ELb0EEENS1_21CollectiveEpilogueBwdISA_SB_SD_Li256ELb0ELb0ELi4EEENS1_25SingleTileBwdLPTSchedulerILb0ELi64ELb0EEEEEEEEEvNT_6ParamsE --------------------------
	.section	.text._ZN7cutlass13device_kernelIN5flash19enable_sm80_to_sm89INS1_16FlashAttnBwdSm80INS1_25CollectiveMainloopBwdSm80ILi1ELi1EN4cute5tupleIJNS5_1CILi64EEES8_NS7_ILi256EEEEEENS_10bfloat16_tEfNS_4arch4Sm80ELb1ELb0ELb1ELb0ELb0ELb0ELb0ELb0ELi2ELi4ELi2ELi2ELb0EEENS1_21CollectiveEpilogueBwdISA_SB_SD_Li256ELb0ELb0ELi4EEENS1_25SingleTileBwdLPTSchedulerILb0ELi64ELb0EEEEEEEEEvNT_6ParamsE,"ax",@progbits
	.align	128
.text._ZN7cutlass13device_kernelIN5flash19enable_sm80_to_sm89INS1_16FlashAttnBwdSm80INS1_25CollectiveMainloopBwdSm80ILi1ELi1EN4cute5tupleIJNS5_1CILi64EEES8_NS7_ILi256EEEEEENS_10bfloat16_tEfNS_4arch4Sm80ELb1ELb0ELb1ELb0ELb0ELb0ELb0ELb0ELi2ELi4ELi2ELi2ELb0EEENS1_21CollectiveEpilogueBwdISA_SB_SD_Li256ELb0ELb0ELi4EEENS1_25SingleTileBwdLPTSchedulerILb0ELi64ELb0EEEEEEEEEvNT_6ParamsE:
        .type           _ZN7cutlass13device_kernelIN5flash19enable_sm80_to_sm89INS1_16FlashAttnBwdSm80INS1_25CollectiveMainloopBwdSm80ILi1ELi1EN4cute5tupleIJNS5_1CILi64EEES8_NS7_ILi256EEEEEENS_10bfloat16_tEfNS_4arch4Sm80ELb1ELb0ELb1ELb0ELb0ELb0ELb0ELb0ELi2ELi4ELi2ELi2ELb0EEENS1_21CollectiveEpilogueBwdISA_SB_SD_Li256ELb0ELb0ELi4EEENS1_25SingleTileBwdLPTSchedulerILb0ELi64ELb0EEEEEEEEEvNT_6ParamsE,@function
        .size           _ZN7cutlass13device_kernelIN5flash19enable_sm80_to_sm89INS1_16FlashAttnBwdSm80INS1_25CollectiveMainloopBwdSm80ILi1ELi1EN4cute5tupleIJNS5_1CILi64EEES8_NS7_ILi256EEEEEENS_10bfloat16_tEfNS_4arch4Sm80ELb1ELb0ELb1ELb0ELb0ELb0ELb0ELb0ELi2ELi4ELi2ELi2ELb0EEENS1_21CollectiveEpilogueBwdISA_SB_SD_Li256ELb0ELb0ELi4EEENS1_25SingleTileBwdLPTSchedulerILb0ELi64ELb0EEEEEEEEEvNT_6ParamsE,(.L_x_149 - _ZN7cutlass13device_kernelIN5flash19enable_sm80_to_sm89INS1_16FlashAttnBwdSm80INS1_25CollectiveMainloopBwdSm80ILi1ELi1EN4cute5tupleIJNS5_1CILi64EEES8_NS7_ILi256EEEEEENS_10bfloat16_tEfNS_4arch4Sm80ELb1ELb0ELb1ELb0ELb0ELb0ELb0ELb0ELi2ELi4ELi2ELi2ELb0EEENS1_21CollectiveEpilogueBwdISA_SB_SD_Li256ELb0ELb0ELi4EEENS1_25SingleTileBwdLPTSchedulerILb0ELi64ELb0EEEEEEEEEvNT_6ParamsE)
        .other          _ZN7cutlass13device_kernelIN5flash19enable_sm80_to_sm89INS1_16FlashAttnBwdSm80INS1_25CollectiveMainloopBwdSm80ILi1ELi1EN4cute5tupleIJNS5_1CILi64EEES8_NS7_ILi256EEEEEENS_10bfloat16_tEfNS_4arch4Sm80ELb1ELb0ELb1ELb0ELb0ELb0ELb0ELb0ELi2ELi4ELi2ELi2ELb0EEENS1_21CollectiveEpilogueBwdISA_SB_SD_Li256ELb0ELb0ELi4EEENS1_25SingleTileBwdLPTSchedulerILb0ELi64ELb0EEEEEEEEEvNT_6ParamsE,@"STO_CUDA_ENTRY STV_DEFAULT"
_ZN7cutlass13device_kernelIN5flash19enable_sm80_to_sm89INS1_16FlashAttnBwdSm80INS1_25CollectiveMainloopBwdSm80ILi1ELi1EN4cute5tupleIJNS5_1CILi64EEES8_NS7_ILi256EEEEEENS_10bfloat16_tEfNS_4arch4Sm80ELb1ELb0ELb1ELb0ELb0ELb0ELb0ELb0ELi2ELi4ELi2ELi2ELb0EEENS1_21CollectiveEpilogueBwdISA_SB_SD_Li256ELb0ELb0ELi4EEENS1_25SingleTileBwdLPTSchedulerILb0ELi64ELb0EEEEEEEEEvNT_6ParamsE:
[----:B------:R-:W-:Y:S01]  /*0000*/  LDC R1, c[0x0][0x28] ;  /* 0x00000a00ff017b82 */ /* 0x000fe20000000800 */
[----:B------:R-:W-:Y:S05]  /*0010*/  EXIT ;  /* 0x000000000000794d */ /* 0x000fea0003800000 */
.L_x_57:
        /* <DEDUP_REMOVED lines=14> */
.L_x_149:


//--------------------- .text._ZN7cutlass13device_kernelIN5flash19enable_sm80_to_sm89INS1_16FlashAttnBwdSm80INS1_25CollectiveMainloopBwdSm80ILi1ELi1EN4cute5tupleIJNS5_1CILi64EEES8_NS7_ILi256EEEEEENS_10bfloat16_tEfNS_4arch4Sm80ELb1ELb0ELb1ELb0ELb0ELb0ELb0ELb0ELi2ELi4ELi2ELi2ELb0EEENS1_24CollectiveEpilogueBwdGQAISA_fSD_Li256ELb0ELb0EEENS1_25SingleTileBwdLPTSchedulerILb0ELi64ELb0EEEEEEEEEvNT_6ParamsE --------------------------
	.section	.text._ZN7cutlass13device_kernelIN5flash19enable_sm80_to_sm89INS1_16FlashAttnBwdSm80INS1_25CollectiveMainloopBwdSm80ILi1ELi1EN4cute5tupleIJNS5_1CILi64EEES8_NS7_ILi256EEEEEENS_10bfloat16_tEfNS_4arch4Sm80ELb1ELb0ELb1ELb0ELb0ELb0ELb0ELb0ELi2ELi4ELi2ELi2ELb0EEENS1_24CollectiveEpilogueBwdGQAISA_fSD_Li256ELb0ELb0EEENS1_25SingleTileBwdLPTSchedulerILb0ELi64ELb0EEEEEEEEEvNT_6ParamsE,"ax",@progbits
	.align	128
.text._ZN7cutlass13device_kernelIN5flash19enable_sm80_to_sm89INS1_16FlashAttnBwdSm80INS1_25CollectiveMainloopBwdSm80ILi1ELi1EN4cute5tupleIJNS5_1CILi64EEES8_NS7_ILi256EEEEEENS_10bfloat16_tEfNS_4arch4Sm80ELb1ELb0ELb1ELb0ELb0ELb0ELb0ELb0ELi2ELi4ELi2ELi2ELb0EEENS1_24CollectiveEpilogueBwdGQAISA_fSD_Li256ELb0ELb0EEENS1_25SingleTileBwdLPTSchedulerILb0ELi64ELb0EEEEEEEEEvNT_6ParamsE:
        .type           _ZN7cutlass13device_kernelIN5flash19enable_sm80_to_sm89INS1_16FlashAttnBwdSm80INS1_25CollectiveMainloopBwdSm80ILi1ELi1EN4cute5tupleIJNS5_1CILi64EEES8_NS7_ILi256EEEEEENS_10bfloat16_tEfNS_4arch4Sm80ELb1ELb0ELb1ELb0ELb0ELb0ELb0ELb0ELi2ELi4ELi2ELi2ELb0EEENS1_24CollectiveEpilogueBwdGQAISA_fSD_Li256ELb0ELb0EEENS1_25SingleTileBwdLPTSchedulerILb0ELi64ELb0EEEEEEEEEvNT_6ParamsE,@function
        .size           _ZN7cutlass13device_kernelIN5flash19enable_sm80_to_sm89INS1_16FlashAttnBwdSm80INS1_25CollectiveMainloopBwdSm80ILi1ELi1EN4cute5tupleIJNS5_1CILi64EEES8_NS7_ILi256EEEEEENS_10bfloat16_tEfNS_4arch4Sm80ELb1ELb0ELb1ELb0ELb0ELb0ELb0ELb0ELi2ELi4ELi2ELi2ELb0EEENS1_24CollectiveEpilogueBwdGQAISA_fSD_Li256ELb0ELb0EEENS1_25SingleTileBwdLPTSchedulerILb0ELi64ELb0EEEEEEEEEvNT_6ParamsE,(.L_x_150 - _ZN7cutlass13device_kernelIN5flash19enable_sm80_to_sm89INS1_16FlashAttnBwdSm80INS1_25CollectiveMainloopBwdSm80ILi1ELi1EN4cute5tupleIJNS5_1CILi64EEES8_NS7_ILi256EEEEEENS_10bfloat16_tEfNS_4arch4Sm80ELb1ELb0ELb1ELb0ELb0ELb0ELb0ELb0ELi2ELi4ELi2ELi2ELb0EEENS1_24CollectiveEpilogueBwdGQAISA_fSD_Li256ELb0ELb0EEENS1_25SingleTileBwdLPTSchedulerILb0ELi64ELb0EEEEEEEEEvNT_6ParamsE)
        .other          _ZN7cutlass13device_kernelIN5flash19enable_sm80_to_sm89INS1_16FlashAttnBwdSm80INS1_25CollectiveMainloopBwdSm80ILi1ELi1EN4cute5tupleIJNS5_1CILi64EEES8_NS7_ILi256EEEEEENS_10bfloat16_tEfNS_4arch4Sm80ELb1ELb0ELb1ELb0ELb0ELb0ELb0ELb0ELi2ELi4ELi2ELi2ELb0EEENS1_24CollectiveEpilogueBwdGQAISA_fSD_Li256ELb0ELb0EEENS1_25SingleTileBwdLPTSchedulerILb0ELi64ELb0EEEEEEEEEvNT_6ParamsE,@"STO_CUDA_ENTRY STV_DEFAULT"
_ZN7cutlass13device_kernelIN5flash19enable_sm80_to_sm89INS1_16FlashAttnBwdSm80INS1_25CollectiveMainloopBwdSm80ILi1ELi1EN4cute5tupleIJNS5_1CILi64EEES8_NS7_ILi256EEEEEENS_10bfloat16_tEfNS_4arch4Sm80ELb1ELb0ELb1ELb0ELb0ELb0ELb0ELb0ELi2ELi4ELi2ELi2ELb0EEENS1_24CollectiveEpilogueBwdGQAISA_fSD_Li256ELb0ELb0EEENS1_25SingleTileBwdLPTSchedulerILb0ELi64ELb0EEEEEEEEEvNT_6ParamsE:
[----:B------:R-:W-:Y:S01]  /*0000*/  LDC R1, c[0x0][0x28] ;  /* 0x00000a00ff017b82 */ /* 0x000fe20000000800 */
[----:B------:R-:W-:Y:S05]  /*0010*/  EXIT ;  /* 0x000000000000794d */ /* 0x000fea0003800000 */
.L_x_58:
        /* <DEDUP_REMOVED lines=14> */
.L_x_150:


//--------------------- .text._ZN7cutlass13device_kernelIN5flash22FlashAttnBwdPreprocessIN4cute5tupleIJNS3_1CILi64EEENS5_ILi256EEEEEENS_10bfloat16_tEfNS_4arch4Sm80ELb1ELb0EEEEEvNT_6ParamsE --------------------------
	.section	.text._ZN7cutlass13device_kernelIN5flash22FlashAttnBwdPreprocessIN4cute5tupleIJNS3_1CILi64EEENS5_ILi256EEEEEENS_10bfloat16_tEfNS_4arch4Sm80ELb1ELb0EEEEEvNT_6ParamsE,"ax",@progbits
	.align	128
.text._ZN7cutlass13device_kernelIN5flash22FlashAttnBwdPreprocessIN4cute5tupleIJNS3_1CILi64EEENS5_ILi256EEEEEENS_10bfloat16_tEfNS_4arch4Sm80ELb1ELb0EEEEEvNT_6ParamsE:
        .type           _ZN7cutlass13device_kernelIN5flash22FlashAttnBwdPreprocessIN4cute5tupleIJNS3_1CILi64EEENS5_ILi256EEEEEENS_10bfloat16_tEfNS_4arch4Sm80ELb1ELb0EEEEEvNT_6ParamsE,@function
        .size           _ZN7cutlass13device_kernelIN5flash22FlashAttnBwdPreprocessIN4cute5tupleIJNS3_1CILi64EEENS5_ILi256EEEEEENS_10bfloat16_tEfNS_4arch4Sm80ELb1ELb0EEEEEvNT_6ParamsE,(.L_x_151 - _ZN7cutlass13device_kernelIN5flash22FlashAttnBwdPreprocessIN4cute5tupleIJNS3_1CILi64EEENS5_ILi256EEEEEENS_10bfloat16_tEfNS_4arch4Sm80ELb1ELb0EEEEEvNT_6ParamsE)
        .other          _ZN7cutlass13device_kernelIN5flash22FlashAttnBwdPreprocessIN4cute5tupleIJNS3_1CILi64EEENS5_ILi256EEEEEENS_10bfloat16_tEfNS_4arch4Sm80ELb1ELb0EEEEEvNT_6ParamsE,@"STO_CUDA_ENTRY STV_DEFAULT"
_ZN7cutlass13device_kernelIN5flash22FlashAttnBwdPreprocessIN4cute5tupleIJNS3_1CILi64EEENS5_ILi256EEEEEENS_10bfloat16_tEfNS_4arch4Sm80ELb1ELb0EEEEEvNT_6ParamsE:
[----:B------:R-:W-:Y:S01]  /*0000*/  LDC R1, c[0x0][0x28] ;  /* 0x00000a00ff017b82 */ /* 0x000fe20000000800 */
[----:B------:R-:W0:Y:S07]  /*0010*/  S2R R0, SR_CTAID.X ;  /* 0x0000000000007919 */ /* 0x000e2e0000002500 */
[----:B------:R-:W1:Y:S01]  /*0020*/  LDC R3, c[0x0][0x218] ;  /* 0x00008600ff037b82 */ /* 0x000e620000000800 */
[----:B------:R-:W-:Y:S01]  /*0030*/  IMAD.MOV.U32 R96, RZ, RZ, 0x7f800000 ;  /* 0x7f800000ff607424 */ /* 0x000fe200078e00ff */
[----:B------:R-:W-:Y:S01]  /*0040*/  ULDC.64 UR4, c[0x0][0x208] ;  /* 0x0000820000047ab9 */ /* 0x000fe20000000a00 */
[----:B------:R-:W2:Y:S05]  /*0050*/  S2R R9, SR_TID.X ;  /* 0x0000000000097919 */ /* 0x000eaa0000002100 */
[----:B------:R-:W3:Y:S08]  /*0060*/  S2UR UR6, SR_CTAID.Y ;  /* 0x00000000000679c3 */ /* 0x000ef00000002600 */
[----:B------:R-:W4:Y:S08]  /*0070*/  S2UR UR7, SR_CTAID.Z ;  /* 0x00000000000779c3 */ /* 0x000f300000002700 */
[----:B------:R-:W4:Y:S01]  /*0080*/  LDC.64 R68, c[0x0][0x250] ;  /* 0x00009400ff447b82 */ /* 0x000f220000000a00 */
[----:B0-----:R-:W-:Y:S01]  /*0090*/  IMAD.SHL.U32 R2, R0, 0x40, RZ ;  /* 0x0000004000027824 */ /* 0x001fe200078e00ff */
[----:B---3--:R-:W-:-:S03]  /*00a0*/  USHF.R.S32.HI UR8, URZ, 0x1f, UR6 ;  /* 0x0000001f3f087899 */ /* 0x008fc60008011406 */
[----:B-1----:R-:W-:-:S05]  /*00b0*/  IMAD.IADD R17, R3, 0x1, -R2 ;  /* 0x0000000103117824 */ /* 0x002fca00078e0a02 */
[----:B--2---:R-:W-:Y:S01]  /*00c0*/  ISETP.GE.AND P0, PT, R9, R17, PT ;  /* 0x000000110900720c */ /* 0x004fe20003f06270 */
[----:B----4-:R-:W-:-:S03]  /*00d0*/  USHF.R.S32.HI UR9, URZ, 0x1f, UR7 ;  /* 0x0000001f3f097899 */ /* 0x010fc60008011407 */
[----:B------:R-:W-:-:S13]  /*00e0*/  ISETP.GT.OR P0, PT, R9, 0x3f, P0 ;  /* 0x0000003f0900780c */ /* 0x000fda0000704670 */
[----:B------:R-:W0:Y:S01]  /*00f0*/  @!P0 LDC.64 R10, c[0x0][0x290] ;  /* 0x0000a400ff0a8b82 */ /* 0x000e220000000a00 */
[----:B------:R-:W-:Y:S02]  /*0100*/  @!P0 SHF.R.S32.HI R5, RZ, 0x1f, R9 ;  /* 0x0000001fff058819 */ /* 0x000fe40000011409 */
[----:B------:R-:W-:-:S04]  /*0110*/  @!P0 IADD3 R4, P1, R2, R9, RZ ;  /* 0x0000000902048210 */ /* 0x000fc80007f3e0ff */
[----:B------:R-:W-:Y:S01]  /*0120*/  @!P0 LEA.HI.X.SX32 R5, R2, R5, 0x1, P1 ;  /* 0x0000000502058211 */ /* 0x000fe200008f0eff */
[----:B------:R-:W1:Y:S08]  /*0130*/  @!P0 LDC.64 R12, c[0x0][0x298] ;  /* 0x0000a600ff0c8b82 */ /* 0x000e700000000a00 */
[----:B------:R-:W2:Y:S01]  /*0140*/  @!P0 LDC.64 R14, c[0x0][0x288] ;  /* 0x0000a200ff0e8b82 */ /* 0x000ea20000000a00 */
[----:B0-----:R-:W-:-:S02]  /*0150*/  @!P0 IMAD R6, R10, UR8, RZ ;  /* 0x000000080a068c24 */ /* 0x001fc4000f8e02ff */
[----:B------:R-:W-:-:S04]  /*0160*/  @!P0 IMAD.WIDE.U32 R4, R10, UR6, R4 ;  /* 0x000000060a048c25 */ /* 0x000fc8000f8e0004 */
[----:B------:R-:W-:Y:S02]  /*0170*/  @!P0 IMAD R7, R11, UR6, R6 ;  /* 0x000000060b078c24 */ /* 0x000fe4000f8e0206 */
[C---:B-1----:R-:W-:Y:S02]  /*0180*/  @!P0 IMAD R2, R12.reuse, UR9, RZ ;  /* 0x000000090c028c24 */ /* 0x042fe4000f8e02ff */
[----:B------:R-:W-:Y:S02]  /*0190*/  @!P0 IMAD.IADD R5, R5, 0x1, R7 ;  /* 0x0000000105058824 */ /* 0x000fe400078e0207 */
[----:B------:R-:W-:Y:S02]  /*01a0*/  @!P0 IMAD R7, R13, UR7, R2 ;  /* 0x000000070d078c24 */ /* 0x000fe4000f8e0202 */
[----:B------:R-:W-:Y:S02]  /*01b0*/  @!P0 IMAD.WIDE.U32 R4, R12, UR7, R4 ;  /* 0x000000070c048c25 */ /* 0x000fe4000f8e0004 */
[----:B------:R-:W0:Y:S03]  /*01c0*/  LDC.64 R12, c[0x0][0x230] ;  /* 0x00008c00ff0c7b82 */ /* 0x000e260000000a00 */
[----:B------:R-:W-:-:S02]  /*01d0*/  @!P0 IADD3 R2, R5, R7, RZ ;  /* 0x0000000705028210 */ /* 0x000fc40007ffe0ff */
[----:B--2---:R-:W-:-:S04]  /*01e0*/  @!P0 LEA R6, P1, R4, R14, 0x2 ;  /* 0x0000000e04068211 */ /* 0x004fc800078210ff */
[----:B------:R-:W-:Y:S02]  /*01f0*/  @!P0 LEA.HI.X R7, R4, R15, R2, 0x2, P1 ;  /* 0x0000000f04078211 */ /* 0x000fe400008f1402 */
[----:B------:R-:W-:Y:S01]  /*0200*/  SHF.R.S32.HI R2, RZ, 0x1f, R9 ;  /* 0x0000001fff027819 */ /* 0x000fe20000011409 */
[----:B------:R-:W1:Y:S02]  /*0210*/  LDC.64 R14, c[0x0][0x238] ;  /* 0x00008e00ff0e7b82 */ /* 0x000e640000000a00 */
[----:B------:R2:W5:Y:S01]  /*0220*/  @!P0 LDG.E R96, desc[UR4][R6.64] ;  /* 0x0000000406608981 */ /* 0x000562000c1e1900 */
[----:B------:R-:W-:Y:S01]  /*0230*/  LEA.HI R8, R2, R9, RZ, 0x4 ;  /* 0x0000000902087211 */ /* 0x000fe200078f20ff */
[----:B------:R-:W-:Y:S01]  /*0240*/  BSSY B0, `(.L_x_59) ;  /* 0x0000030000007945 */ /* 0x000fe20003800000 */
[----:B------:R-:W-:Y:S02]  /*0250*/  CS2R R24, SRZ ;  /* 0x0000000000187805 */ /* 0x000fe4000001ff00 */
[----:B------:R-:W-:-:S02]  /*0260*/  CS2R R72, SRZ ;  /* 0x0000000000487805 */ /* 0x000fc4000001ff00 */
[C---:B------:R-:W-:Y:S02]  /*0270*/  LOP3.LUT R2, R8.reuse, 0xfffffff0, RZ, 0xc0, !PT ;  /* 0xfffffff008027812 */ /* 0x040fe400078ec0ff */
[----:B------:R-:W-:Y:S02]  /*0280*/  CS2R R74, SRZ ;  /* 0x00000000004a7805 */ /* 0x000fe4000001ff00 */
[----:B------:R-:W-:Y:S02]  /*0290*/  LEA.HI.SX32 R10, R8, 0x20, 0x1c ;  /* 0x00000020080a7811 */ /* 0x000fe400078fe2ff */
[----:B------:R-:W-:Y:S02]  /*02a0*/  CS2R R60, SRZ ;  /* 0x00000000003c7805 */ /* 0x000fe4000001ff00 */
[----:B------:R-:W-:Y:S01]  /*02b0*/  CS2R R62, SRZ ;  /* 0x00000000003e7805 */ /* 0x000fe2000001ff00 */
[----:B------:R-:W-:Y:S02]  /*02c0*/  IMAD.IADD R2, R9, 0x1, -R2 ;  /* 0x0000000109027824 */ /* 0x000fe400078e0a02 */
[----:B0-----:R-:W-:-:S02]  /*02d0*/  IMAD R4, R12, UR8, RZ ;  /* 0x000000080c047c24 */ /* 0x001fc4000f8e02ff */
[----:B------:R-:W-:Y:S02]  /*02e0*/  IMAD.SHL.U32 R64, R2, 0x8, RZ ;  /* 0x0000000802407824 */ /* 0x000fe400078e00ff */
[----:B------:R-:W-:Y:S01]  /*02f0*/  IMAD R5, R13, UR6, R4 ;  /* 0x000000060d057c24 */ /* 0x000fe2000f8e0204 */
[----:B------:R-:W-:Y:S01]  /*0300*/  LEA.HI.SX32 R4, R8, 0x10, 0x1c ;  /* 0x0000001008047811 */ /* 0x000fe200078fe2ff */
[----:B------:R-:W-:Y:S01]  /*0310*/  IMAD R9, R0, -0x40, R3 ;  /* 0xffffffc000097824 */ /* 0x000fe200078e0203 */
[----:B------:R-:W-:Y:S02]  /*0320*/  SHF.R.S32.HI R65, RZ, 0x1f, R64 ;  /* 0x0000001fff417819 */ /* 0x000fe40000011440 */
[----:B------:R-:W-:Y:S02]  /*0330*/  SHF.R.S32.HI R8, RZ, 0x4, R8 ;  /* 0x00000004ff087819 */ /* 0x000fe40000011408 */
[----:B------:R-:W-:Y:S01]  /*0340*/  ISETP.GE.AND P1, PT, R4, R9, PT ;  /* 0x000000090400720c */ /* 0x000fe20003f26270 */
[----:B--2---:R-:W-:Y:S01]  /*0350*/  IMAD.WIDE.U32 R6, R12, UR6, R64 ;  /* 0x000000060c067c25 */ /* 0x004fe2000f8e0040 */
[----:B------:R-:W-:-:S02]  /*0360*/  ISETP.GE.AND P4, PT, R8, R17, PT ;  /* 0x000000110800720c */ /* 0x000fc40003f86270 */
[-C--:B------:R-:W-:Y:S01]  /*0370*/  ISETP.GE.AND P0, PT, R10, R9.reuse, PT ;  /* 0x000000090a00720c */ /* 0x080fe20003f06270 */
[----:B------:R-:W-:Y:S01]  /*0380*/  IMAD.IADD R7, R7, 0x1, R5 ;  /* 0x0000000107077824 */ /* 0x000fe200078e0205 */
[----:B------:R-:W-:Y:S01]  /*0390*/  ISETP.GE.AND P2, PT, R8, R9, PT ;  /* 0x000000090800720c */ /* 0x000fe20003f46270 */
[----:B------:R-:W0:Y:S01]  /*03a0*/  LDC.64 R4, c[0x0][0x258] ;  /* 0x00009600ff047b82 */ /* 0x000e220000000a00 */
[C---:B-1----:R-:W-:Y:S01]  /*03b0*/  IMAD R12, R14.reuse, UR9, RZ ;  /* 0x000000090e0c7c24 */ /* 0x042fe2000f8e02ff */
[----:B------:R-:W-:Y:S01]  /*03c0*/  SHF.R.S32.HI R9, RZ, 0x1f, R8 ;  /* 0x0000001fff097819 */ /* 0x000fe20000011408 */
[----:B------:R-:W-:Y:S01]  /*03d0*/  IMAD.WIDE.U32 R6, R14, UR7, R6 ;  /* 0x000000070e067c25 */ /* 0x000fe2000f8e0006 */
[----:B------:R-:W-:-:S03]  /*03e0*/  IADD3 R10, R8, 0x10, RZ ;  /* 0x00000010080a7810 */ /* 0x000fc60007ffe0ff */
[----:B------:R-:W-:Y:S01]  /*03f0*/  IMAD R15, R15, UR7, R12 ;  /* 0x000000070f0f7c24 */ /* 0x000fe2000f8e020c */
[----:B------:R-:W-:Y:S01]  /*0400*/  ISETP.GE.AND P3, PT, R10, R17, PT ;  /* 0x000000110a00720c */ /* 0x000fe20003f66270 */
[----:B------:R-:W-:Y:S02]  /*0410*/  VIADD R16, R8, 0x20 ;  /* 0x0000002008107836 */ /* 0x000fe40000000000 */
[----:B------:R-:W-:Y:S01]  /*0420*/  IMAD.WIDE R66, R0, 0x40, R8 ;  /* 0x0000004000427825 */ /* 0x000fe200078e0208 */
[----:B------:R-:W-:Y:S01]  /*0430*/  IADD3 R15, R7, R15, RZ ;  /* 0x0000000f070f7210 */ /* 0x000fe20007ffe0ff */
[----:B------:R-:W-:Y:S08]  /*0440*/  @P4 BRA `(.L_x_60) ;  /* 0x00000000003c4947 */ /* 0x000ff00003800000 */
        /* <DEDUP_REMOVED lines=10> */
[----:B------:R-:W-:Y:S02]  /*04f0*/  LEA R10, P6, R12, UR12, 0x1 ;  /* 0x0000000c0c0a7c11 */ /* 0x000fe4000f8c08ff */
[----:B------:R-:W-:-:S04]  /*0500*/  IADD3 R11, R13, R11, RZ ;  /* 0x0000000b0d0b7210 */ /* 0x000fc80007ffe0ff */
[----:B------:R-:W-:-:S05]  /*0510*/  LEA.HI.X R11, R12, UR13, R11, 0x1, P6 ;  /* 0x0000000d0c0b7c11 */ /* 0x000fca000b0f0c0b */
[----:B------:R1:W5:Y:S04]  /*0520*/  @!P4 LDG.E.128 R72, desc[UR4][R10.64] ;  /* 0x000000040a48c981 */ /* 0x000368000c1e1d00 */
[----:B------:R1:W5:Y:S02]  /*0530*/  @!P5 LDG.E.128 R60, desc[UR4][R10.64+0x100] ;  /* 0x000100040a3cd981 */ /* 0x000364000c1e1d00 */
.L_x_60:
[----:B------:R-:W-:Y:S05]  /*0540*/  BSYNC B0 ;  /* 0x0000000000007941 */ /* 0x000fea0003800000 */
.L_x_59:
[----:B------:R-:W-:Y:S01]  /*0550*/  BSSY B0, `(.L_x_61) ;  /* 0x000001a000007945 */ /* 0x000fe20003800000 */
[----:B------:R-:W-:Y:S02]  /*0560*/  ISETP.GE.AND P4, PT, R16, R17, PT ;  /* 0x000000111000720c */ /* 0x000fe40003f86270 */
[----:B------:R-:W-:Y:S02]  /*0570*/  CS2R R26, SRZ ;  /* 0x00000000001a7805 */ /* 0x000fe4000001ff00 */
[----:B------:R-:W-:Y:S02]  /*0580*/  CS2R R40, SRZ ;  /* 0x0000000000287805 */ /* 0x000fe4000001ff00 */
[----:B------:R-:W-:Y:S01]  /*0590*/  CS2R R42, SRZ ;  /* 0x00000000002a7805 */ /* 0x000fe2000001ff00 */
[----:B------:R-:W-:Y:S02]  /*05a0*/  IMAD R16, R68, UR8, RZ ;  /* 0x0000000844107c24 */ /* 0x000fe4000f8e02ff */
[----:B------:R-:W-:Y:S01]  /*05b0*/  VIADD R12, R8, 0x30 ;  /* 0x00000030080c7836 */ /* 0x000fe20000000000 */
[----:B------:R-:W-:Y:S06]  /*05c0*/  @P3 BRA `(.L_x_62) ;  /* 0x0000000000483947 */ /* 0x000fec0003800000 */
[----:B------:R-:W-:Y:S01]  /*05d0*/  IADD3 R9, P3, R66, 0x10, RZ ;  /* 0x0000001042097810 */ /* 0x000fe20007f7e0ff */
[----:B------:R-:W-:Y:S01]  /*05e0*/  ULDC.64 UR10, c[0x0][0x228] ;  /* 0x00008a00000a7ab9 */ /* 0x000fe20000000a00 */
[----:B-1----:R-:W-:Y:S01]  /*05f0*/  IMAD.MOV.U32 R10, RZ, RZ, R6 ;  /* 0x000000ffff0a7224 */ /* 0x002fe200078e0006 */
[----:B------:R-:W-:Y:S01]  /*0600*/  IADD3 R13, R64, 0x80, RZ ;  /* 0x00000080400d7810 */ /* 0x000fe20007ffe0ff */
[----:B------:R-:W-:Y:S01]  /*0610*/  IMAD.MOV.U32 R11, RZ, RZ, R15 ;  /* 0x000000ffff0b7224 */ /* 0x000fe200078e000f */
[----:B------:R-:W-:Y:S01]  /*0620*/  ULDC.64 UR12, c[0x0][0x210] ;  /* 0x00008400000c7ab9 */ /* 0x000fe20000000a00 */
[----:B------:R-:W-:Y:S02]  /*0630*/  IMAD.X R8, RZ, RZ, R67, P3 ;  /* 0x000000ffff087224 */ /* 0x000fe400018e0643 */
[----:B------:R-:W-:-:S04]  /*0640*/  IMAD.WIDE.U32 R10, R9, UR10, R10 ;  /* 0x0000000a090a7c25 */ /* 0x000fc8000f8e000a */
[----:B------:R-:W-:Y:S01]  /*0650*/  IMAD R8, R8, UR10, RZ ;  /* 0x0000000a08087c24 */ /* 0x000fe2000f8e02ff */
[----:B------:R-:W-:Y:S02]  /*0660*/  ULDC UR10, c[0x0][0x21c] ;  /* 0x00008700000a7ab9 */ /* 0x000fe40000000800 */
[----:B------:R-:W-:Y:S01]  /*0670*/  ISETP.GE.AND P5, PT, R64, UR10, PT ;  /* 0x0000000a40007c0c */ /* 0x000fe2000bfa6270 */
[----:B------:R-:W-:Y:S01]  /*0680*/  IMAD R9, R9, UR11, R8 ;  /* 0x0000000b09097c24 */ /* 0x000fe2000f8e0208 */
[----:B------:R-:W-:Y:S02]  /*0690*/  ISETP.GE.AND P6, PT, R13, UR10, PT ;  /* 0x0000000a0d007c0c */ /* 0x000fe4000bfc6270 */
[----:B------:R-:W-:Y:S02]  /*06a0*/  LEA R8, P3, R10, UR12, 0x1 ;  /* 0x0000000c0a087c11 */ /* 0x000fe4000f8608ff */
[----:B------:R-:W-:-:S04]  /*06b0*/  IADD3 R9, R11, R9, RZ ;  /* 0x000000090b097210 */ /* 0x000fc80007ffe0ff */
[----:B------:R-:W-:-:S05]  /*06c0*/  LEA.HI.X R9, R10, UR13, R9, 0x1, P3 ;  /* 0x0000000d0a097c11 */ /* 0x000fca00098f0c09 */
[----:B------:R2:W5:Y:S04]  /*06d0*/  @!P5 LDG.E.128 R24, desc[UR4][R8.64] ;  /* 0x000000040818d981 */ /* 0x000568000c1e1d00 */
[----:B------:R2:W5:Y:S02]  /*06e0*/  @!P6 LDG.E.128 R40, desc[UR4][R8.64+0x100] ;  /* 0x000100040828e981 */ /* 0x000564000c1e1d00 */
.L_x_62:
[----:B------:R-:W-:Y:S05]  /*06f0*/  BSYNC B0 ;  /* 0x0000000000007941 */ /* 0x000fea0003800000 */
.L_x_61:
[----:B------:R-:W-:Y:S01]  /*0700*/  ISETP.GE.AND P3, PT, R12, R17, PT ;  /* 0x000000110c00720c */ /* 0x000fe20003f66270 */
[----:B------:R-:W-:Y:S01]  /*0710*/  IMAD R69, R69, UR6, R16 ;  /* 0x0000000645457c24 */ /* 0x000fe2000f8e0210 */
[----:B------:R-:W-:Y:S01]  /*0720*/  BSSY B0, `(.L_x_63) ;  /* 0x000001f000007945 */ /* 0x000fe20003800000 */
[----:B------:R-:W-:Y:S01]  /*0730*/  IMAD.WIDE.U32 R12, R68, UR6, R64 ;  /* 0x00000006440c7c25 */ /* 0x000fe2000f8e0040 */
[----:B------:R-:W-:Y:S02]  /*0740*/  CS2R R16, SRZ ;  /* 0x0000000000107805 */ /* 0x000fe4000001ff00 */
[----:B------:R-:W-:Y:S02]  /*0750*/  CS2R R18, SRZ ;  /* 0x0000000000127805 */ /* 0x000fe4000001ff00 */
[----:B------:R-:W-:Y:S02]  /*0760*/  CS2R R20, SRZ ;  /* 0x0000000000147805 */ /* 0x000fe4000001ff00 */
[----:B------:R-:W-:-:S02]  /*0770*/  CS2R R22, SRZ ;  /* 0x0000000000167805 */ /* 0x000fc4000001ff00 */
[----:B------:R-:W-:Y:S02]  /*0780*/  CS2R R56, SRZ ;  /* 0x0000000000387805 */ /* 0x000fe4000001ff00 */
[----:B------:R-:W-:Y:S02]  /*0790*/  CS2R R58, SRZ ;  /* 0x00000000003a7805 */ /* 0x000fe4000001ff00 */
[----:B------:R-:W-:Y:S02]  /*07a0*/  CS2R R28, SRZ ;  /* 0x00000000001c7805 */ /* 0x000fe4000001ff00 */
[----:B------:R-:W-:Y:S01]  /*07b0*/  CS2R R30, SRZ ;  /* 0x00000000001e7805 */ /* 0x000fe2000001ff00 */
[----:B0-----:R-:W-:Y:S02]  /*07c0*/  IMAD R32, R4, UR9, RZ ;  /* 0x0000000904207c24 */ /* 0x001fe4000f8e02ff */
[----:B------:R-:W-:Y:S01]  /*07d0*/  IMAD.IADD R69, R13, 0x1, R69 ;  /* 0x000000010d457824 */ /* 0x000fe200078e0245 */
[----:B------:R-:W-:Y:S06]  /*07e0*/  @P4 BRA `(.L_x_64) ;  /* 0x0000000000484947 */ /* 0x000fec0003800000 */
[----:B--2---:R-:W-:Y:S01]  /*07f0*/  IADD3 R9, P4, R66, 0x20, RZ ;  /* 0x0000002042097810 */ /* 0x004fe20007f9e0ff */
        /* <DEDUP_REMOVED lines=17> */
.L_x_64:
[----:B------:R-:W-:Y:S05]  /*0910*/  BSYNC B0 ;  /* 0x0000000000007941 */ /* 0x000fea0003800000 */
.L_x_63:
[----:B------:R-:W-:Y:S04]  /*0920*/  BSSY B0, `(.L_x_65) ;  /* 0x0000014000007945 */ /* 0x000fe80003800000 */
[----:B------:R-:W-:Y:S05]  /*0930*/  @P3 BRA `(.L_x_66) ;  /* 0x0000000000483947 */ /* 0x000fea0003800000 */
[----:B------:R-:W-:Y:S01]  /*0940*/  IADD3 R7, P4, R66, 0x30, RZ ;  /* 0x0000003042077810 */ /* 0x000fe20007f9e0ff */
[----:B------:R-:W-:Y:S01]  /*0950*/  ULDC.64 UR10, c[0x0][0x228] ;  /* 0x00008a00000a7ab9 */ /* 0x000fe20000000a00 */
[----:B0-2---:R-:W-:Y:S01]  /*0960*/  MOV R9, R15 ;  /* 0x0000000f00097202 */ /* 0x005fe20000000f00 */
[----:B------:R-:W-:Y:S02]  /*0970*/  ULDC.64 UR12, c[0x0][0x210] ;  /* 0x00008400000c7ab9 */ /* 0x000fe40000000a00 */
[----:B------:R-:W-:-:S04]  /*0980*/  IMAD.X R8, RZ, RZ, R67, P4 ;  /* 0x000000ffff087224 */ /* 0x000fc800020e0643 */
[----:B-1----:R-:W-:Y:S02]  /*0990*/  IMAD R10, R8, UR10, RZ ;  /* 0x0000000a080a7c24 */ /* 0x002fe4000f8e02ff */
        /* <DEDUP_REMOVED lines=12> */
.L_x_66:
[----:B------:R-:W-:Y:S05]  /*0a60*/  BSYNC B0 ;  /* 0x0000000000007941 */ /* 0x000fea0003800000 */
.L_x_65:
[----:B------:R-:W-:Y:S01]  /*0a70*/  MOV R68, R12 ;  /* 0x0000000c00447202 */ /* 0x000fe20000000f00 */
[----:B------:R-:W-:Y:S01]  /*0a80*/  IMAD R71, R5, UR7, R32 ;  /* 0x0000000705477c24 */ /* 0x000fe2000f8e0220 */
[----:B------:R-:W-:Y:S01]  /*0a90*/  BSSY B0, `(.L_x_67) ;  /* 0x0000023000007945 */ /* 0x000fe20003800000 */
[----:B---3--:R-:W-:Y:S02]  /*0aa0*/  CS2R R6, SRZ ;  /* 0x0000000000067805 */ /* 0x008fe4000001ff00 */
[----:B------:R-:W-:Y:S01]  /*0ab0*/  CS2R R12, SRZ ;  /* 0x00000000000c7805 */ /* 0x000fe2000001ff00 */
[----:B------:R-:W-:Y:S01]  /*0ac0*/  IMAD.WIDE.U32 R68, R4, UR7, R68 ;  /* 0x0000000704447c25 */ /* 0x000fe2000f8e0044 */
[----:B------:R-:W-:Y:S02]  /*0ad0*/  CS2R R4, SRZ ;  /* 0x0000000000047805 */ /* 0x000fe4000001ff00 */
[----:B------:R-:W-:Y:S02]  /*0ae0*/  CS2R R14, SRZ ;  /* 0x00000000000e7805 */ /* 0x000fe4000001ff00 */
[----:B------:R-:W-:-:S02]  /*0af0*/  CS2R R52, SRZ ;  /* 0x0000000000347805 */ /* 0x000fc4000001ff00 */
[----:B------:R-:W-:Y:S02]  /*0b00*/  CS2R R54, SRZ ;  /* 0x0000000000367805 */ /* 0x000fe4000001ff00 */
[----:B0-2---:R-:W-:Y:S02]  /*0b10*/  CS2R R8, SRZ ;  /* 0x0000000000087805 */ /* 0x005fe4000001ff00 */
[----:B-1----:R-:W-:Y:S02]  /*0b20*/  CS2R R10, SRZ ;  /* 0x00000000000a7805 */ /* 0x002fe4000001ff00 */
[----:B------:R-:W-:Y:S02]  /*0b30*/  CS2R R48, SRZ ;  /* 0x0000000000307805 */ /* 0x000fe4000001ff00 */
[----:B------:R-:W-:Y:S02]  /*0b40*/  CS2R R50, SRZ ;  /* 0x0000000000327805 */ /* 0x000fe4000001ff00 */
[----:B------:R-:W-:-:S02]  /*0b50*/  CS2R R44, SRZ ;  /* 0x00000000002c7805 */ /* 0x000fc4000001ff00 */
[----:B------:R-:W-:Y:S02]  /*0b60*/  CS2R R46, SRZ ;  /* 0x00000000002e7805 */ /* 0x000fe4000001ff00 */
[----:B------:R-:W-:Y:S02]  /*0b70*/  CS2R R36, SRZ ;  /* 0x0000000000247805 */ /* 0x000fe4000001ff00 */
[----:B------:R-:W-:Y:S02]  /*0b80*/  CS2R R38, SRZ ;  /* 0x0000000000267805 */ /* 0x000fe4000001ff00 */
[----:B------:R-:W-:Y:S02]  /*0b90*/  CS2R R32, SRZ ;  /* 0x0000000000207805 */ /* 0x000fe4000001ff00 */
        /* <DEDUP_REMOVED lines=18> */
.L_x_68:
[----:B------:R-:W-:Y:S05]  /*0cc0*/  BSYNC B0 ;  /* 0x0000000000007941 */ /* 0x000fea0003800000 */
.L_x_67:
[----:B------:R-:W-:Y:S04]  /*0cd0*/  BSSY B0, `(.L_x_69) ;  /* 0x0000020000007945 */ /* 0x000fe80003800000 */
[----:B------:R-:W-:Y:S05]  /*0ce0*/  @P1 BRA `(.L_x_70) ;  /* 0x0000000000781947 */ /* 0x000fea0003800000 */
[C---:B0-----:R-:W-:Y:S01]  /*0cf0*/  VIADD R76, R64.reuse, 0x80 ;  /* 0x00000080404c7836 */ /* 0x041fe20000000000 */
[----:B------:R-:W-:Y:S02]  /*0d00*/  ULDC UR8, c[0x0][0x21c] ;  /* 0x0000870000087ab9 */ /* 0x000fe40000000800 */
[----:B------:R-:W-:Y:S02]  /*0d10*/  ISETP.GE.AND P2, PT, R64, UR8, PT ;  /* 0x0000000840007c0c */ /* 0x000fe4000bf46270 */
[----:B------:R-:W-:-:S11]  /*0d20*/  ISETP.GE.AND P1, PT, R76, UR8, PT ;  /* 0x000000084c007c0c */ /* 0x000fd6000bf26270 */
[----:B------:R-:W0:Y:S01]  /*0d30*/  @!P2 LDC.64 R84, c[0x0][0x248] ;  /* 0x00009200ff54ab82 */ /* 0x000e220000000a00 */
[C---:B------:R-:W-:Y:S01]  /*0d40*/  @!P2 IADD3 R83, P4, R66.reuse, 0x10, RZ ;  /* 0x000000104253a810 */ /* 0x040fe20007f9e0ff */
[--C-:B------:R-:W-:Y:S01]  /*0d50*/  @!P2 IMAD.MOV.U32 R76, RZ, RZ, R68.reuse ;  /* 0x000000ffff4ca224 */ /* 0x100fe200078e0044 */
[----:B------:R-:W-:Y:S01]  /*0d60*/  @!P1 IADD3 R89, P5, R66, 0x10, RZ ;  /* 0x0000001042599810 */ /* 0x000fe20007fbe0ff */
[----:B------:R-:W-:Y:S01]  /*0d70*/  @!P1 IMAD.MOV.U32 R78, RZ, RZ, R68 ;  /* 0x000000ffff4e9224 */ /* 0x000fe200078e0044 */
[----:B------:R-:W-:Y:S02]  /*0d80*/  @!P2 IADD3.X R79, RZ, R67, RZ, P4, !PT ;  /* 0x00000043ff4fa210 */ /* 0x000fe400027fe4ff */
[----:B------:R-:W-:Y:S01]  /*0d90*/  @!P2 MOV R77, R71 ;  /* 0x00000047004da202 */ /* 0x000fe20000000f00 */
[----:B------:R-:W1:Y:S01]  /*0da0*/  @!P1 LDC.64 R90, c[0x0][0x248] ;  /* 0x00009200ff5a9b82 */ /* 0x000e620000000a00 */
[----:B------:R-:W-:-:S07]  /*0db0*/  @!P1 IMAD.X R81, RZ, RZ, R67, P5 ;  /* 0x000000ffff519224 */ /* 0x000fce00028e0643 */
[----:B------:R-:W2:Y:S08]  /*0dc0*/  @!P2 LDC.64 R86, c[0x0][0x240] ;  /* 0x00009000ff56ab82 */ /* 0x000eb00000000a00 */
[----:B------:R-:W3:Y:S01]  /*0dd0*/  @!P1 LDC.64 R92, c[0x0][0x240] ;  /* 0x00009000ff5c9b82 */ /* 0x000ee20000000a00 */
[-C--:B0-----:R-:W-:Y:S02]  /*0de0*/  @!P2 IMAD R82, R79, R84.reuse, RZ ;  /* 0x000000544f52a224 */ /* 0x081fe400078e02ff */
[----:B------:R-:W-:-:S04]  /*0df0*/  @!P2 IMAD.WIDE.U32 R76, R83, R84, R76 ;  /* 0x00000054534ca225 */ /* 0x000fc800078e004c */
[----:B------:R-:W-:Y:S02]  /*0e00*/  @!P1 IMAD.MOV.U32 R79, RZ, RZ, R71 ;  /* 0x000000ffff4f9224 */ /* 0x000fe400078e0047 */
[-C--:B-1----:R-:W-:Y:S02]  /*0e10*/  @!P1 IMAD R84, R81, R90.reuse, RZ ;  /* 0x0000005a51549224 */ /* 0x082fe400078e02ff */
[----:B------:R-:W-:-:S04]  /*0e20*/  @!P1 IMAD.WIDE.U32 R80, R89, R90, R78 ;  /* 0x0000005a59509225 */ /* 0x000fc800078e004e */
[----:B------:R-:W-:Y:S01]  /*0e30*/  @!P2 IMAD R79, R83, R85, R82 ;  /* 0x00000055534fa224 */ /* 0x000fe200078e0252 */
[----:B--2---:R-:W-:Y:S01]  /*0e40*/  @!P2 LEA R78, P4, R76, R86, 0x1 ;  /* 0x000000564c4ea211 */ /* 0x004fe200078808ff */
[----:B------:R-:W-:-:S03]  /*0e50*/  @!P1 IMAD R91, R89, R91, R84 ;  /* 0x0000005b595b9224 */ /* 0x000fc600078e0254 */
[----:B------:R-:W-:Y:S01]  /*0e60*/  @!P2 IADD3 R77, R77, R79, RZ ;  /* 0x0000004f4d4da210 */ /* 0x000fe20007ffe0ff */
[----:B------:R-:W-:Y:S01]  /*0e70*/  @!P1 IMAD.IADD R91, R81, 0x1, R91 ;  /* 0x00000001515b9824 */ /* 0x000fe200078e025b */
[----:B---3--:R-:W-:Y:S02]  /*0e80*/  @!P1 LEA R82, P5, R80, R92, 0x1 ;  /* 0x0000005c50529211 */ /* 0x008fe400078a08ff */
[----:B------:R-:W-:Y:S02]  /*0e90*/  @!P2 LEA.HI.X R79, R76, R87, R77, 0x1, P4 ;  /* 0x000000574c4fa211 */ /* 0x000fe400020f0c4d */
[----:B------:R-:W-:-:S03]  /*0ea0*/  @!P1 LEA.HI.X R83, R80, R93, R91, 0x1, P5 ;  /* 0x0000005d50539211 */ /* 0x000fc600028f0c5b */
[----:B------:R1:W5:Y:S04]  /*0eb0*/  @!P2 LDG.E.128 R12, desc[UR4][R78.64] ;  /* 0x000000044e0ca981 */ /* 0x000368000c1e1d00 */
[----:B------:R1:W5:Y:S02]  /*0ec0*/  @!P1 LDG.E.128 R44, desc[UR4][R82.64+0x100] ;  /* 0x00010004522c9981 */ /* 0x000364000c1e1d00 */
.L_x_70:
[----:B------:R-:W-:Y:S05]  /*0ed0*/  BSYNC B0 ;  /* 0x0000000000007941 */ /* 0x000fea0003800000 */
.L_x_69:
[----:B------:R-:W-:Y:S04]  /*0ee0*/  BSSY B0, `(.L_x_71) ;  /* 0x0000020000007945 */ /* 0x000fe80003800000 */
[----:B------:R-:W-:Y:S05]  /*0ef0*/  @P0 BRA `(.L_x_72) ;  /* 0x0000000000780947 */ /* 0x000fea0003800000 */
[C---:B0-----:R-:W-:Y:S01]  /*0f00*/  VIADD R76, R64.reuse, 0x80 ;  /* 0x00000080404c7836 */ /* 0x041fe20000000000 */
[----:B------:R-:W-:Y:S02]  /*0f10*/  ULDC UR8, c[0x0][0x21c] ;  /* 0x0000870000087ab9 */ /* 0x000fe40000000800 */
[----:B------:R-:W-:Y:S02]  /*0f20*/  ISETP.GE.AND P1, PT, R64, UR8, PT ;  /* 0x0000000840007c0c */ /* 0x000fe4000bf26270 */
[----:B------:R-:W-:-:S11]  /*0f30*/  ISETP.GE.AND P2, PT, R76, UR8, PT ;  /* 0x000000084c007c0c */ /* 0x000fd6000bf46270 */
[----:B------:R-:W0:Y:S01]  /*0f40*/  @!P1 LDC.64 R84, c[0x0][0x248] ;  /* 0x00009200ff549b82 */ /* 0x000e220000000a00 */
[C---:B-1----:R-:W-:Y:S01]  /*0f50*/  @!P1 IADD3 R83, P0, R66.reuse, 0x20, RZ ;  /* 0x0000002042539810 */ /* 0x042fe20007f1e0ff */
        /* <DEDUP_REMOVED lines=24> */
.L_x_72:
[----:B------:R-:W-:Y:S05]  /*10e0*/  BSYNC B0 ;  /* 0x0000000000007941 */ /* 0x000fea0003800000 */
.L_x_71:
[----:B------:R-:W-:Y:S04]  /*10f0*/  BSSY B0, `(.L_x_73) ;  /* 0x0000014000007945 */ /* 0x000fe80003800000 */
[----:B------:R-:W-:Y:S05]  /*1100*/  @P3 BRA `(.L_x_74) ;  /* 0x0000000000483947 */ /* 0x000fea0003800000 */
[----:B------:R-:W-:Y:S01]  /*1110*/  IADD3 R69, P0, R66, 0x30, RZ ;  /* 0x0000003042457810 */ /* 0x000fe20007f1e0ff */
[----:B------:R-:W-:Y:S01]  /*1120*/  ULDC.64 UR10, c[0x0][0x248] ;  /* 0x00009200000a7ab9 */ /* 0x000fe20000000a00 */
[----:B------:R-:W-:Y:S01]  /*1130*/  MOV R66, R68 ;  /* 0x0000004400427202 */ /* 0x000fe20000000f00 */
[----:B------:R-:W-:Y:S01]  /*1140*/  ULDC UR8, c[0x0][0x21c] ;  /* 0x0000870000087ab9 */ /* 0x000fe20000000800 */
[----:B------:R-:W-:Y:S01]  /*1150*/  LEA R2, R2, 0x80, 0x3 ;  /* 0x0000008002027811 */ /* 0x000fe200078e18ff */
        /* <DEDUP_REMOVED lines=8> */
[----:B------:R-:W-:Y:S01]  /*11e0*/  LEA R64, P1, R66, UR10, 0x1 ;  /* 0x0000000a42407c11 */ /* 0x000fe2000f8208ff */
[----:B------:R-:W-:-:S05]  /*11f0*/  IMAD.IADD R65, R67, 0x1, R65 ;  /* 0x0000000143417824 */ /* 0x000fca00078e0241 */
[----:B------:R-:W-:-:S05]  /*1200*/  LEA.HI.X R65, R66, UR11, R65, 0x1, P1 ;  /* 0x0000000b42417c11 */ /* 0x000fca00088f0c41 */
[----:B------:R3:W5:Y:S04]  /*1210*/  @!P2 LDG.E.128 R8, desc[UR4][R64.64] ;  /* 0x000000044008a981 */ /* 0x000768000c1e1d00 */
[----:B------:R3:W5:Y:S02]  /*1220*/  @!P0 LDG.E.128 R32, desc[UR4][R64.64+0x100] ;  /* 0x0001000440208981 */ /* 0x000764000c1e1d00 */
.L_x_74:
[----:B------:R-:W-:Y:S05]  /*1230*/  BSYNC B0 ;  /* 0x0000000000007941 */ /* 0x000fea0003800000 */
.L_x_73:
[----:B-----5:R-:W-:Y:S01]  /*1240*/  LOP3.LUT R67, R72, 0xffff0000, RZ, 0xc0, !PT ;  /* 0xffff000048437812 */ /* 0x020fe200078ec0ff */
[----:B------:R-:W-:Y:S01]  /*1250*/  IMAD.U32 R88, R54, 0x10000, RZ ;  /* 0x0001000036587824 */ /* 0x000fe200078e00ff */
[----:B------:R-:W-:Y:S01]  /*1260*/  LOP3.LUT R66, R4, 0xffff0000, RZ, 0xc0, !PT ;  /* 0xffff000004427812 */ /* 0x000fe200078ec0ff */
[C---:B------:R-:W-:Y:S01]  /*1270*/  IMAD.U32 R91, R55.reuse, 0x10000, RZ ;  /* 0x00010000375b7824 */ /* 0x040fe200078e00ff */
[----:B------:R-:W-:Y:S01]  /*1280*/  LOP3.LUT R93, R54, 0xffff0000, RZ, 0xc0, !PT ;  /* 0xffff0000365d7812 */ /* 0x000fe200078ec0ff */
[----:B------:R-:W-:Y:S01]  /*1290*/  IMAD.U32 R4, R4, 0x10000, RZ ;  /* 0x0001000004047824 */ /* 0x000fe200078e00ff */
[----:B------:R-:W-:Y:S01]  /*12a0*/  LOP3.LUT R90, R55, 0xffff0000, RZ, 0xc0, !PT ;  /* 0xffff0000375a7812 */ /* 0x000fe200078ec0ff */
[----:B------:R-:W-:Y:S01]  /*12b0*/  FMUL.FTZ R114, R67, R66 ;  /* 0x0000004243727220 */ /* 0x000fe20000410000 */
[C---:B------:R-:W-:Y:S01]  /*12c0*/  LOP3.LUT R54, R20.reuse, 0xffff0000, RZ, 0xc0, !PT ;  /* 0xffff000014367812 */ /* 0x040fe200078ec0ff */
[----:B------:R-:W-:Y:S01]  /*12d0*/  IMAD.U32 R2, R73, 0x10000, RZ ;  /* 0x0001000049027824 */ /* 0x000fe200078e00ff */
[----:B------:R-:W-:Y:S01]  /*12e0*/  SHF.L.U32 R55, R20, 0x10, RZ ;  /* 0x0000001014377819 */ /* 0x000fe200000006ff */
[----:B------:R-:W-:Y:S01]  /*12f0*/  IMAD.U32 R20, R21, 0x10000, RZ ;  /* 0x0001000015147824 */ /* 0x000fe200078e00ff */
[----:B---3--:R-:W-:Y:S01]  /*1300*/  SHF.L.U32 R65, R72, 0x10, RZ ;  /* 0x0000001048417819 */ /* 0x008fe200000006ff */
[----:B------:R-:W-:Y:S01]  /*1310*/  IMAD.U32 R72, R75, 0x10000, RZ ;  /* 0x000100004b487824 */ /* 0x000fe200078e00ff */
[----:B------:R-:W-:Y:S01]  /*1320*/  LOP3.LUT R92, R21, 0xffff0000, RZ, 0xc0, !PT ;  /* 0xffff0000155c7812 */ /* 0x000fe200078ec0ff */
[----:B------:R-:W-:Y:S01]  /*1330*/  IMAD.U32 R85, R14, 0x10000, RZ ;  /* 0x000100000e557824 */ /* 0x000fe200078e00ff */
[C---:B------:R-:W-:Y:S01]  /*1340*/  LOP3.LUT R21, R8.reuse, 0xffff0000, RZ, 0xc0, !PT ;  /* 0xffff000008157812 */ /* 0x040fe200078ec0ff */
[----:B------:R-:W-:Y:S01]  /*1350*/  FFMA.FTZ R65, R65, R4, R114 ;  /* 0x0000000441417223 */ /* 0x000fe20000010072 */
[----:B------:R-:W-:Y:S01]  /*1360*/  LOP3.LUT R64, R73, 0xffff0000, RZ, 0xc0, !PT ;  /* 0xffff000049407812 */ /* 0x000fe200078ec0ff */
[----:B------:R-:W-:Y:S01]  /*1370*/  IMAD.U32 R73, R7, 0x10000, RZ ;  /* 0x0001000007497824 */ /* 0x000fe200078e00ff */
[C---:B------:R-:W-:Y:S01]  /*1380*/  SHF.L.U32 R69, R5.reuse, 0x10, RZ ;  /* 0x0000001005457819 */ /* 0x040fe200000006ff */
[----:B------:R-:W-:Y:S01]  /*1390*/  IMAD.U32 R8, R8, 0x10000, RZ ;  /* 0x0001000008087824 */ /* 0x000fe200078e00ff */
[----:B------:R-:W-:Y:S01]  /*13a0*/  LOP3.LUT R71, R5, 0xffff0000, RZ, 0xc0, !PT ;  /* 0xffff000005477812 */ /* 0x000fe200078ec0ff */
[----:B------:R-:W-:Y:S01]  /*13b0*/  FMUL.FTZ R114, R54, R21 ;  /* 0x0000001536727220 */ /* 0x000fe20000410000 */
[----:B------:R-:W-:Y:S01]  /*13c0*/  LOP3.LUT R70, R75, 0xffff0000, RZ, 0xc0, !PT ;  /* 0xffff00004b467812 */ /* 0x000fe200078ec0ff */
[----:B------:R-:W-:Y:S01]  /*13d0*/  IMAD.U32 R115, R47, 0x10000, RZ ;  /* 0x000100002f737824 */ /* 0x000fe200078e00ff */
[----:B0-----:R-:W-:Y:S01]  /*13e0*/  LOP3.LUT R77, R7, 0xffff0000, RZ, 0xc0, !PT ;  /* 0xffff0000074d7812 */ /* 0x001fe200078ec0ff */
[----:B-12---:R-:W-:Y:S01]  /*13f0*/  IMAD.U32 R79, R12, 0x10000, RZ ;  /* 0x000100000c4f7824 */ /* 0x006fe200078e00ff */
[C---:B------:R-:W-:Y:S01]  /*1400*/  SHF.L.U32 R5, R6.reuse, 0x10, RZ ;  /* 0x0000001006057819 */ /* 0x040fe200000006ff */
[----:B------:R-:W-:Y:S01]  /*1410*/  FFMA.FTZ R55, R55, R8, R114 ;  /* 0x0000000837377223 */ /* 0x000fe20000010072 */
[----:B------:R-:W-:Y:S01]  /*1420*/  LOP3.LUT R75, R6, 0xffff0000, RZ, 0xc0, !PT ;  /* 0xffff0000064b7812 */ /* 0x000fe200078ec0ff */
[----:B------:R-:W-:Y:S01]  /*1430*/  IMAD.U32 R87, R53, 0x10000, RZ ;  /* 0x0001000035577824 */ /* 0x000fe200078e00ff */
[C---:B------:R-:W-:Y:S01]  /*1440*/  SHF.L.U32 R7, R25.reuse, 0x10, RZ ;  /* 0x0000001019077819 */ /* 0x040fe200000006ff */
[----:B------:R-:W-:Y:S01]  /*1450*/  FFMA.FTZ R69, R2, R69, R65 ;  /* 0x0000004502457223 */ /* 0x000fe20000010041 */
[----:B------:R-:W-:Y:S01]  /*1460*/  LOP3.LUT R76, R25, 0xffff0000, RZ, 0xc0, !PT ;  /* 0xffff0000194c7812 */ /* 0x000fe200078ec0ff */
[----:B------:R-:W-:Y:S01]  /*1470*/  IMAD.U32 R94, R22, 0x10000, RZ ;  /* 0x00010000165e7824 */ /* 0x000fe200078e00ff */
[----:B------:R-:W-:Y:S01]  /*1480*/  LOP3.LUT R83, R14, 0xffff0000, RZ, 0xc0, !PT ;  /* 0xffff00000e537812 */ /* 0x000fe200078ec0ff */
[----:B------:R-:W-:Y:S01]  /*1490*/  IMAD.U32 R14, R17, 0x10000, RZ ;  /* 0x00010000110e7824 */ /* 0x000fe200078e00ff */
[C---:B------:R-:W-:Y:S01]  /*14a0*/  LOP3.LUT R6, R24.reuse, 0xffff0000, RZ, 0xc0, !PT ;  /* 0xffff000018067812 */ /* 0x040fe200078ec0ff */
[----:B------:R-:W-:Y:S01]  /*14b0*/  IMAD.U32 R24, R24, 0x10000, RZ ;  /* 0x0001000018187824 */ /* 0x000fe200078e00ff */
[----:B------:R-:W-:Y:S01]  /*14c0*/  LOP3.LUT R25, R12, 0xffff0000, RZ, 0xc0, !PT ;  /* 0xffff00000c197812 */ /* 0x000fe200078ec0ff */
[----:B------:R-:W-:Y:S01]  /*14d0*/  IMAD.U32 R12, R13, 0x10000, RZ ;  /* 0x000100000d0c7824 */ /* 0x000fe200078e00ff */
[----:B------:R-:W-:Y:S01]  /*14e0*/  LOP3.LUT R86, R17, 0xffff0000, RZ, 0xc0, !PT ;  /* 0xffff000011567812 */ /* 0x000fe200078ec0ff */
[----:B------:R-:W-:Y:S01]  /*14f0*/  IMAD.U32 R68, R74, 0x10000, RZ ;  /* 0x000100004a447824 */ /* 0x000fe200078e00ff */
[----:B------:R-:W-:Y:S01]  /*1500*/  LOP3.LUT R82, R16, 0xffff0000, RZ, 0xc0, !PT ;  /* 0xffff000010527812 */ /* 0x000fe200078ec0ff */
[----:B------:R-:W-:Y:S01]  /*1510*/  FFMA.FTZ R69, R64, R71, R69 ;  /* 0x0000004740457223 */ /* 0x000fe20000010045 */
[----:B------:R-:W-:Y:S01]  /*1520*/  LOP3.LUT R17, R52, 0xffff0000, RZ, 0xc0, !PT ;  /* 0xffff000034117812 */ /* 0x000fe200078ec0ff */
[----:B------:R-:W-:Y:S01]  /*1530*/  IMAD.U32 R2, R28, 0x10000, RZ ;  /* 0x000100001c027824 */ /* 0x000fe200078e00ff */
[C---:B------:R-:W-:Y:S01]  /*1540*/  SHF.L.U32 R81, R15.reuse, 0x10, RZ ;  /* 0x000000100f517819 */ /* 0x040fe200000006ff */
[----:B------:R-:W-:Y:S01]  /*1550*/  FFMA.FTZ R5, R68, R5, R69 ;  /* 0x0000000544057223 */ /* 0x000fe20000010045 */
[----:B------:R-:W-:Y:S01]  /*1560*/  LOP3.LUT R84, R15, 0xffff0000, RZ, 0xc0, !PT ;  /* 0xffff00000f547812 */ /* 0x000fe200078ec0ff */
[----:B------:R-:W-:Y:S01]  /*1570*/  IMAD.U32 R15, R16, 0x10000, RZ ;  /* 0x00010000100f7824 */ /* 0x000fe200078e00ff */
[----:B------:R-:W-:Y:S01]  /*1580*/  SHF.L.U32 R95, R9, 0x10, RZ ;  /* 0x00000010095f7819 */ /* 0x000fe200000006ff */
[----:B------:R-:W-:Y:S01]  /*1590*/  FMUL.FTZ R82, R82, R17 ;  /* 0x0000001152527220 */ /* 0x000fe20000410000 */
[----:B------:R-:W-:Y:S01]  /*15a0*/  LOP3.LUT R112, R47, 0xffff0000, RZ, 0xc0, !PT ;  /* 0xffff00002f707812 */ /* 0x000fe200078ec0ff */
[----:B------:R-:W-:Y:S01]  /*15b0*/  FMUL.FTZ R47, R6, R25 ;  /* 0x00000019062f7220 */ /* 0x000fe20000410000 */
[----:B------:R-:W-:Y:S01]  /*15c0*/  SHF.L.U32 R16, R52, 0x10, RZ ;  /* 0x0000001034107819 */ /* 0x000fe200000006ff */
[----:B------:R-:W-:Y:S01]  /*15d0*/  FFMA.FTZ R55, R20, R95, R55 ;  /* 0x0000005f14377223 */ /* 0x000fe20000010037 */
[----:B------:R-:W-:Y:S01]  /*15e0*/  LOP3.LUT R97, R9, 0xffff0000, RZ, 0xc0, !PT ;  /* 0xffff000009617812 */ /* 0x000fe200078ec0ff */
[----:B------:R-:W-:Y:S01]  /*15f0*/  FFMA.FTZ R24, R24, R79, R47 ;  /* 0x0000004f18187223 */ /* 0x000fe2000001002f */
[----:B------:R-:W-:Y:S01]  /*1600*/  LOP3.LUT R13, R13, 0xffff0000, RZ, 0xc0, !PT ;  /* 0xffff00000d0d7812 */ /* 0x000fe200078ec0ff */
[----:B------:R-:W-:Y:S01]  /*1610*/  FFMA.FTZ R15, R15, R16, R82 ;  /* 0x000000100f0f7223 */ /* 0x000fe20000010052 */
[----:B------:R-:W-:Y:S01]  /*1620*/  SHF.L.U32 R101, R10, 0x10, RZ ;  /* 0x000000100a657819 */ /* 0x000fe200000006ff */
[----:B------:R-:W-:Y:S01]  /*1630*/  FFMA.FTZ R119, R7, R12, R24 ;  /* 0x0000000c07777223 */ /* 0x000fe20000010018 */
[----:B------:R-:W-:Y:S01]  /*1640*/  LOP3.LUT R89, R53, 0xffff0000, RZ, 0xc0, !PT ;  /* 0xffff000035597812 */ /* 0x000fe200078ec0ff */
[----:B------:R-:W-:Y:S01]  /*1650*/  FFMA.FTZ R55, R92, R97, R55 ;  /* 0x000000615c377223 */ /* 0x000fe20000010037 */
[----:B------:R-:W-:Y:S01]  /*1660*/  FFMA.FTZ R121, R14, R87, R15 ;  /* 0x000000570e797223 */ /* 0x000fe2000001000f */
[----:B------:R-:W-:Y:S01]  /*1670*/  SHF.L.U32 R80, R26, 0x10, RZ ;  /* 0x000000101a507819 */ /* 0x000fe200000006ff */
[----:B------:R-:W-:Y:S01]  /*1680*/  FFMA.FTZ R13, R76, R13, R119 ;  /* 0x0000000d4c0d7223 */ /* 0x000fe20000010077 */
[----:B------:R-:W-:Y:S01]  /*1690*/  LOP3.LUT R22, R22, 0xffff0000, RZ, 0xc0, !PT ;  /* 0xffff000016167812 */ /* 0x000fe200078ec0ff */
[----:B------:R-:W-:Y:S01]  /*16a0*/  FFMA.FTZ R55, R94, R101, R55 ;  /* 0x000000655e377223 */ /* 0x000fe20000010037 */
[----:B------:R-:W-:Y:S01]  /*16b0*/  LOP3.LUT R99, R10, 0xffff0000, RZ, 0xc0, !PT ;  /* 0xffff00000a637812 */ /* 0x000fe200078ec0ff */
[----:B------:R-:W-:-:S02]  /*16c0*/  IMAD.U32 R53, R18, 0x10000, RZ ;  /* 0x0001000012357824 */ /* 0x000fc400078e00ff */
[----:B------:R-:W-:Y:S01]  /*16d0*/  FFMA.FTZ R86, R86, R89, R121 ;  /* 0x0000005956567223 */ /* 0x000fe20000010079 */
[----:B------:R-:W-:Y:S01]  /*16e0*/  LOP3.LUT R74, R74, 0xffff0000, RZ, 0xc0, !PT ;  /* 0xffff00004a4a7812 */ /* 0x000fe200078ec0ff */
[----:B------:R-:W-:Y:S01]  /*16f0*/  IMAD.U32 R9, R23, 0x10000, RZ ;  /* 0x0001000017097824 */ /* 0x000fe200078e00ff */
[----:B------:R-:W-:Y:S01]  /*1700*/  LOP3.LUT R78, R26, 0xffff0000, RZ, 0xc0, !PT ;  /* 0xffff00001a4e7812 */ /* 0x000fe200078ec0ff */
[----:B------:R-:W-:Y:S01]  /*1710*/  IMAD.U32 R10, R11, 0x10000, RZ ;  /* 0x000100000b0a7824 */ /* 0x000fe200078e00ff */
[----:B------:R-:W-:Y:S01]  /*1720*/  LOP3.LUT R52, R18, 0xffff0000, RZ, 0xc0, !PT ;  /* 0xffff000012347812 */ /* 0x000fe200078ec0ff */
[----:B------:R-:W-:Y:S01]  /*1730*/  FFMA.FTZ R13, R80, R85, R13 ;  /* 0x00000055500d7223 */ /* 0x000fe2000001000d */
[----:B------:R-:W-:Y:S01]  /*1740*/  FFMA.FTZ R22, R22, R99, R55 ;  /* 0x0000006316167223 */ /* 0x000fe20000010037 */
[----:B------:R-:W-:Y:S01]  /*1750*/  FFMA.FTZ R53, R53, R88, R86 ;  /* 0x0000005835357223 */ /* 0x000fe20000010056 */
[----:B------:R-:W-:Y:S01]  /*1760*/  LOP3.LUT R23, R23, 0xffff0000, RZ, 0xc0, !PT ;  /* 0xffff000017177812 */ /* 0x000fe200078ec0ff */
[----:B------:R-:W-:Y:S01]  /*1770*/  FFMA.FTZ R5, R74, R75, R5 ;  /* 0x0000004b4a057223 */ /* 0x000fe20000010005 */
[----:B------:R-:W-:Y:S01]  /*1780*/  LOP3.LUT R98, R11, 0xffff0000, RZ, 0xc0, !PT ;  /* 0xffff00000b627812 */ /* 0x000fe200078ec0ff */
[----:B------:R-:W-:Y:S01]  /*1790*/  IMAD.U32 R26, R27, 0x10000, RZ ;  /* 0x000100001b1a7824 */ /* 0x000fe200078e00ff */
[----:B------:R-:W-:Y:S01]  /*17a0*/  SHF.L.U32 R18, R19, 0x10, RZ ;  /* 0x0000001013127819 */ /* 0x000fe200000006ff */
[----:B------:R-:W-:Y:S01]  /*17b0*/  FFMA.FTZ R13, R78, R83, R13 ;  /* 0x000000534e0d7223 */ /* 0x000fe2000001000d */
[----:B------:R-:W-:Y:S01]  /*17c0*/  FFMA.FTZ R10, R9, R10, R22 ;  /* 0x0000000a090a7223 */ /* 0x000fe20000010016 */
        /* <DEDUP_REMOVED lines=9> */
[----:B------:R-:W-:Y:S01]  /*1860*/  IMAD.U32 R11, R60, 0x10000, RZ ;  /* 0x000100003c0b7824 */ /* 0x000fe200078e00ff */
[C---:B------:R-:W-:Y:S01]  /*1870*/  SHF.L.U32 R109, R51.reuse, 0x10, RZ ;  /* 0x00000010336d7819 */ /* 0x040fe200000006ff */
[----:B------:R-:W-:Y:S01]  /*1880*/  FFMA.FTZ R70, R70, R77, R5 ;  /* 0x0000004d46467223 */ /* 0x000fe20000010005 */
[----:B------:R-:W-:Y:S01]  /*1890*/  LOP3.LUT R106, R51, 0xffff0000, RZ, 0xc0, !PT ;  /* 0xffff0000336a7812 */ /* 0x000fe200078ec0ff */
[----:B------:R-:W-:Y:S01]  /*18a0*/  IMAD.U32 R51, R40, 0x10000, RZ ;  /* 0x0001000028337824 */ /* 0x000fe200078e00ff */
[----:B------:R-:W-:Y:S01]  /*18b0*/  LOP3.LUT R28, R28, 0xffff0000, RZ, 0xc0, !PT ;  /* 0xffff00001c1c7812 */ /* 0x000fe200078ec0ff */
[----:B------:R-:W-:Y:S01]  /*18c0*/  IMAD.U32 R66, R44, 0x10000, RZ ;  /* 0x000100002c427824 */ /* 0x000fe200078e00ff */
[----:B------:R-:W-:Y:S01]  /*18d0*/  LOP3.LUT R87, R32, 0xffff0000, RZ, 0xc0, !PT ;  /* 0xffff000020577812 */ /* 0x000fe200078ec0ff */
[----:B------:R-:W-:Y:S01]  /*18e0*/  FFMA.FTZ R26, R27, R84, R26 ;  /* 0x000000541b1a7223 */ /* 0x000fe2000001001a */
[----:B------:R-:W-:Y:S01]  /*18f0*/  SHF.L.U32 R4, R56, 0x10, RZ ;  /* 0x0000001038047819 */ /* 0x000fe200000006ff */
[----:B------:R-:W-:Y:S01]  /*1900*/  FFMA.FTZ R23, R2, R117, R23 ;  /* 0x0000007502177223 */ /* 0x000fe20000010017 */
[----:B------:R-:W-:-:S02]  /*1910*/  IMAD.U32 R21, R36, 0x10000, RZ ;  /* 0x0001000024157824 */ /* 0x000fc400078e00ff */
[----:B------:R-:W-:Y:S01]  /*1920*/  FFMA.FTZ R19, R19, R90, R18 ;  /* 0x0000005a13137223 */ /* 0x000fe20000010012 */
[----:B------:R-:W-:Y:S01]  /*1930*/  LOP3.LUT R100, R60, 0xffff0000, RZ, 0xc0, !PT ;  /* 0xffff00003c647812 */ /* 0x000fe200078ec0ff */
[----:B------:R-:W-:Y:S01]  /*1940*/  FFMA.FTZ R11, R11, R104, R70 ;  /* 0x000000680b0b7223 */ /* 0x000fe20000010046 */
[----:B------:R-:W-:Y:S01]  /*1950*/  LOP3.LUT R107, R48, 0xffff0000, RZ, 0xc0, !PT ;  /* 0xffff0000306b7812 */ /* 0x000fe200078ec0ff */
[----:B------:R-:W-:Y:S01]  /*1960*/  IMAD.U32 R47, R37, 0x10000, RZ ;  /* 0x00010000252f7824 */ /* 0x000fe200078e00ff */
[----:B------:R-:W-:Y:S01]  /*1970*/  LOP3.LUT R108, R40, 0xffff0000, RZ, 0xc0, !PT ;  /* 0xffff0000286c7812 */ /* 0x000fe200078ec0ff */
[----:B------:R-:W-:Y:S01]  /*1980*/  IMAD.U32 R15, R33, 0x10000, RZ ;  /* 0x00010000210f7824 */ /* 0x000fe200078e00ff */
[----:B------:R-:W-:Y:S01]  /*1990*/  LOP3.LUT R113, R44, 0xffff0000, RZ, 0xc0, !PT ;  /* 0xffff00002c717812 */ /* 0x000fe200078ec0ff */
[----:B------:R-:W-:Y:S01]  /*19a0*/  FFMA.FTZ R51, R51, R66, R26 ;  /* 0x0000004233337223 */ /* 0x000fe2000001001a */
[----:B------:R-:W-:Y:S01]  /*19b0*/  LOP3.LUT R79, R36, 0xffff0000, RZ, 0xc0, !PT ;  /* 0xffff0000244f7812 */ /* 0x000fe200078ec0ff */
[----:B------:R-:W-:Y:S01]  /*19c0*/  FFMA.FTZ R23, R28, R87, R23 ;  /* 0x000000571c177223 */ /* 0x000fe20000010017 */
[----:B------:R-:W-:Y:S01]  /*19d0*/  SHF.L.U32 R8, R29, 0x10, RZ ;  /* 0x000000101d087819 */ /* 0x000fe200000006ff */
[----:B------:R-:W-:Y:S01]  /*19e0*/  FFMA.FTZ R19, R4, R21, R19 ;  /* 0x0000001504137223 */ /* 0x000fe20000010013 */
[----:B------:R-:W-:Y:S01]  /*19f0*/  LOP3.LUT R56, R56, 0xffff0000, RZ, 0xc0, !PT ;  /* 0xffff000038387812 */ /* 0x000fe200078ec0ff */
[----:B------:R-:W-:Y:S01]  /*1a00*/  IMAD.U32 R105, R49, 0x10000, RZ ;  /* 0x0001000031697824 */ /* 0x000fe200078e00ff */
[----:B------:R-:W-:Y:S01]  /*1a10*/  LOP3.LUT R36, R37, 0xffff0000, RZ, 0xc0, !PT ;  /* 0xffff000025247812 */ /* 0x000fe200078ec0ff */
[----:B------:R-:W-:Y:S01]  /*1a20*/  FFMA.FTZ R11, R100, R107, R11 ;  /* 0x0000006b640b7223 */ /* 0x000fe2000001000b */
[C---:B------:R-:W-:Y:S01]  /*1a30*/  SHF.L.U32 R16, R38.reuse, 0x10, RZ ;  /* 0x0000001026107819 */ /* 0x040fe200000006ff */
[----:B------:R-:W-:Y:S01]  /*1a40*/  IMAD.U32 R40, R41, 0x10000, RZ ;  /* 0x0001000029287824 */ /* 0x000fe200078e00ff */
[----:B------:R-:W-:Y:S01]  /*1a50*/  LOP3.LUT R37, R38, 0xffff0000, RZ, 0xc0, !PT ;  /* 0xffff000026257812 */ /* 0x000fe200078ec0ff */
[----:B------:R-:W-:Y:S01]  /*1a60*/  IMAD.U32 R38, R39, 0x10000, RZ ;  /* 0x0001000027267824 */ /* 0x000fe200078e00ff */
[----:B------:R-:W-:Y:S01]  /*1a70*/  SHF.L.U32 R60, R61, 0x10, RZ ;  /* 0x000000103d3c7819 */ /* 0x000fe200000006ff */
[----:B------:R-:W-:Y:S01]  /*1a80*/  FFMA.FTZ R51, R108, R113, R51 ;  /* 0x000000716c337223 */ /* 0x000fe20000010033 */
[----:B------:R-:W-:Y:S01]  /*1a90*/  LOP3.LUT R54, R39, 0xffff0000, RZ, 0xc0, !PT ;  /* 0xffff000027367812 */ /* 0x000fe200078ec0ff */
        /* <DEDUP_REMOVED lines=15> */
[----:B------:R-:W-:Y:S01]  /*1b90*/  LOP3.LUT R57, R57, 0xffff0000, RZ, 0xc0, !PT ;  /* 0xffff000039397812 */ /* 0x000fe200078ec0ff */
[----:B------:R-:W-:Y:S01]  /*1ba0*/  FFMA.FTZ R6, R6, R47, R19 ;  /* 0x0000002f06067223 */ /* 0x000fe20000010013 */
[----:B------:R-:W-:Y:S01]  /*1bb0*/  IMAD.U32 R61, R62, 0x10000, RZ ;  /* 0x000100003e3d7824 */ /* 0x000fe200078e00ff */
[----:B------:R-:W-:Y:S01]  /*1bc0*/  SHF.L.U32 R41, R42, 0x10, RZ ;  /* 0x000000102a297819 */ /* 0x000fe200000006ff */
[----:B------:R-:W-:Y:S01]  /*1bd0*/  IMAD.U32 R48, R50, 0x10000, RZ ;  /* 0x0001000032307824 */ /* 0x000fe200078e00ff */
[----:B------:R-:W-:Y:S01]  /*1be0*/  LOP3.LUT R65, R30, 0xffff0000, RZ, 0xc0, !PT ;  /* 0xffff00001e417812 */ /* 0x000fe200078ec0ff */
[----:B------:R-:W-:Y:S01]  /*1bf0*/  FFMA.FTZ R102, R102, R49, R11 ;  /* 0x0000003166667223 */ /* 0x000fe2000001000b */
[----:B------:R-:W-:Y:S01]  /*1c00*/  LOP3.LUT R34, R34, 0xffff0000, RZ, 0xc0, !PT ;  /* 0xffff000022227812 */ /* 0x000fe200078ec0ff */
[----:B------:R-:W-:-:S02]  /*1c10*/  IMAD.U32 R44, R46, 0x10000, RZ ;  /* 0x000100002e2c7824 */ /* 0x000fc400078e00ff */
[----:B------:R-:W-:Y:S01]  /*1c20*/  FFMA.FTZ R110, R110, R45, R51 ;  /* 0x0000002d6e6e7223 */ /* 0x000fe20000010033 */
[----:B------:R-:W-:Y:S01]  /*1c30*/  FFMA.FTZ R8, R29, R14, R8 ;  /* 0x0000000e1d087223 */ /* 0x000fe20000010008 */
[----:B------:R-:W-:Y:S02]  /*1c40*/  IMAD.U32 R17, R58, 0x10000, RZ ;  /* 0x000100003a117824 */ /* 0x000fe400078e00ff */
[----:B------:R-:W-:Y:S01]  /*1c50*/  FFMA.FTZ R6, R57, R36, R6 ;  /* 0x0000002439067223 */ /* 0x000fe20000010006 */
[----:B------:R-:W-:Y:S01]  /*1c60*/  LOP3.LUT R103, R62, 0xffff0000, RZ, 0xc0, !PT ;  /* 0xffff00003e677812 */ /* 0x000fe200078ec0ff */
[----:B------:R-:W-:Y:S01]  /*1c70*/  FFMA.FTZ R48, R61, R48, R102 ;  /* 0x000000303d307223 */ /* 0x000fe20000010066 */
        /* <DEDUP_REMOVED lines=20> */
[----:B------:R-:W-:Y:S01]  /*1dc0*/  LOP3.LUT R43, R43, 0xffff0000, RZ, 0xc0, !PT ;  /* 0xffff00002b2b7812 */ /* 0x000fe200078ec0ff */
[----:B------:R-:W-:Y:S01]  /*1dd0*/  FFMA.FTZ R42, R42, R115, R111 ;  /* 0x000000732a2a7223 */ /* 0x000fe2000001006f */
[----:B------:R-:W-:Y:S01]  /*1de0*/  LOP3.LUT R59, R59, 0xffff0000, RZ, 0xc0, !PT ;  /* 0xffff00003b3b7812 */ /* 0x000fe200078ec0ff */
[----:B------:R-:W-:Y:S01]  /*1df0*/  FFMA.FTZ R12, R31, R12, R30 ;  /* 0x0000000c1f0c7223 */ /* 0x000fe2000001001e */
[----:B------:R-:W-:Y:S01]  /*1e00*/  FFMA.FTZ R38, R25, R38, R58 ;  /* 0x0000002619267223 */ /* 0x000fe2000001003a */
[----:B------:R-:W-:Y:S01]  /*1e10*/  FFMA.FTZ R62, R63, R106, R62 ;  /* 0x0000006a3f3e7223 */ /* 0x000fe2000001003e */
[----:B------:R-:W-:Y:S01]  /*1e20*/  FFMA.FTZ R42, R43, R112, R42 ;  /* 0x000000702b2a7223 */ /* 0x000fe2000001002a */
[----:B------:R-:W0:Y:S01]  /*1e30*/  S2R R21, SR_TID.X ;  /* 0x0000000000157919 */ /* 0x000e220000002100 */
[----:B------:R-:W-:Y:S01]  /*1e40*/  FFMA.FTZ R38, R59, R54, R38 ;  /* 0x000000363b267223 */ /* 0x000fe20000010026 */
[----:B------:R-:W1:Y:S01]  /*1e50*/  LDC.64 R16, c[0x0][0x2d0] ;  /* 0x0000b400ff107b82 */ /* 0x000e620000000a00 */
[----:B------:R-:W-:Y:S01]  /*1e60*/  USHF.R.S32.HI UR12, URZ, 0x1f, UR6 ;  /* 0x0000001f3f0c7899 */ /* 0x000fe20008011406 */
[----:B------:R-:W2:Y:S01]  /*1e70*/  SHFL.BFLY PT, R11, R12, 0x8, 0x1f ;  /* 0x0d001f000c0b7f89 */ /* 0x000ea200000e0000 */
[----:B------:R-:W-:Y:S01]  /*1e80*/  USHF.R.S32.HI UR13, URZ, 0x1f, UR7 ;  /* 0x0000001f3f0d7899 */ /* 0x000fe20008011407 */
[----:B------:R-:W-:Y:S02]  /*1e90*/  BSSY B0, `(.L_x_75) ;  /* 0x000005e000007945 */ /* 0x000fe40003800000 */
[----:B------:R-:W3:Y:S02]  /*1ea0*/  SHFL.BFLY PT, R5, R62, 0x8, 0x1f ;  /* 0x0d001f003e057f89 */ /* 0x000ee400000e0000 */
[----:B------:R-:W4:Y:S02]  /*1eb0*/  LDC.64 R18, c[0x0][0x2d8] ;  /* 0x0000b600ff127b82 */ /* 0x000f240000000a00 */
[----:B------:R-:W0:Y:S04]  /*1ec0*/  SHFL.BFLY PT, R7, R42, 0x8, 0x1f ;  /* 0x0d001f002a077f89 */ /* 0x000e2800000e0000 */
[----:B------:R-:W0:Y:S01]  /*1ed0*/  SHFL.BFLY PT, R9, R38, 0x8, 0x1f ;  /* 0x0d001f0026097f89 */ /* 0x000e2200000e0000 */
[----:B--2---:R-:W-:Y:S01]  /*1ee0*/  FADD.FTZ R13, R12, R11 ;  /* 0x0000000b0c0d7221 */ /* 0x004fe20000010000 */
[----:B---3--:R-:W-:-:S04]  /*1ef0*/  FADD.FTZ R5, R62, R5 ;  /* 0x000000053e057221 */ /* 0x008fc80000010000 */
[----:B------:R-:W2:Y:S01]  /*1f00*/  SHFL.BFLY PT, R14, R13, 0x4, 0x1f ;  /* 0x0c801f000d0e7f89 */ /* 0x000ea200000e0000 */
[----:B0-----:R-:W-:-:S03]  /*1f10*/  FADD.FTZ R4, R42, R7 ;  /* 0x000000072a047221 */ /* 0x001fc60000010000 */
[----:B------:R-:W0:Y:S01]  /*1f20*/  SHFL.BFLY PT, R2, R5, 0x4, 0x1f ;  /* 0x0c801f0005027f89 */ /* 0x000e2200000e0000 */
[----:B------:R-:W-:-:S03]  /*1f30*/  FADD.FTZ R8, R38, R9 ;  /* 0x0000000926087221 */ /* 0x000fc60000010000 */
[----:B------:R-:W3:Y:S04]  /*1f40*/  SHFL.BFLY PT, R7, R4, 0x4, 0x1f ;  /* 0x0c801f0004077f89 */ /* 0x000ee800000e0000 */
[----:B------:R-:W1:Y:S01]  /*1f50*/  SHFL.BFLY PT, R9, R8, 0x4, 0x1f ;  /* 0x0c801f0008097f89 */ /* 0x000e6200000e0000 */
[----:B--2---:R-:W-:Y:S01]  /*1f60*/  FADD.FTZ R14, R13, R14 ;  /* 0x0000000e0d0e7221 */ /* 0x004fe20000010000 */
[----:B0-----:R-:W-:-:S04]  /*1f70*/  FADD.FTZ R2, R5, R2 ;  /* 0x0000000205027221 */ /* 0x001fc80000010000 */
[----:B------:R-:W0:Y:S01]  /*1f80*/  SHFL.BFLY PT, R15, R14, 0x2, 0x1f ;  /* 0x0c401f000e0f7f89 */ /* 0x000e2200000e0000 */
[----:B------:R-:W-:Y:S02]  /*1f90*/  IMAD.SHL.U32 R5, R0, 0x4000, RZ ;  /* 0x0000400000057824 */ /* 0x000fe400078e00ff */
[----:B---3--:R-:W-:Y:S01]  /*1fa0*/  FADD.FTZ R6, R4, R7 ;  /* 0x0000000704067221 */ /* 0x008fe20000010000 */
[----:B------:R-:W-:Y:S01]  /*1fb0*/  IMAD.SHL.U32 R4, R21, 0x4, RZ ;  /* 0x0000000415047824 */ /* 0x000fe200078e00ff */
[----:B------:R-:W2:Y:S01]  /*1fc0*/  SHFL.BFLY PT, R7, R2, 0x2, 0x1f ;  /* 0x0c401f0002077f89 */ /* 0x000ea200000e0000 */
[----:B-1----:R-:W-:-:S03]  /*1fd0*/  FADD.FTZ R10, R8, R9 ;  /* 0x00000009080a7221 */ /* 0x002fc60000010000 */
[----:B------:R-:W1:Y:S01]  /*1fe0*/  SHFL.BFLY PT, R9, R6, 0x2, 0x1f ;  /* 0x0c401f0006097f89 */ /* 0x000e6200000e0000 */
[----:B------:R-:W-:Y:S02]  /*1ff0*/  SHF.R.S32.HI R8, RZ, 0x1f, R4 ;  /* 0x0000001fff087819 */ /* 0x000fe40000011404 */
[C---:B------:R-:W-:Y:S01]  /*2000*/  IADD3 R4, P0, R5.reuse, R4, RZ ;  /* 0x0000000405047210 */ /* 0x040fe20007f1e0ff */
[----:B------:R-:W3:Y:S03]  /*2010*/  SHFL.BFLY PT, R11, R10, 0x2, 0x1f ;  /* 0x0c401f000a0b7f89 */ /* 0x000ee600000e0000 */
[----:B------:R-:W-:-:S03]  /*2020*/  LEA.HI.X.SX32 R5, R5, R8, 0x1, P0 ;  /* 0x0000000805057211 */ /* 0x000fc600000f0eff */
[----:B------:R-:W-:-:S04]  /*2030*/  IMAD.WIDE.U32 R4, R16, UR6, R4 ;  /* 0x0000000610047c25 */ /* 0x000fc8000f8e0004 */
[----:B0-----:R-:W-:Y:S01]  /*2040*/  FADD.FTZ R15, R14, R15 ;  /* 0x0000000f0e0f7221 */ /* 0x001fe20000010000 */
[----:B------:R-:W-:Y:S01]  /*2050*/  SHF.R.S32.HI R14, RZ, 0x1f, R21 ;  /* 0x0000001fff0e7819 */ /* 0x000fe20000011415 */
[----:B--2---:R-:W-:Y:S01]  /*2060*/  FADD.FTZ R7, R2, R7 ;  /* 0x0000000702077221 */ /* 0x004fe20000010000 */
[----:B------:R-:W-:Y:S02]  /*2070*/  IMAD R2, R16, UR12, RZ ;  /* 0x0000000c10027c24 */ /* 0x000fe4000f8e02ff */
[----:B------:R-:W-:Y:S01]  /*2080*/  LEA.HI R20, R14, R21, RZ, 0x4 ;  /* 0x000000150e147211 */ /* 0x000fe200078f20ff */
[----:B------:R-:W0:Y:S01]  /*2090*/  SHFL.BFLY PT, R12, R15, 0x1, 0x1f ;  /* 0x0c201f000f0c7f89 */ /* 0x000e2200000e0000 */
[----:B-1----:R-:W-:Y:S01]  /*20a0*/  FADD.FTZ R6, R6, R9 ;  /* 0x0000000906067221 */ /* 0x002fe20000010000 */
[----:B------:R-:W-:Y:S01]  /*20b0*/  IADD3 R9, R3, 0x3f, RZ ;  /* 0x0000003f03097810 */ /* 0x000fe20007ffe0ff */
[----:B------:R-:W-:Y:S01]  /*20c0*/  IMAD R17, R17, UR6, R2 ;  /* 0x0000000611117c24 */ /* 0x000fe2000f8e0202 */
[----:B------:R-:W-:Y:S01]  /*20d0*/  LOP3.LUT R16, R20, 0xfffffff0, RZ, 0xc0, !PT ;  /* 0xfffffff014107812 */ /* 0x000fe200078ec0ff */
[----:B---3--:R-:W-:Y:S01]  /*20e0*/  FADD.FTZ R10, R10, R11 ;  /* 0x0000000b0a0a7221 */ /* 0x008fe20000010000 */
[----:B------:R-:W1:Y:S01]  /*20f0*/  SHFL.BFLY PT, R2, R7, 0x1, 0x1f ;  /* 0x0c201f0007027f89 */ /* 0x000e6200000e0000 */
[--C-:B------:R-:W-:Y:S01]  /*2100*/  SHF.R.S32.HI R8, RZ, 0x1f, R9.reuse ;  /* 0x0000001fff087819 */ /* 0x100fe20000011409 */
[----:B------:R-:W-:-:S02]  /*2110*/  IMAD R14, R0, -0x40, R9 ;  /* 0xffffffc0000e7824 */ /* 0x000fc400078e0209 */
[----:B------:R-:W2:Y:S01]  /*2120*/  SHFL.BFLY PT, R11, R6, 0x1, 0x1f ;  /* 0x0c201f00060b7f89 */ /* 0x000ea200000e0000 */
[----:B------:R-:W-:Y:S01]  /*2130*/  IMAD.IADD R16, R21, 0x1, -R16 ;  /* 0x0000000115107824 */ /* 0x000fe200078e0a10 */
[----:B------:R-:W-:Y:S01]  /*2140*/  LEA.HI R8, R8, R9, RZ, 0x6 ;  /* 0x0000000908087211 */ /* 0x000fe200078f30ff */
[----:B------:R-:W-:Y:S01]  /*2150*/  IMAD.IADD R5, R5, 0x1, R17 ;  /* 0x0000000105057824 */ /* 0x000fe200078e0211 */
[----:B------:R-:W3:Y:S02]  /*2160*/  SHFL.BFLY PT, R13, R10, 0x1, 0x1f ;  /* 0x0c201f000a0d7f89 */ /* 0x000ee400000e0000 */
[----:B------:R-:W-:Y:S02]  /*2170*/  ISETP.NE.AND P1, PT, R16, RZ, PT ;  /* 0x000000ff1000720c */ /* 0x000fe40003f25270 */
[----:B------:R-:W-:-:S04]  /*2180*/  LOP3.LUT R8, R8, 0xffffffc0, RZ, 0xc0, !PT ;  /* 0xffffffc008087812 */ /* 0x000fc800078ec0ff */
[----:B------:R-:W-:Y:S01]  /*2190*/  IADD3 R8, R14, R8, -R9 ;  /* 0x000000080e087210 */ /* 0x000fe20007ffe809 */
[C---:B----4-:R-:W-:Y:S02]  /*21a0*/  IMAD R14, R18.reuse, UR13, RZ ;  /* 0x0000000d120e7c24 */ /* 0x050fe4000f8e02ff */
[----:B0-----:R-:W-:Y:S01]  /*21b0*/  FADD.FTZ R15, R15, R12 ;  /* 0x0000000c0f0f7221 */ /* 0x001fe20000010000 */
[----:B------:R-:W-:Y:S01]  /*21c0*/  ISETP.GE.AND P0, PT, R21, R8, PT ;  /* 0x000000081500720c */ /* 0x000fe20003f06270 */
[----:B------:R-:W-:Y:S02]  /*21d0*/  IMAD R17, R19, UR7, R14 ;  /* 0x0000000713117c24 */ /* 0x000fe4000f8e020e */
[----:B------:R-:W-:Y:S01]  /*21e0*/  IMAD.WIDE.U32 R8, R18, UR7, R4 ;  /* 0x0000000712087c25 */ /* 0x000fe2000f8e0004 */
[----:B------:R-:W-:-:S03]  /*21f0*/  ISETP.GT.OR P0, PT, R21, 0x3f, P0 ;  /* 0x0000003f1500780c */ /* 0x000fc60000704670 */
[----:B-1----:R-:W-:Y:S01]  /*2200*/  FADD.FTZ R14, R7, R2 ;  /* 0x00000002070e7221 */ /* 0x002fe20000010000 */
[----:B--2---:R-:W-:Y:S01]  /*2210*/  FADD.FTZ R16, R6, R11 ;  /* 0x0000000b06107221 */ /* 0x004fe20000010000 */
[----:B------:R-:W-:Y:S01]  /*2220*/  IADD3 R17, R9, R17, RZ ;  /* 0x0000001109117210 */ /* 0x000fe20007ffe0ff */
[----:B------:R-:W-:Y:S02]  /*2230*/  IMAD.SHL.U32 R6, R0, 0x40, RZ ;  /* 0x0000004000067824 */ /* 0x000fe400078e00ff */
[----:B---3--:R-:W-:Y:S01]  /*2240*/  FADD.FTZ R18, R10, R13 ;  /* 0x0000000d0a127221 */ /* 0x008fe20000010000 */
[----:B------:R-:W-:Y:S06]  /*2250*/  @P1 BRA `(.L_x_76) ;  /* 0x0000000000841947 */ /* 0x000fec0003800000 */
[----:B------:R-:W0:Y:S01]  /*2260*/  LDC.64 R10, c[0x0][0x278] ;  /* 0x00009e00ff0a7b82 */ /* 0x000e220000000a00 */
[----:B------:R-:W-:Y:S01]  /*2270*/  SHF.R.S32.HI R7, RZ, 0x1f, R6 ;  /* 0x0000001fff077819 */ /* 0x000fe20000011406 */
[----:B------:R-:W-:Y:S01]  /*2280*/  ULDC.64 UR8, c[0x0][0x260] ;  /* 0x0000980000087ab9 */ /* 0x000fe20000000a00 */
[----:B------:R-:W-:-:S05]  /*2290*/  SHF.R.S32.HI R19, RZ, 0x4, R20 ;  /* 0x00000004ff137819 */ /* 0x000fca0000011414 */
[----:B------:R-:W1:Y:S01]  /*22a0*/  LDC.64 R12, c[0x0][0x280] ;  /* 0x0000a000ff0c7b82 */ /* 0x000e620000000a00 */
[C---:B0-----:R-:W-:Y:S02]  /*22b0*/  IMAD R2, R10.reuse, UR12, RZ ;  /* 0x0000000c0a027c24 */ /* 0x041fe4000f8e02ff */
[----:B------:R-:W-:-:S04]  /*22c0*/  IMAD.WIDE.U32 R4, R10, UR6, R6 ;  /* 0x000000060a047c25 */ /* 0x000fc8000f8e0006 */
[----:B------:R-:W-:Y:S02]  /*22d0*/  IMAD R11, R11, UR6, R2 ;  /* 0x000000060b0b7c24 */ /* 0x000fe4000f8e0202 */
[C---:B-1----:R-:W-:Y:S02]  /*22e0*/  IMAD R2, R12.reuse, UR13, RZ ;  /* 0x0000000d0c027c24 */ /* 0x042fe4000f8e02ff */
[----:B------:R-:W-:Y:S02]  /*22f0*/  IMAD.IADD R5, R5, 0x1, R11 ;  /* 0x0000000105057824 */ /* 0x000fe400078e020b */
[----:B------:R-:W-:Y:S01]  /*2300*/  IMAD R11, R13, UR7, R2 ;  /* 0x000000070d0b7c24 */ /* 0x000fe2000f8e0202 */
[----:B------:R-:W-:Y:S01]  /*2310*/  SHF.R.S32.HI R2, RZ, 0x1f, R19 ;  /* 0x0000001fff027819 */ /* 0x000fe20000011413 */
[----:B------:R-:W-:-:S04]  /*2320*/  IMAD.WIDE.U32 R4, R12, UR7, R4 ;  /* 0x000000070c047c25 */ /* 0x000fc8000f8e0004 */
[----:B------:R-:W-:Y:S01]  /*2330*/  IMAD R10, R0, -0x40, R3 ;  /* 0xffffffc0000a7824 */ /* 0x000fe200078e0203 */
[----:B------:R-:W-:-:S04]  /*2340*/  IADD3 R3, P1, R19, R4, RZ ;  /* 0x0000000413037210 */ /* 0x000fc80007f3e0ff */
[----:B------:R-:W-:Y:S01]  /*2350*/  IADD3.X R4, R2, R5, R11, P1, !PT ;  /* 0x0000000502047210 */ /* 0x000fe20000ffe40b */
[C---:B------:R-:W-:Y:S01]  /*2360*/  VIADD R11, R19.reuse, 0x10 ;  /* 0x00000010130b7836 */ /* 0x040fe20000000000 */
[CC--:B------:R-:W-:Y:S02]  /*2370*/  ISETP.GE.AND P4, PT, R19.reuse, R10.reuse, PT ;  /* 0x0000000a1300720c */ /* 0x0c0fe40003f86270 */
[C---:B------:R-:W-:Y:S01]  /*2380*/  IADD3 R5, R19.reuse, 0x30, RZ ;  /* 0x0000003013057810 */ /* 0x040fe20007ffe0ff */
[----:B------:R-:W-:Y:S01]  /*2390*/  VIADD R19, R19, 0x20 ;  /* 0x0000002013137836 */ /* 0x000fe20000000000 */
[----:B------:R-:W-:Y:S02]  /*23a0*/  LEA R2, P5, R3, UR8, 0x2 ;  /* 0x0000000803027c11 */ /* 0x000fe4000f8a10ff */
[-C--:B------:R-:W-:Y:S02]  /*23b0*/  ISETP.GE.AND P1, PT, R5, R10.reuse, PT ;  /* 0x0000000a0500720c */ /* 0x080fe40003f26270 */
[----:B------:R-:W-:-:S02]  /*23c0*/  ISETP.GE.AND P3, PT, R11, R10, PT ;  /* 0x0000000a0b00720c */ /* 0x000fc40003f66270 */
[----:B------:R-:W-:Y:S02]  /*23d0*/  ISETP.GE.AND P2, PT, R19, R10, PT ;  /* 0x0000000a1300720c */ /* 0x000fe40003f46270 */
[----:B------:R-:W-:Y:S02]  /*23e0*/  LEA.HI.X R3, R3, UR9, R4, 0x2, P5 ;  /* 0x0000000903037c11 */ /* 0x000fe4000a8f1404 */
[----:B------:R-:W-:Y:S02]  /*23f0*/  FSEL R5, R14, RZ, !P4 ;  /* 0x000000ff0e057208 */ /* 0x000fe40006000000 */
[----:B------:R-:W-:Y:S02]  /*2400*/  FSEL R11, R16, RZ, !P3 ;  /* 0x000000ff100b7208 */ /* 0x000fe40005800000 */
[----:B------:R-:W-:Y:S01]  /*2410*/  FSEL R13, R18, RZ, !P2 ;  /* 0x000000ff120d7208 */ /* 0x000fe20005000000 */
[----:B------:R0:W-:Y:S01]  /*2420*/  STG.E desc[UR4][R2.64], R5 ;  /* 0x0000000502007986 */ /* 0x0001e2000c101904 */
[----:B------:R-:W-:-:S03]  /*2430*/  FSEL R15, R15, RZ, !P1 ;  /* 0x000000ff0f0f7208 */ /* 0x000fc60004800000 */
[----:B------:R0:W-:Y:S04]  /*2440*/  STG.E desc[UR4][R2.64+0x40], R11 ;  /* 0x0000400b02007986 */ /* 0x0001e8000c101904 */
[----:B------:R0:W-:Y:S04]  /*2450*/  STG.E desc[UR4][R2.64+0x80], R13 ;  /* 0x0000800d02007986 */ /* 0x0001e8000c101904 */
[----:B------:R0:W-:Y:S02]  /*2460*/  STG.E desc[UR4][R2.64+0xc0], R15 ;  /* 0x0000c00f02007986 */ /* 0x0001e4000c101904 */
.L_x_76:
[----:B------:R-:W-:Y:S05]  /*2470*/  BSYNC B0 ;  /* 0x0000000000007941 */ /* 0x000fea0003800000 */
.L_x_75:
[----:B------:R-:W-:Y:S04]  /*2480*/  BSSY B0, `(.L_x_77) ;  /* 0x0000016000007945 */ /* 0x000fe80003800000 */
[----:B------:R-:W-:Y:S05]  /*2490*/  @P0 BRA `(.L_x_78) ;  /* 0x0000000000500947 */ /* 0x000fea0003800000 */
[----:B0-----:R-:W0:Y:S01]  /*24a0*/  LDC.64 R10, c[0x0][0x2a8] ;  /* 0x0000aa00ff0a7b82 */ /* 0x001e220000000a00 */
[----:B------:R-:W-:Y:S01]  /*24b0*/  SHF.R.S32.HI R3, RZ, 0x1f, R21 ;  /* 0x0000001fff037819 */ /* 0x000fe20000011415 */
[----:B------:R-:W-:Y:S01]  /*24c0*/  ULDC.64 UR8, c[0x0][0x2a0] ;  /* 0x0000a80000087ab9 */ /* 0x000fe20000000a00 */
[----:B------:R-:W-:-:S04]  /*24d0*/  IADD3 R2, P0, R6, R21, RZ ;  /* 0x0000001506027210 */ /* 0x000fc80007f1e0ff */
[----:B------:R-:W-:Y:S01]  /*24e0*/  LEA.HI.X.SX32 R3, R6, R3, 0x1, P0 ;  /* 0x0000000306037211 */ /* 0x000fe200000f0eff */
[----:B------:R-:W1:Y:S01]  /*24f0*/  LDC.64 R12, c[0x0][0x2b0] ;  /* 0x0000ac00ff0c7b82 */ /* 0x000e620000000a00 */
[C---:B------:R-:W-:Y:S01]  /*2500*/  FMUL.FTZ R6, R96.reuse, 1.4426950216293334961 ;  /* 0x3fb8aa3b60067820 */ /* 0x040fe20000410000 */
[----:B------:R-:W-:Y:S01]  /*2510*/  FSETP.NEU.FTZ.AND P0, PT, R96, -INF , PT ;  /* 0xff8000006000780b */ /* 0x000fe20003f1d000 */
[C---:B0-----:R-:W-:Y:S02]  /*2520*/  IMAD R4, R10.reuse, UR12, RZ ;  /* 0x0000000c0a047c24 */ /* 0x041fe4000f8e02ff */
[----:B------:R-:W-:-:S04]  /*2530*/  IMAD.WIDE.U32 R2, R10, UR6, R2 ;  /* 0x000000060a027c25 */ /* 0x000fc8000f8e0002 */
[----:B------:R-:W-:Y:S02]  /*2540*/  IMAD R5, R11, UR6, R4 ;  /* 0x000000060b057c24 */ /* 0x000fe4000f8e0204 */
[----:B-1----:R-:W-:-:S03]  /*2550*/  IMAD R4, R12, UR13, RZ ;  /* 0x0000000d0c047c24 */ /* 0x002fc6000f8e02ff */
[----:B------:R-:W-:Y:S01]  /*2560*/  IADD3 R3, R3, R5, RZ ;  /* 0x0000000503037210 */ /* 0x000fe20007ffe0ff */
[----:B------:R-:W-:Y:S02]  /*2570*/  IMAD R5, R13, UR7, R4 ;  /* 0x000000070d057c24 */ /* 0x000fe4000f8e0204 */
[----:B------:R-:W-:-:S04]  /*2580*/  IMAD.WIDE.U32 R2, R12, UR7, R2 ;  /* 0x000000070c027c25 */ /* 0x000fc8000f8e0002 */
[----:B------:R-:W-:Y:S01]  /*2590*/  IMAD.IADD R3, R3, 0x1, R5 ;  /* 0x0000000103037824 */ /* 0x000fe200078e0205 */
[----:B------:R-:W-:-:S04]  /*25a0*/  LEA R4, P1, R2, UR8, 0x2 ;  /* 0x0000000802047c11 */ /* 0x000fc8000f8210ff */
[----:B------:R-:W-:Y:S02]  /*25b0*/  LEA.HI.X R5, R2, UR9, R3, 0x2, P1 ;  /* 0x0000000902057c11 */ /* 0x000fe400088f1403 */
[----:B------:R-:W-:-:S05]  /*25c0*/  FSEL R3, R6, RZ, P0 ;  /* 0x000000ff06037208 */ /* 0x000fca0000000000 */
[----:B------:R1:W-:Y:S02]  /*25d0*/  STG.E desc[UR4][R4.64], R3 ;  /* 0x0000000304007986 */ /* 0x0003e4000c101904 */
.L_x_78:
[----:B------:R-:W-:Y:S05]  /*25e0*/  BSYNC B0 ;  /* 0x0000000000007941 */ /* 0x000fea0003800000 */
.L_x_77:
[----:B------:R-:W-:Y:S01]  /*25f0*/  ULDC.64 UR10, c[0x0][0x2e8] ;  /* 0x0000ba00000a7ab9 */ /* 0x000fe20000000a00 */
[----:B------:R-:W-:Y:S01]  /*2600*/  ULDC.64 UR8, c[0x0][0x2b8] ;  /* 0x0000ae0000087ab9 */ /* 0x000fe20000000a00 */
[----:B------:R-:W-:Y:S02]  /*2610*/  ISETP.NE.U32.AND P0, PT, RZ, UR10, PT ;  /* 0x0000000aff007c0c */ /* 0x000fe4000bf05070 */
[C---:B0-----:R-:W-:Y:S02]  /*2620*/  LEA R2, P1, R8.reuse, UR8, 0x2 ;  /* 0x0000000808027c11 */ /* 0x041fe4000f8210ff */
[----:B------:R-:W-:Y:S02]  /*2630*/  ISETP.NE.AND.EX P0, PT, RZ, UR11, PT, P0 ;  /* 0x0000000bff007c0c */ /* 0x000fe4000bf05300 */
[----:B-1----:R-:W-:Y:S02]  /*2640*/  LEA.HI.X R3, R8, UR9, R17, 0x2, P1 ;  /* 0x0000000908037c11 */ /* 0x002fe400088f1411 */
        /* <DEDUP_REMOVED lines=26> */
.L_x_79:
        /* <DEDUP_REMOVED lines=9> */
.L_x_151:


//--------------------- .text._ZN7cutlass13device_kernelIN5flash19enable_sm80_to_sm89INS1_16FlashAttnBwdSm80INS1_25CollectiveMainloopBwdSm80ILi1ELi1EN4cute5tupleIJNS5_1CILi64EEES8_NS7_ILi256EEEEEENS_10bfloat16_tEfNS_4arch4Sm80ELb1ELb0ELb1ELb1ELb0ELb0ELb0ELb0ELi2ELi4ELi2ELi2ELb0EEENS1_21CollectiveEpilogueBwdISA_SB_SD_Li256ELb1ELb0ELi4EEENS1_25SingleTileBwdLPTSchedulerILb1ELi64ELb0EEEEEEEEEvNT_6ParamsE --------------------------
	.section	.text._ZN7cutlass13device_kernelIN5flash19enable_sm80_to_sm89INS1_16FlashAttnBwdSm80INS1_25CollectiveMainloopBwdSm80ILi1ELi1EN4cute5tupleIJNS5_1CILi64EEES8_NS7_ILi256EEEEEENS_10bfloat16_tEfNS_4arch4Sm80ELb1ELb0ELb1ELb1ELb0ELb0ELb0ELb0ELi2ELi4ELi2ELi2ELb0EEENS1_21CollectiveEpilogueBwdISA_SB_SD_Li256ELb1ELb0ELi4EEENS1_25SingleTileBwdLPTSchedulerILb1ELi64ELb0EEEEEEEEEvNT_6ParamsE,"ax",@progbits
	.align	128
.text._ZN7cutlass13device_kernelIN5flash19enable_sm80_to_sm89INS1_16FlashAttnBwdSm80INS1_25CollectiveMainloopBwdSm80ILi1ELi1EN4cute5tupleIJNS5_1CILi64EEES8_NS7_ILi256EEEEEENS_10bfloat16_tEfNS_4arch4Sm80ELb1ELb0ELb1ELb1ELb0ELb0ELb0ELb0ELi2ELi4ELi2ELi2ELb0EEENS1_21CollectiveEpilogueBwdISA_SB_SD_Li256ELb1ELb0ELi4EEENS1_25SingleTileBwdLPTSchedulerILb1ELi64ELb0EEEEEEEEEvNT_6ParamsE:
        .type           _ZN7cutlass13device_kernelIN5flash19enable_sm80_to_sm89INS1_16FlashAttnBwdSm80INS1_25CollectiveMainloopBwdSm80ILi1ELi1EN4cute5tupleIJNS5_1CILi64EEES8_NS7_ILi256EEEEEENS_10bfloat16_tEfNS_4arch4Sm80ELb1ELb0ELb1ELb1ELb0ELb0ELb0ELb0ELi2ELi4ELi2ELi2ELb0EEENS1_21CollectiveEpilogueBwdISA_SB_SD_Li256ELb1ELb0ELi4EEENS1_25SingleTileBwdLPTSchedulerILb1ELi64ELb0EEEEEEEEEvNT_6ParamsE,@function
        .size           _ZN7cutlass13device_kernelIN5flash19enable_sm80_to_sm89INS1_16FlashAttnBwdSm80INS1_25CollectiveMainloopBwdSm80ILi1ELi1EN4cute5tupleIJNS5_1CILi64EEES8_NS7_ILi256EEEEEENS_10bfloat16_tEfNS_4arch4Sm80ELb1ELb0ELb1ELb1ELb0ELb0ELb0ELb0ELi2ELi4ELi2ELi2ELb0EEENS1_21CollectiveEpilogueBwdISA_SB_SD_Li256ELb1ELb0ELi4EEENS1_25SingleTileBwdLPTSchedulerILb1ELi64ELb0EEEEEEEEEvNT_6ParamsE,(.L_x_152 - _ZN7cutlass13device_kernelIN5flash19enable_sm80_to_sm89INS1_16FlashAttnBwdSm80INS1_25CollectiveMainloopBwdSm80ILi1ELi1EN4cute5tupleIJNS5_1CILi64EEES8_NS7_ILi256EEEEEENS_10bfloat16_tEfNS_4arch4Sm80ELb1ELb0ELb1ELb1ELb0ELb0ELb0ELb0ELi2ELi4ELi2ELi2ELb0EEENS1_21CollectiveEpilogueBwdISA_SB_SD_Li256ELb1ELb0ELi4EEENS1_25SingleTileBwdLPTSchedulerILb1ELi64ELb0EEEEEEEEEvNT_6ParamsE)
        .other          _ZN7cutlass13device_kernelIN5flash19enable_sm80_to_sm89INS1_16FlashAttnBwdSm80INS1_25CollectiveMainloopBwdSm80ILi1ELi1EN4cute5tupleIJNS5_1CILi64EEES8_NS7_ILi256EEEEEENS_10bfloat16_tEfNS_4arch4Sm80ELb1ELb0ELb1ELb1ELb0ELb0ELb0ELb0ELi2ELi4ELi2ELi2ELb0EEENS1_21CollectiveEpilogueBwdISA_SB_SD_Li256ELb1ELb0ELi4EEENS1_25SingleTileBwdLPTSchedulerILb1ELi64ELb0EEEEEEEEEvNT_6ParamsE,@"STO_CUDA_ENTRY STV_DEFAULT"
_ZN7cutlass13device_kernelIN5flash19enable_sm80_to_sm89INS1_16FlashAttnBwdSm80INS1_25CollectiveMainloopBwdSm80ILi1ELi1EN4cute5tupleIJNS5_1CILi64EEES8_NS7_ILi256EEEEEENS_10bfloat16_tEfNS_4arch4Sm80ELb1ELb0ELb1ELb1ELb0ELb0ELb0ELb0ELi2ELi4ELi2ELi2ELb0EEENS1_21CollectiveEpilogueBwdISA_SB_SD_Li256ELb1ELb0ELi4EEENS1_25SingleTileBwdLPTSchedulerILb1ELi64ELb0EEEEEEEEEvNT_6ParamsE:
[----:B------:R-:W-:Y:S01]  /*0000*/  LDC R1, c[0x0][0x28] ;  /* 0x00000a00ff017b82 */ /* 0x000fe20000000800 */
[----:B------:R-:W-:Y:S05]  /*0010*/  EXIT ;  /* 0x000000000000794d */ /* 0x000fea0003800000 */
.L_x_80:
        /* <DEDUP_REMOVED lines=14> */
.L_x_152:


//--------------------- .text._ZN7cutlass13device_kernelIN5flash32FlashAttnBwdPostprocessConvertdQIN4cute5tupleIJNS3_1CILi64EEENS5_ILi256EEEEEENS_10bfloat16_tEfNS_4arch4Sm80ELi256ENS3_8TiledMMAINS3_8MMA_AtomIJNS3_30SM80_16x8x16_F32BF16BF16F32_TNEEEENS3_6LayoutINS4_IJNS5_ILi2EEENS5_ILi4EEENS5_ILi1EEEEEENS4_IJSJ_SH_NS5_ILi0EEEEEEEENS4_IJNS5_ILi32EEES6_NS5_ILi16EEEEEEEELb0EEEEEvNT_6ParamsE --------------------------
	.section	.text._ZN7cutlass13device_kernelIN5flash32FlashAttnBwdPostprocessConvertdQIN4cute5tupleIJNS3_1CILi64EEENS5_ILi256EEEEEENS_10bfloat16_tEfNS_4arch4Sm80ELi256ENS3_8TiledMMAINS3_8MMA_AtomIJNS3_30SM80_16x8x16_F32BF16BF16F32_TNEEEENS3_6LayoutINS4_IJNS5_ILi2EEENS5_ILi4EEENS5_ILi1EEEEEENS4_IJSJ_SH_NS5_ILi0EEEEEEEENS4_IJNS5_ILi32EEES6_NS5_ILi16EEEEEEEELb0EEEEEvNT_6ParamsE,"ax",@progbits
	.align	128
.text._ZN7cutlass13device_kernelIN5flash32FlashAttnBwdPostprocessConvertdQIN4cute5tupleIJNS3_1CILi64EEENS5_ILi256EEEEEENS_10bfloat16_tEfNS_4arch4Sm80ELi256ENS3_8TiledMMAINS3_8MMA_AtomIJNS3_30SM80_16x8x16_F32BF16BF16F32_TNEEEENS3_6LayoutINS4_IJNS5_ILi2EEENS5_ILi4EEENS5_ILi1EEEEEENS4_IJSJ_SH_NS5_ILi0EEEEEEEENS4_IJNS5_ILi32EEES6_NS5_ILi16EEEEEEEELb0EEEEEvNT_6ParamsE:
        .type           _ZN7cutlass13device_kernelIN5flash32FlashAttnBwdPostprocessConvertdQIN4cute5tupleIJNS3_1CILi64EEENS5_ILi256EEEEEENS_10bfloat16_tEfNS_4arch4Sm80ELi256ENS3_8TiledMMAINS3_8MMA_AtomIJNS3_30SM80_16x8x16_F32BF16BF16F32_TNEEEENS3_6LayoutINS4_IJNS5_ILi2EEENS5_ILi4EEENS5_ILi1EEEEEENS4_IJSJ_SH_NS5_ILi0EEEEEEEENS4_IJNS5_ILi32EEES6_NS5_ILi16EEEEEEEELb0EEEEEvNT_6ParamsE,@function
        .size           _ZN7cutlass13device_kernelIN5flash32FlashAttnBwdPostprocessConvertdQIN4cute5tupleIJNS3_1CILi64EEENS5_ILi256EEEEEENS_10bfloat16_tEfNS_4arch4Sm80ELi256ENS3_8TiledMMAINS3_8MMA_AtomIJNS3_30SM80_16x8x16_F32BF16BF16F32_TNEEEENS3_6LayoutINS4_IJNS5_ILi2EEENS5_ILi4EEENS5_ILi1EEEEEENS4_IJSJ_SH_NS5_ILi0EEEEEEEENS4_IJNS5_ILi32EEES6_NS5_ILi16EEEEEEEELb0EEEEEvNT_6ParamsE,(.L_x_153 - _ZN7cutlass13device_kernelIN5flash32FlashAttnBwdPostprocessConvertdQIN4cute5tupleIJNS3_1CILi64EEENS5_ILi256EEEEEENS_10bfloat16_tEfNS_4arch4Sm80ELi256ENS3_8TiledMMAINS3_8MMA_AtomIJNS3_30SM80_16x8x16_F32BF16BF16F32_TNEEEENS3_6LayoutINS4_IJNS5_ILi2EEENS5_ILi4EEENS5_ILi1EEEEEENS4_IJSJ_SH_NS5_ILi0EEEEEEEENS4_IJNS5_ILi32EEES6_NS5_ILi16EEEEEEEELb0EEEEEvNT_6ParamsE)
        .other          _ZN7cutlass13device_kernelIN5flash32FlashAttnBwdPostprocessConvertdQIN4cute5tupleIJNS3_1CILi64EEENS5_ILi256EEEEEENS_10bfloat16_tEfNS_4arch4Sm80ELi256ENS3_8TiledMMAINS3_8MMA_AtomIJNS3_30SM80_16x8x16_F32BF16BF16F32_TNEEEENS3_6LayoutINS4_IJNS5_ILi2EEENS5_ILi4EEENS5_ILi1EEEEEENS4_IJSJ_SH_NS5_ILi0EEEEEEEENS4_IJNS5_ILi32EEES6_NS5_ILi16EEEEEEEELb0EEEEEvNT_6ParamsE,@"STO_CUDA_ENTRY STV_DEFAULT"
_ZN7cutlass13device_kernelIN5flash32FlashAttnBwdPostprocessConvertdQIN4cute5tupleIJNS3_1CILi64EEENS5_ILi256EEEEEENS_10bfloat16_tEfNS_4arch4Sm80ELi256ENS3_8TiledMMAINS3_8MMA_AtomIJNS3_30SM80_16x8x16_F32BF16BF16F32_TNEEEENS3_6LayoutINS4_IJNS5_ILi2EEENS5_ILi4EEENS5_ILi1EEEEEENS4_IJSJ_SH_NS5_ILi0EEEEEEEENS4_IJNS5_ILi32EEES6_NS5_ILi16EEEEEEEELb0EEEEEvNT_6ParamsE:
        /* <DEDUP_REMOVED lines=21> */
[----:B------:R-:W2:Y:S04]  /*0150*/  LDG.E R2, desc[UR6][R4.64] ;  /* 0x0000000604027981 */ /* 0x000ea8000c1e1900 */
[----:B-----5:R-:W2:Y:S02]  /*0160*/  LDG.E R3, desc[UR6][R4.64+0x4] ;  /* 0x0000040604037981 */ /* 0x020ea4000c1e1900 */
[----:B--2---:R-:W-:-:S07]  /*0170*/  IADD3 R3, -R2, R3, RZ ;  /* 0x0000000302037210 */ /* 0x004fce0007ffe1ff */
.L_x_81:
[----:B------:R-:W-:Y:S02]  /*0180*/  ISETP.NE.U32.AND P1, PT, RZ, UR4, PT ;  /* 0x00000004ff007c0c */ /* 0x000fe4000bf25070 */
[----:B-----5:R-:W-:Y:S02]  /*0190*/  ISETP.LE.AND P2, PT, R3, R0, PT ;  /* 0x000000000300720c */ /* 0x020fe40003f43270 */
[----:B------:R-:W-:-:S13]  /*01a0*/  ISETP.NE.AND.EX P1, PT, RZ, UR5, PT, P1 ;  /* 0x00000005ff007c0c */ /* 0x000fda000bf25310 */
[----:B------:R-:W-:Y:S05]  /*01b0*/  @P1 EXIT P2 ;  /* 0x000000000000194d */ /* 0x000fea0001000000 */
[----:B------:R-:W0:Y:S01]  /*01c0*/  S2R R73, SR_TID.X ;  /* 0x0000000000497919 */ /* 0x000e220000002100 */
[C---:B------:R-:W-:Y:S01]  /*01d0*/  @P0 IMAD R2, R69.reuse, 0x40, R72 ;  /* 0x0000004045020824 */ /* 0x040fe200078e0248 */
[----:B------:R-:W2:Y:S01]  /*01e0*/  S2UR UR8, SR_CTAID.Y ;  /* 0x00000000000879c3 */ /* 0x000ea20000002600 */
[----:B------:R-:W-:Y:S01]  /*01f0*/  SHF.R.S32.HI R70, RZ, 0x1f, R69 ;  /* 0x0000001fff467819 */ /* 0x000fe20000011445 */
[----:B------:R-:W-:Y:S01]  /*0200*/  ULDC.64 UR4, c[0x0][0x230] ;  /* 0x00008c0000047ab9 */ /* 0x000fe20000000a00 */
[----:B------:R-:W-:Y:S02]  /*0210*/  SEL R69, R69, RZ, !P1 ;  /* 0x000000ff45457207 */ /* 0x000fe40004800000 */
[----:B-1----:R-:W-:Y:S02]  /*0220*/  @P0 SHF.R.S32.HI R5, RZ, 0x1f, R2 ;  /* 0x0000001fff050819 */ /* 0x002fe40000011402 */
[----:B------:R-:W-:Y:S01]  /*0230*/  SEL R70, R70, RZ, !P1 ;  /* 0x000000ff46467207 */ /* 0x000fe20004800000 */
[----:B------:R-:W1:Y:S01]  /*0240*/  LDC.64 R8, c[0x0][0x228] ;  /* 0x00008a00ff087b82 */ /* 0x000e620000000a00 */
[----:B------:R-:W-:-:S02]  /*0250*/  @P0 LEA.HI R5, R5, R2, RZ, 0x6 ;  /* 0x0000000205050211 */ /* 0x000fc400078f30ff */
[----:B------:R-:W-:-:S03]  /*0260*/  SHF.L.U32 R2, R68, 0xe, RZ ;  /* 0x0000000e44027819 */ /* 0x000fc600000006ff */
[----:B------:R-:W-:-:S05]  /*0270*/  @P0 IMAD.SHL.U32 R5, R5, 0x100, RZ ;  /* 0x0000010005050824 */ /* 0x000fca00078e00ff */
[----:B------:R-:W-:Y:S02]  /*0280*/  @P0 LOP3.LUT R7, R5, 0xffffc000, RZ, 0xc0, !PT ;  /* 0xffffc00005070812 */ /* 0x000fe400078ec0ff */
[----:B------:R-:W-:Y:S02]  /*0290*/  CS2R R4, SRZ ;  /* 0x0000000000047805 */ /* 0x000fe4000001ff00 */
[--C-:B------:R-:W-:Y:S01]  /*02a0*/  @P0 SHF.R.S32.HI R5, RZ, 0x1f, R7.reuse ;  /* 0x0000001fff050819 */ /* 0x100fe20000011407 */
[----:B------:R-:W-:Y:S01]  /*02b0*/  @P0 IMAD.MOV.U32 R4, RZ, RZ, R7 ;  /* 0x000000ffff040224 */ /* 0x000fe200078e0007 */
[----:B--2---:R-:W-:Y:S01]  /*02c0*/  USHF.R.S32.HI UR9, URZ, 0x1f, UR8 ;  /* 0x0000001f3f097899 */ /* 0x004fe20008011408 */
[----:B------:R-:W-:Y:S01]  /*02d0*/  SHF.R.S32.HI R7, RZ, 0x1f, R2 ;  /* 0x0000001fff077819 */ /* 0x000fe20000011402 */
[----:B0-----:R-:W-:-:S04]  /*02e0*/  IMAD.SHL.U32 R71, R73, 0x4, RZ ;  /* 0x0000000449477824 */ /* 0x001fc800078e00ff */
[----:B-1----:R-:W-:Y:S01]  /*02f0*/  IMAD R6, R8, UR9, RZ ;  /* 0x0000000908067c24 */ /* 0x002fe2000f8e02ff */
[----:B------:R-:W-:Y:S02]  /*0300*/  IADD3 R4, P2, P3, R4, R71, R2 ;  /* 0x0000004704047210 */ /* 0x000fe40007b5e002 */
[----:B------:R-:W-:-:S04]  /*0310*/  SHF.R.S32.HI R2, RZ, 0x1f, R71 ;  /* 0x0000001fff027819 */ /* 0x000fc80000011447 */
[----:B------:R-:W-:Y:S01]  /*0320*/  IADD3.X R5, R5, R2, R7, P2, P3 ;  /* 0x0000000205057210 */ /* 0x000fe200017e6407 */
[----:B------:R-:W-:Y:S02]  /*0330*/  IMAD R7, R9, UR8, R6 ;  /* 0x0000000809077c24 */ /* 0x000fe4000f8e0206 */
[----:B------:R-:W-:Y:S02]  /*0340*/  IMAD R2, R70, UR4, RZ ;  /* 0x0000000446027c24 */ /* 0x000fe4000f8e02ff */
[----:B------:R-:W-:-:S05]  /*0350*/  IMAD.WIDE.U32 R4, R8, UR8, R4 ;  /* 0x0000000808047c25 */ /* 0x000fca000f8e0004 */
[----:B------:R-:W-:Y:S01]  /*0360*/  IADD3 R5, R5, R7, RZ ;  /* 0x0000000705057210 */ /* 0x000fe20007ffe0ff */
        /* <DEDUP_REMOVED lines=25> */
[----:B------:R-:W-:Y:S03]  /*0500*/  BSSY B0, `(.L_x_82) ;  /* 0x0000137000007945 */ /* 0x000fe60003800000 */
[----:B------:R-:W-:-:S02]  /*0510*/  LEA.HI R77, R74, R73, RZ, 0x5 ;  /* 0x000000494a4d7211 */ /* 0x000fc400078f28ff */
[CC--:B------:R-:W-:Y:S02]  /*0520*/  LEA.HI R76, R74.reuse, R73.reuse, RZ, 0x2 ;  /* 0x000000494a4c7211 */ /* 0x0c0fe400078f10ff */
[----:B------:R-:W-:Y:S02]  /*0530*/  SHF.R.S32.HI R2, RZ, 0x5, R77 ;  /* 0x00000005ff027819 */ /* 0x000fe4000001144d */
[----:B------:R-:W-:Y:S02]  /*0540*/  LEA.HI R81, R74, R73, RZ, 0x7 ;  /* 0x000000494a517211 */ /* 0x000fe400078f38ff */
[----:B0-----:R-:W-:Y:S02]  /*0550*/  LEA.HI R78, R77, R2, RZ, 0x1 ;  /* 0x000000024d4e7211 */ /* 0x001fe400078f08ff */
[--C-:B------:R-:W-:Y:S02]  /*0560*/  SHF.R.S32.HI R80, RZ, 0x2, R76.reuse ;  /* 0x00000002ff507819 */ /* 0x100fe4000001144c */
[----:B------:R-:W-:-:S02]  /*0570*/  SHF.R.S32.HI R79, RZ, 0x1f, R76 ;  /* 0x0000001fff4f7819 */ /* 0x000fc4000001144c */
[----:B------:R-:W-:Y:S02]  /*0580*/  SHF.R.S32.HI R83, RZ, 0x7, R81 ;  /* 0x00000007ff537819 */ /* 0x000fe40000011451 */
[----:B------:R-:W-:Y:S01]  /*0590*/  LOP3.LUT R76, R76, 0x7ffffffc, RZ, 0xc0, !PT ;  /* 0x7ffffffc4c4c7812 */ /* 0x000fe200078ec0ff */
[----:B-1----:R-:W-:Y:S01]  /*05a0*/  ULEA UR4, UR5, UR4, 0x18 ;  /* 0x0000000405047291 */ /* 0x002fe2000f8ec03f */
[----:B------:R-:W-:Y:S02]  /*05b0*/  LOP3.LUT R81, R78, 0xfffffe, RZ, 0xc0, !PT ;  /* 0x00fffffe4e517812 */ /* 0x000fe400078ec0ff */
[----:B------:R-:W-:Y:S01]  /*05c0*/  LOP3.LUT R78, R77, 0xffffffe0, RZ, 0xc0, !PT ;  /* 0xffffffe04d4e7812 */ /* 0x000fe200078ec0ff */
[C---:B------:R-:W-:Y:S01]  /*05d0*/  IMAD.IADD R76, R73.reuse, 0x1, -R76 ;  /* 0x00000001494c7824 */ /* 0x040fe200078e0a4c */
[----:B------:R-:W-:Y:S01]  /*05e0*/  SHF.R.S32.HI R77, RZ, 0x1f, R77 ;  /* 0x0000001fff4d7819 */ /* 0x000fe2000001144d */
[----:B------:R-:W-:Y:S01]  /*05f0*/  IMAD.IADD R81, R2, 0x1, -R81 ;  /* 0x0000000102517824 */ /* 0x000fe200078e0a51 */
[C---:B------:R-:W-:Y:S01]  /*0600*/  LEA R75, R73.reuse, UR4, 0x4 ;  /* 0x00000004494b7c11 */ /* 0x040fe2000f8e20ff */
[----:B------:R-:W-:Y:S01]  /*0610*/  IMAD.IADD R78, R73, 0x1, -R78 ;  /* 0x00000001494e7824 */ /* 0x000fe200078e0a4e */
[C---:B------:R-:W-:Y:S01]  /*0620*/  LEA R82, R83.reuse, R76, 0x9 ;  /* 0x0000004c53527211 */ /* 0x040fe200078e48ff */
[----:B------:R-:W-:Y:S01]  /*0630*/  IMAD.SHL.U32 R83, R83, 0x40, RZ ;  /* 0x0000004053537824 */ /* 0x000fe200078e00ff */
[----:B------:R-:W-:Y:S01]  /*0640*/  LEA.HI R77, R77, R2, RZ, 0x2 ;  /* 0x000000024d4d7211 */ /* 0x000fe200078f10ff */
[----:B------:R-:W-:Y:S01]  /*0650*/  ULDC UR5, c[0x0][0x268] ;  /* 0x00009a0000057ab9 */ /* 0x000fe20000000800 */
[----:B------:R-:W-:-:S02]  /*0660*/  LEA.HI R79, R79, R80, RZ, 0x3 ;  /* 0x000000504f4f7211 */ /* 0x000fc400078f18ff */
[----:B------:R-:W-:Y:S02]  /*0670*/  LOP3.LUT R83, R83, 0x40, RZ, 0xc0, !PT ;  /* 0x0000004053537812 */ /* 0x000fe400078ec0ff */
[----:B------:R-:W-:Y:S02]  /*0680*/  LOP3.LUT R77, R77, 0x7fffffc, RZ, 0xc0, !PT ;  /* 0x07fffffc4d4d7812 */ /* 0x000fe400078ec0ff */
[----:B------:R-:W-:Y:S02]  /*0690*/  LOP3.LUT R79, R79, 0xfffffff8, RZ, 0xc0, !PT ;  /* 0xfffffff84f4f7812 */ /* 0x000fe400078ec0ff */
[----:B------:R-:W-:Y:S01]  /*06a0*/  LEA.HI R76, R74, R73, RZ, 0x6 ;  /* 0x000000494a4c7211 */ /* 0x000fe200078f30ff */
[----:B------:R-:W-:Y:S01]  /*06b0*/  IMAD R73, R81, 0x80, R82 ;  /* 0x0000008051497824 */ /* 0x000fe200078e0252 */
[----:B------:R-:W-:Y:S01]  /*06c0*/  IADD3 R74, R80, -R79, RZ ;  /* 0x8000004f504a7210 */ /* 0x000fe20007ffe0ff */
[----:B--2---:R0:W-:Y:S04]  /*06d0*/  STS.128 [R75], R4 ;  /* 0x000000044b007388 */ /* 0x0041e80000000c00 */
[----:B---3--:R1:W-:Y:S04]  /*06e0*/  STS.128 [R75+0x1000], R8 ;  /* 0x001000084b007388 */ /* 0x0083e80000000c00 */
[----:B----4-:R2:W-:Y:S04]  /*06f0*/  STS.128 [R75+0x2000], R12 ;  /* 0x0020000c4b007388 */ /* 0x0105e80000000c00 */
[----:B-----5:R-:W-:Y:S04]  /*0700*/  STS.128 [R75+0x3000], R16 ;  /* 0x003000104b007388 */ /* 0x020fe80000000c00 */
[----:B------:R-:W-:Y:S01]  /*0710*/  STS.128 [R75+0x4000], R20 ;  /* 0x004000144b007388 */ /* 0x000fe20000000c00 */
[----:B0-----:R-:W-:-:S02]  /*0720*/  LEA.HI R4, R78, R78, RZ, 0x1 ;  /* 0x0000004e4e047211 */ /* 0x001fc400078f08ff */
[----:B------:R-:W-:Y:S01]  /*0730*/  SHF.R.S32.HI R5, RZ, 0x1f, R74 ;  /* 0x0000001fff057819 */ /* 0x000fe2000001144a */
[----:B------:R-:W-:Y:S01]  /*0740*/  STS.128 [R75+0x5000], R24 ;  /* 0x005000184b007388 */ /* 0x000fe20000000c00 */
[----:B-1----:R-:W-:Y:S02]  /*0750*/  SHF.L.U32 R8, R78, 0x3, RZ ;  /* 0x000000034e087819 */ /* 0x002fe400000006ff */
[----:B------:R-:W-:Y:S01]  /*0760*/  LEA.HI R5, R5, R74, RZ, 0x2 ;  /* 0x0000004a05057211 */ /* 0x000fe200078f10ff */
[----:B------:R-:W-:Y:S01]  /*0770*/  STS.128 [R75+0x6000], R28 ;  /* 0x0060001c4b007388 */ /* 0x000fe20000000c00 */
[----:B--2---:R-:W-:Y:S01]  /*0780*/  IMAD.SHL.U32 R13, R4, 0x200, RZ ;  /* 0x00000200040d7824 */ /* 0x004fe200078e00ff */
[----:B------:R-:W-:Y:S01]  /*0790*/  LOP3.LUT R12, R83, 0x8, R8, 0xf8, !PT ;  /* 0x00000008530c7812 */ /* 0x000fe200078ef808 */
[----:B------:R-:W-:Y:S01]  /*07a0*/  IMAD.IADD R14, R2, 0x1, -R77 ;  /* 0x00000001020e7824 */ /* 0x000fe200078e0a4d */
[----:B------:R0:W-:Y:S01]  /*07b0*/  STS.128 [R75+0x7000], R32 ;  /* 0x007000204b007388 */ /* 0x0001e20000000c00 */
[----:B------:R-:W-:-:S02]  /*07c0*/  SHF.R.U32.HI R83, RZ, 0x3, R83 ;  /* 0x00000003ff537819 */ /* 0x000fc40000011653 */
[----:B------:R-:W-:Y:S01]  /*07d0*/  LOP3.LUT R13, R13, 0x7ffffc00, RZ, 0xc0, !PT ;  /* 0x7ffffc000d0d7812 */ /* 0x000fe200078ec0ff */
[----:B------:R-:W-:Y:S01]  /*07e0*/  STS.128 [R75+0x8000], R36 ;  /* 0x008000244b007388 */ /* 0x000fe20000000c00 */
[----:B------:R-:W-:Y:S02]  /*07f0*/  LOP3.LUT R83, R12, R83, RZ, 0x3c, !PT ;  /* 0x000000530c537212 */ /* 0x000fe400078e3cff */
[C---:B------:R-:W-:Y:S01]  /*0800*/  SHF.L.U32 R10, R5.reuse, 0x4, RZ ;  /* 0x00000004050a7819 */ /* 0x040fe200000006ff */
[----:B------:R-:W-:Y:S01]  /*0810*/  STS.128 [R75+0x9000], R40 ;  /* 0x009000284b007388 */ /* 0x000fe20000000c00 */
[----:B------:R-:W-:Y:S01]  /*0820*/  IMAD R12, R14, 0x10, R13 ;  /* 0x000000100e0c7824 */ /* 0x000fe200078e020d */
[----:B------:R-:W-:Y:S02]  /*0830*/  LOP3.LUT R5, R5, 0x7fffffc, RZ, 0xc0, !PT ;  /* 0x07fffffc05057812 */ /* 0x000fe400078ec0ff */
[----:B------:R-:W-:Y:S01]  /*0840*/  STS.128 [R75+0xa000], R44 ;  /* 0x00a0002c4b007388 */ /* 0x000fe20000000c00 */
[----:B------:R-:W-:Y:S01]  /*0850*/  SHF.R.U32.HI R11, RZ, 0x3, R76 ;  /* 0x00000003ff0b7819 */ /* 0x000fe2000001164c */
[----:B------:R-:W-:Y:S01]  /*0860*/  IMAD.IADD R12, R12, 0x1, R83 ;  /* 0x000000010c0c7824 */ /* 0x000fe200078e0253 */
[----:B------:R-:W-:Y:S01]  /*0870*/  LOP3.LUT R10, R10, 0x40, RZ, 0xc0, !PT ;  /* 0x000000400a0a7812 */ /* 0x000fe200078ec0ff */
[----:B------:R-:W-:Y:S01]  /*0880*/  STS.128 [R75+0xb000], R48 ;  /* 0x00b000304b007388 */ /* 0x000fe20000000c00 */
[----:B------:R-:W-:-:S02]  /*0890*/  IMAD.IADD R74, R74, 0x1, -R5 ;  /* 0x000000014a4a7824 */ /* 0x000fc400078e0a05 */
[----:B------:R-:W-:Y:S01]  /*08a0*/  LOP3.LUT R11, R10, 0x8, R11, 0xf8, !PT ;  /* 0x000000080a0b7812 */ /* 0x000fe200078ef80b */
[----:B------:R-:W-:Y:S01]  /*08b0*/  STS.128 [R75+0xc000], R52 ;  /* 0x00c000344b007388 */ /* 0x000fe20000000c00 */
[----:B------:R-:W-:Y:S02]  /*08c0*/  SHF.R.U32.HI R10, RZ, 0x3, R10 ;  /* 0x00000003ff0a7819 */ /* 0x000fe4000001160a */
[----:B------:R-:W-:Y:S01]  /*08d0*/  LEA R73, R74, R73, 0x3 ;  /* 0x000000494a497211 */ /* 0x000fe200078e18ff */
[----:B------:R-:W-:Y:S01]  /*08e0*/  STS.128 [R75+0xd000], R56 ;  /* 0x00d000384b007388 */ /* 0x000fe20000000c00 */
[----:B0-----:R-:W-:Y:S02]  /*08f0*/  LOP3.LUT R34, R11, R10, RZ, 0x3c, !PT ;  /* 0x0000000a0b227212 */ /* 0x001fe400078e3cff */
[----:B------:R-:W-:Y:S01]  /*0900*/  CS2R R10, SRZ ;  /* 0x00000000000a7805 */ /* 0x000fe2000001ff00 */
[----:B------:R-:W-:Y:S01]  /*0910*/  STS.128 [R75+0xe000], R60 ;  /* 0x00e0003c4b007388 */ /* 0x000fe20000000c00 */
[--C-:B------:R-:W-:Y:S01]  /*0920*/  @P0 IMAD.MOV.U32 R10, RZ, RZ, R72.reuse ;  /* 0x000000ffff0a0224 */ /* 0x100fe200078e0048 */
[----:B------:R-:W-:-:S02]  /*0930*/  @P0 SHF.R.S32.HI R11, RZ, 0x1f, R72 ;  /* 0x0000001fff0b0819 */ /* 0x000fc40000011448 */
[----:B------:R-:W-:Y:S01]  /*0940*/  STS.128 [R75+0xf000], R64 ;  /* 0x00f000404b007388 */ /* 0x000fe20000000c00 */
[----:B------:R-:W-:Y:S01]  /*0950*/  BAR.SYNC.DEFER_BLOCKING 0x0 ;  /* 0x0000000000007b1d */ /* 0x000fe20000010000 */
[----:B------:R-:W-:-:S04]  /*0960*/  IADD3 R10, P1, R2, R10, RZ ;  /* 0x0000000a020a7210 */ /* 0x000fc80007f3e0ff */
[----:B------:R-:W-:Y:S01]  /*0970*/  LEA.HI.X.SX32 R11, R2, R11, 0x1, P1 ;  /* 0x0000000b020b7211 */ /* 0x000fe200008f0eff */
[----:B------:R-:W0:Y:S04]  /*0980*/  LDS R4, [R71+UR4] ;  /* 0x0000000447047984 */ /* 0x000e280008000800 */
[----:B------:R-:W1:Y:S04]  /*0990*/  LDS R6, [R71+UR4+0x400] ;  /* 0x0004000447067984 */ /* 0x000e680008000800 */
[----:B------:R-:W2:Y:S04]  /*09a0*/  LDS R7, [R71+UR4+0x800] ;  /* 0x0008000447077984 */ /* 0x000ea80008000800 */
[----:B------:R-:W3:Y:S04]  /*09b0*/  LDS R9, [R71+UR4+0xc00] ;  /* 0x000c000447097984 */ /* 0x000ee80008000800 */
[----:B------:R-:W4:Y:S04]  /*09c0*/  LDS R13, [R71+UR4+0x1000] ;  /* 0x00100004470d7984 */ /* 0x000f280008000800 */
[----:B------:R-:W5:Y:S04]  /*09d0*/  LDS R18, [R71+UR4+0x2000] ;  /* 0x0020000447127984 */ /* 0x000f680008000800 */
[----:B------:R-:W5:Y:S04]  /*09e0*/  LDS R19, [R71+UR4+0x2400] ;  /* 0x0024000447137984 */ /* 0x000f680008000800 */
[----:B------:R-:W5:Y:S04]  /*09f0*/  LDS R16, [R71+UR4+0x1800] ;  /* 0x0018000447107984 */ /* 0x000f680008000800 */
[----:B------:R-:W5:Y:S04]  /*0a00*/  LDS R15, [R71+UR4+0x1400] ;  /* 0x00140004470f7984 */ /* 0x000f680008000800 */
[----:B------:R-:W5:Y:S04]  /*0a10*/  LDS R17, [R71+UR4+0x1c00] ;  /* 0x001c000447117984 */ /* 0x000f680008000800 */
[----:B------:R-:W5:Y:S01]  /*0a20*/  LDS R20, [R71+UR4+0x2800] ;  /* 0x0028000447147984 */ /* 0x000f620008000800 */
[----:B0-----:R-:W-:Y:S01]  /*0a30*/  FMUL.FTZ R5, R4, UR5 ;  /* 0x0000000504057c20 */ /* 0x001fe20008410000 */
[----:B------:R-:W-:-:S02]  /*0a40*/  LEA R4, R73, R34, 0x1 ;  /* 0x0000002249047211 */ /* 0x000fc400078e08ff */
[----:B------:R-:W0:Y:S01]  /*0a50*/  LDS R21, [R71+UR4+0x2c00] ;  /* 0x002c000447157984 */ /* 0x000e220008000800 */
[----:B-1----:R-:W-:-:S03]  /*0a60*/  FMUL.FTZ R6, R6, UR5 ;  /* 0x0000000506067c20 */ /* 0x002fc60008410000 */
[----:B------:R-:W1:Y:S01]  /*0a70*/  LDS R26, [R71+UR4+0x4000] ;  /* 0x00400004471a7984 */ /* 0x000e620008000800 */
[----:B--2---:R-:W-:Y:S01]  /*0a80*/  FMUL.FTZ R7, R7, UR5 ;  /* 0x0000000507077c20 */ /* 0x004fe20008410000 */
[----:B------:R-:W-:Y:S02]  /*0a90*/  F2FP.BF16.F32.PACK_AB R5, R6, R5 ;  /* 0x000000050605723e */ /* 0x000fe400000010ff */
[----:B------:R-:W2:Y:S01]  /*0aa0*/  LDS R27, [R71+UR4+0x4400] ;  /* 0x00440004471b7984 */ /* 0x000ea20008000800 */
[----:B---3--:R-:W-:-:S03]  /*0ab0*/  FMUL.FTZ R14, R9, UR5 ;  /* 0x00000005090e7c20 */ /* 0x008fc60008410000 */
[----:B------:R-:W3:Y:S02]  /*0ac0*/  LDS R28, [R71+UR4+0x4800] ;  /* 0x00480004471c7984 */ /* 0x000ee40008000800 */
[----:B------:R-:W-:Y:S01]  /*0ad0*/  F2FP.BF16.F32.PACK_AB R6, R14, R7 ;  /* 0x000000070e06723e */ /* 0x000fe200000010ff */
[----:B----4-:R-:W-:Y:S01]  /*0ae0*/  FMUL.FTZ R7, R13, UR5 ;  /* 0x000000050d077c20 */ /* 0x010fe20008410000 */
[----:B------:R-:W4:Y:S01]  /*0af0*/  LDS R29, [R71+UR4+0x4c00] ;  /* 0x004c0004471d7984 */ /* 0x000f220008000800 */
[----:B-----5:R-:W-:-:S03]  /*0b00*/  FMUL.FTZ R13, R18, UR5 ;  /* 0x00000005120d7c20 */ /* 0x020fc60008410000 */
[----:B------:R-:W5:Y:S01]  /*0b10*/  LDS R31, [R71+UR4+0x5400] ;  /* 0x00540004471f7984 */ /* 0x000f620008000800 */
[----:B------:R-:W-:-:S03]  /*0b20*/  FMUL.FTZ R18, R19, UR5 ;  /* 0x0000000513127c20 */ /* 0x000fc60008410000 */
[----:B------:R-:W5:Y:S01]  /*0b30*/  LDS R22, [R71+UR4+0x3000] ;  /* 0x0030000447167984 */ /* 0x000f620008000800 */
[----:B------:R-:W-:Y:S01]  /*0b40*/  FMUL.FTZ R9, R16, UR5 ;  /* 0x0000000510097c20 */ /* 0x000fe20008410000 */
[----:B------:R-:W-:Y:S02]  /*0b50*/  F2FP.BF16.F32.PACK_AB R13, R18, R13 ;  /* 0x0000000d120d723e */ /* 0x000fe400000010ff */
[----:B------:R-:W5:Y:S01]  /*0b60*/  LDS R23, [R71+UR4+0x3400] ;  /* 0x0034000447177984 */ /* 0x000f620008000800 */
[----:B------:R-:W-:-:S03]  /*0b70*/  FMUL.FTZ R14, R15, UR5 ;  /* 0x000000050f0e7c20 */ /* 0x000fc60008410000 */
[----:B------:R-:W5:Y:S01]  /*0b80*/  LDS R34, [R71+UR4+0x6000] ;  /* 0x0060000447227984 */ /* 0x000f620008000800 */
[----:B------:R-:W-:Y:S01]  /*0b90*/  FMUL.FTZ R16, R17, UR5 ;  /* 0x0000000511107c20 */ /* 0x000fe20008410000 */
[----:B------:R-:W-:Y:S02]  /*0ba0*/  F2FP.BF16.F32.PACK_AB R7, R14, R7 ;  /* 0x000000070e07723e */ /* 0x000fe400000010ff */
[----:B------:R-:W5:Y:S01]  /*0bb0*/  LDS R35, [R71+UR4+0x6400] ;  /* 0x0064000447237984 */ /* 0x000f620008000800 */
[----:B------:R-:W-:Y:S01]  /*0bc0*/  FMUL.FTZ R20, R20, UR5 ;  /* 0x0000000514147c20 */ /* 0x000fe20008410000 */
[----:B------:R-:W-:Y:S02]  /*0bd0*/  F2FP.BF16.F32.PACK_AB R9, R16, R9 ;  /* 0x000000091009723e */ /* 0x000fe400000010ff */
[----:B------:R-:W5:Y:S01]  /*0be0*/  LDS R36, [R71+UR4+0x6800] ;  /* 0x0068000447247984 */ /* 0x000f620008000800 */
[----:B0-----:R-:W-:-:S03]  /*0bf0*/  FMUL.FTZ R21, R21, UR5 ;  /* 0x0000000515157c20 */ /* 0x001fc60008410000 */
[----:B------:R-:W0:Y:S01]  /*0c00*/  LDS R37, [R71+UR4+0x6c00] ;  /* 0x006c000447257984 */ /* 0x000e220008000800 */
[----:B-1----:R-:W-:Y:S01]  /*0c10*/  FMUL.FTZ R17, R26, UR5 ;  /* 0x000000051a117c20 */ /* 0x002fe20008410000 */
[----:B------:R-:W-:Y:S02]  /*0c20*/  F2FP.BF16.F32.PACK_AB R14, R21, R20 ;  /* 0x00000014150e723e */ /* 0x000fe400000010ff */
[----:B------:R-:W1:Y:S01]  /*0c30*/  LDS R24, [R71+UR4+0x3800] ;  /* 0x0038000447187984 */ /* 0x000e620008000800 */
[----:B--2---:R-:W-:-:S03]  /*0c40*/  FMUL.FTZ R18, R27, UR5 ;  /* 0x000000051b127c20 */ /* 0x004fc60008410000 */
[----:B------:R-:W2:Y:S01]  /*0c50*/  LDS R38, [R71+UR4+0x7000] ;  /* 0x0070000447267984 */ /* 0x000ea20008000800 */
[----:B---3--:R-:W-:Y:S01]  /*0c60*/  FMUL.FTZ R28, R28, UR5 ;  /* 0x000000051c1c7c20 */ /* 0x008fe20008410000 */
[----:B------:R-:W-:Y:S02]  /*0c70*/  F2FP.BF16.F32.PACK_AB R17, R18, R17 ;  /* 0x000000111211723e */ /* 0x000fe400000010ff */
[----:B------:R-:W3:Y:S01]  /*0c80*/  LDS R39, [R71+UR4+0x7400] ;  /* 0x0074000447277984 */ /* 0x000ee20008000800 */
[----:B----4-:R-:W-:-:S03]  /*0c90*/  FMUL.FTZ R29, R29, UR5 ;  /* 0x000000051d1d7c20 */ /* 0x010fc60008410000 */
[----:B------:R-:W4:Y:S01]  /*0ca0*/  LDS R30, [R71+UR4+0x5000] ;  /* 0x00500004471e7984 */ /* 0x000f220008000800 */
[----:B-----5:R-:W-:Y:S01]  /*0cb0*/  FMUL.FTZ R20, R31, UR5 ;  /* 0x000000051f147c20 */ /* 0x020fe20008410000 */
[----:B------:R-:W-:Y:S02]  /*0cc0*/  F2FP.BF16.F32.PACK_AB R18, R29, R28 ;  /* 0x0000001c1d12723e */ /* 0x000fe400000010ff */
[----:B------:R-:W5:Y:S01]  /*0cd0*/  LDS R25, [R71+UR4+0x3c00] ;  /* 0x003c000447197984 */ /* 0x000f620008000800 */
[----:B------:R-:W-:-:S03]  /*0ce0*/  FMUL.FTZ R15, R22, UR5 ;  /* 0x00000005160f7c20 */ /* 0x000fc60008410000 */
        /* <DEDUP_REMOVED lines=11> */
[----:B0-----:R-:W-:-:S03]  /*0da0*/  FMUL.FTZ R37, R37, UR5 ;  /* 0x0000000525257c20 */ /* 0x001fc60008410000 */
[----:B------:R-:W0:Y:S01]  /*0db0*/  LDS R31, [R71+UR4+0x8800] ;  /* 0x00880004471f7984 */ /* 0x000e220008000800 */
[----:B-1----:R-:W-:Y:S01]  /*0dc0*/  FMUL.FTZ R16, R24, UR5 ;  /* 0x0000000518107c20 */ /* 0x002fe20008410000 */
[----:B------:R-:W-:Y:S01]  /*0dd0*/  F2FP.BF16.F32.PACK_AB R22, R37, R36 ;  /* 0x000000242516723e */ /* 0x000fe200000010ff */
[----:B--2---:R-:W-:Y:S01]  /*0de0*/  FMUL.FTZ R23, R38, UR5 ;  /* 0x0000000526177c20 */ /* 0x004fe20008410000 */
[----:B------:R-:W1:Y:S01]  /*0df0*/  LDS R36, [R71+UR4+0xb800] ;  /* 0x00b8000447247984 */ /* 0x000e620008000800 */
[----:B---3--:R-:W-:-:S03]  /*0e00*/  FMUL.FTZ R24, R39, UR5 ;  /* 0x0000000527187c20 */ /* 0x008fc60008410000 */
[----:B------:R-:W2:Y:S01]  /*0e10*/  LDS R51, [R71+UR4+0xbc00] ;  /* 0x00bc000447337984 */ /* 0x000ea20008000800 */
[----:B----4-:R-:W-:Y:S01]  /*0e20*/  FMUL.FTZ R19, R30, UR5 ;  /* 0x000000051e137c20 */ /* 0x010fe20008410000 */
[----:B------:R-:W-:Y:S02]  /*0e30*/  F2FP.BF16.F32.PACK_AB R23, R24, R23 ;  /* 0x000000171817723e */ /* 0x000fe400000010ff */
[----:B------:R-:W3:Y:S01]  /*0e40*/  LDS R56, [R71+UR4+0xd400] ;  /* 0x00d4000447387984 */ /* 0x000ee20008000800 */
[----:B-----5:R-:W-:Y:S01]  /*0e50*/  FMUL.FTZ R25, R25, UR5 ;  /* 0x0000000519197c20 */ /* 0x020fe20008410000 */
[----:B------:R-:W-:Y:S02]  /*0e60*/  F2FP.BF16.F32.PACK_AB R19, R20, R19 ;  /* 0x000000131413723e */ /* 0x000fe400000010ff */
[----:B------:R-:W4:Y:S01]  /*0e70*/  LDS R41, [R71+UR4+0x7c00] ;  /* 0x007c000447297984 */ /* 0x000f220008000800 */
[----:B------:R-:W-:Y:S01]  /*0e80*/  FMUL.FTZ R32, R32, UR5 ;  /* 0x0000000520207c20 */ /* 0x000fe20008410000 */
[----:B------:R-:W-:-:S02]  /*0e90*/  F2FP.BF16.F32.PACK_AB R16, R25, R16 ;  /* 0x000000101910723e */ /* 0x000fc400000010ff */
        /* <DEDUP_REMOVED lines=8> */
[----:B------:R-:W-:-:S03]  /*0f20*/  FMUL.FTZ R35, R29, UR5 ;  /* 0x000000051d237c20 */ /* 0x000fc60008410000 */
[----:B------:R-:W5:Y:S01]  /*0f30*/  LDS R45, [R71+UR4+0x9800] ;  /* 0x00980004472d7984 */ /* 0x000f620008000800 */
[----:B0-----:R-:W-:Y:S01]  /*0f40*/  FMUL.FTZ R34, R31, UR5 ;  /* 0x000000051f227c20 */ /* 0x001fe20008410000 */
[----:B------:R-:W-:Y:S02]  /*0f50*/  F2FP.BF16.F32.PACK_AB R30, R35, R30 ;  /* 0x0000001e231e723e */ /* 0x000fe400000010ff */
[----:B------:R-:W0:Y:S01]  /*0f60*/  LDS R46, [R71+UR4+0x9c00] ;  /* 0x009c0004472e7984 */ /* 0x000e220008000800 */
[----:B-1----:R-:W-:-:S03]  /*0f70*/  FMUL.FTZ R36, R36, UR5 ;  /* 0x0000000524247c20 */ /* 0x002fc60008410000 */
[----:B------:R-:W1:Y:S01]  /*0f80*/  LDS R47, [R71+UR4+0xa000] ;  /* 0x00a00004472f7984 */ /* 0x000e620008000800 */
[----:B--2---:R-:W-:-:S03]  /*0f90*/  FMUL.FTZ R51, R51, UR5 ;  /* 0x0000000533337c20 */ /* 0x004fc60008410000 */
[----:B------:R-:W2:Y:S04]  /*0fa0*/  LDS R48, [R71+UR4+0xa400] ;  /* 0x00a4000447307984 */ /* 0x000ea80008000800 */
        /* <DEDUP_REMOVED lines=20> */
[----:B0-----:R-:W-:Y:S01]  /*10f0*/  FMUL.FTZ R46, R46, UR5 ;  /* 0x000000052e2e7c20 */ /* 0x001fe20008410000 */
[----:B------:R-:W-:-:S02]  /*1100*/  LEA R40, R4, UR4, 0x1 ;  /* 0x0000000404287c11 */ /* 0x000fc4000f8e08ff */
[----:B------:R-:W0:Y:S01]  /*1110*/  LDS R57, [R71+UR4+0xd800] ;  /* 0x00d8000447397984 */ /* 0x000e220008000800 */
[----:B-1----:R-:W-:Y:S01]  /*1120*/  FMUL.FTZ R47, R47, UR5 ;  /* 0x000000052f2f7c20 */ /* 0x002fe20008410000 */
[----:B------:R-:W-:Y:S02]  /*1130*/  F2FP.BF16.F32.PACK_AB R45, R46, R45 ;  /* 0x0000002d2e2d723e */ /* 0x000fe400000010ff */
[----:B------:R-:W1:Y:S01]  /*1140*/  LDS R58, [R71+UR4+0xdc00] ;  /* 0x00dc0004473a7984 */ /* 0x000e620008000800 */
[----:B--2---:R-:W-:-:S03]  /*1150*/  FMUL.FTZ R48, R48, UR5 ;  /* 0x0000000530307c20 */ /* 0x004fc60008410000 */
[----:B------:R-:W2:Y:S01]  /*1160*/  LDS R33, [R71+UR4+0xe000] ;  /* 0x00e0000447217984 */ /* 0x000ea20008000800 */
[----:B------:R-:W-:Y:S01]  /*1170*/  FMUL.FTZ R49, R49, UR5 ;  /* 0x0000000531317c20 */ /* 0x000fe20008410000 */
[----:B------:R-:W-:Y:S02]  /*1180*/  F2FP.BF16.F32.PACK_AB R47, R48, R47 ;  /* 0x0000002f302f723e */ /* 0x000fe400000010ff */
[----:B------:R-:W2:Y:S01]  /*1190*/  LDS R32, [R71+UR4+0xe400] ;  /* 0x00e4000447207984 */ /* 0x000ea20008000800 */
[----:B---3--:R-:W-:-:S03]  /*11a0*/  FMUL.FTZ R50, R50, UR5 ;  /* 0x0000000532327c20 */ /* 0x008fc60008410000 */
[----:B------:R-:W3:Y:S01]  /*11b0*/  LDS R27, [R71+UR4+0xe800] ;  /* 0x00e80004471b7984 */ /* 0x000ee20008000800 */
[----:B----4-:R-:W-:Y:S01]  /*11c0*/  FMUL.FTZ R38, R38, UR5 ;  /* 0x0000000526267c20 */ /* 0x010fe20008410000 */
[----:B------:R-:W-:Y:S02]  /*11d0*/  F2FP.BF16.F32.PACK_AB R49, R50, R49 ;  /* 0x000000313231723e */ /* 0x000fe400000010ff */
[----:B------:R-:W4:Y:S01]  /*11e0*/  LDS R26, [R71+UR4+0xec00] ;  /* 0x00ec0004471a7984 */ /* 0x000f220008000800 */
[----:B-----5:R-:W-:-:S03]  /*11f0*/  FMUL.FTZ R39, R39, UR5 ;  /* 0x0000000527277c20 */ /* 0x020fc60008410000 */
        /* <DEDUP_REMOVED lines=10> */
[----:B0-----:R-:W-:Y:S02]  /*12a0*/  FMUL.FTZ R57, R57, UR5 ;  /* 0x0000000539397c20 */ /* 0x001fe40008410000 */
[----:B------:R-:W-:Y:S02]  /*12b0*/  STS [R40+0x10000], R5 ;  /* 0x0100000528007388 */ /* 0x000fe40000000800 */
[----:B------:R-:W-:Y:S01]  /*12c0*/  F2FP.BF16.F32.PACK_AB R54, R55, R54 ;  /* 0x000000363736723e */ /* 0x000fe200000010ff */
[----:B-1----:R-:W-:Y:S01]  /*12d0*/  FMUL.FTZ R58, R58, UR5 ;  /* 0x000000053a3a7c20 */ /* 0x002fe20008410000 */
[----:B------:R-:W-:Y:S01]  /*12e0*/  STS [R40+0x10100], R6 ;  /* 0x0101000628007388 */ /* 0x000fe20000000800 */
[----:B--2---:R-:W-:-:S03]  /*12f0*/  FMUL.FTZ R33, R33, UR5 ;  /* 0x0000000521217c20 */ /* 0x004fc60008410000 */
[----:B------:R-:W-:Y:S01]  /*1300*/  F2FP.BF16.F32.PACK_AB R57, R58, R57 ;  /* 0x000000393a39723e */ /* 0x000fe200000010ff */
[----:B------:R0:W-:Y:S01]  /*1310*/  STS [R40+0x11000], R13 ;  /* 0x0110000d28007388 */ /* 0x0001e20000000800 */
[----:B------:R-:W-:-:S03]  /*1320*/  FMUL.FTZ R32, R32, UR5 ;  /* 0x0000000520207c20 */ /* 0x000fc60008410000 */
[----:B------:R-:W-:Y:S01]  /*1330*/  STS [R40+0x11100], R14 ;  /* 0x0111000e28007388 */ /* 0x000fe20000000800 */
[----:B---3--:R-:W-:Y:S01]  /*1340*/  FMUL.FTZ R27, R27, UR5 ;  /* 0x000000051b1b7c20 */ /* 0x008fe20008410000 */
[----:B------:R-:W-:Y:S02]  /*1350*/  F2FP.BF16.F32.PACK_AB R32, R32, R33 ;  /* 0x000000212020723e */ /* 0x000fe400000010ff */
[----:B------:R-:W-:Y:S01]  /*1360*/  STS [R40+0x10400], R7 ;  /* 0x0104000728007388 */ /* 0x000fe20000000800 */
[----:B----4-:R-:W-:Y:S01]  /*1370*/  FMUL.FTZ R26, R26, UR5 ;  /* 0x000000051a1a7c20 */ /* 0x010fe20008410000 */
[----:B0-----:R-:W-:Y:S02]  /*1380*/  LEA R13, R12, UR4, 0x1 ;  /* 0x000000040c0d7c11 */ /* 0x001fe4000f8e08ff */
[----:B------:R0:W-:Y:S01]  /*1390*/  STS [R40+0x10500], R9 ;  /* 0x0105000928007388 */ /* 0x0001e20000000800 */
[----:B------:R-:W-:Y:S01]  /*13a0*/  UIADD3 UR4, UR4, 0x10000, URZ ;  /* 0x0001000004047890 */ /* 0x000fe2000fffe03f */
[----:B-----5:R-:W-:Y:S01]  /*13b0*/  FMUL.FTZ R25, R25, UR5 ;  /* 0x0000000519197c20 */ /* 0x020fe20008410000 */
[----:B------:R-:W-:Y:S01]  /*13c0*/  F2FP.BF16.F32.PACK_AB R26, R26, R27 ;  /* 0x0000001b1a1a723e */ /* 0x000fe200000010ff */
[----:B------:R-:W-:Y:S01]  /*13d0*/  STS [R40+0x11400], R15 ;  /* 0x0114000f28007388 */ /* 0x000fe20000000800 */
[----:B------:R-:W-:-:S03]  /*13e0*/  FMUL.FTZ R36, R31, UR5 ;  /* 0x000000051f247c20 */ /* 0x000fc60008410000 */
[----:B------:R1:W-:Y:S01]  /*13f0*/  STS [R40+0x11500], R16 ;  /* 0x0115001028007388 */ /* 0x0003e20000000800 */
[----:B------:R-:W-:Y:S01]  /*1400*/  FMUL.FTZ R29, R29, UR5 ;  /* 0x000000051d1d7c20 */ /* 0x000fe20008410000 */
[----:B------:R-:W-:Y:S02]  /*1410*/  F2FP.BF16.F32.PACK_AB R25, R36, R25 ;  /* 0x000000192419723e */ /* 0x000fe400000010ff */
[----:B------:R-:W-:Y:S01]  /*1420*/  STS [R40+0x12000], R17 ;  /* 0x0120001128007388 */ /* 0x000fe20000000800 */
[----:B------:R-:W2:Y:S01]  /*1430*/  LDC.64 R36, c[0x0][0x258] ;  /* 0x00009600ff247b82 */ /* 0x000ea20000000a00 */
[----:B------:R-:W-:Y:S01]  /*1440*/  FMUL.FTZ R28, R28, UR5 ;  /* 0x000000051c1c7c20 */ /* 0x000fe20008410000 */
[----:B------:R-:W-:Y:S01]  /*1450*/  ULDC UR5, c[0x0][0x244] ;  /* 0x0000910000057ab9 */ /* 0x000fe20000000800 */
[----:B------:R-:W-:Y:S01]  /*1460*/  STS [R40+0x12100], R18 ;  /* 0x0121001228007388 */ /* 0x000fe20000000800 */
[----:B0-----:R-:W-:Y:S02]  /*1470*/  SHF.R.S32.HI R9, RZ, 0x1f, R8 ;  /* 0x0000001fff097819 */ /* 0x001fe40000011408 */
[----:B------:R-:W-:Y:S01]  /*1480*/  F2FP.BF16.F32.PACK_AB R28, R29, R28 ;  /* 0x0000001c1d1c723e */ /* 0x000fe200000010ff */
[----:B------:R0:W-:Y:S01]  /*1490*/  STS [R40+0x13000], R21 ;  /* 0x0130001528007388 */ /* 0x0001e20000000800 */
[----:B------:R-:W-:-:S02]  /*14a0*/  ISETP.GE.AND P0, PT, R8, UR5, PT ;  /* 0x0000000508007c0c */ /* 0x000fc4000bf06270 */
[----:B-1----:R-:W-:Y:S01]  /*14b0*/  LEA R16, R12, UR4, 0x1 ;  /* 0x000000040c107c11 */ /* 0x002fe2000f8e08ff */
[----:B------:R-:W-:Y:S04]  /*14c0*/  STS [R40+0x13100], R22 ;  /* 0x0131001628007388 */ /* 0x000fe80000000800 */
[----:B------:R-:W-:Y:S01]  /*14d0*/  STS [R40+0x12400], R19 ;  /* 0x0124001328007388 */ /* 0x000fe20000000800 */
[----:B0-----:R-:W-:Y:S01]  /*14e0*/  VIADDMNMX R21, R3, -R0, 0x40, PT ;  /* 0x0000004003157446 */ /* 0x001fe20003800900 */
[C---:B------:R-:W-:Y:S02]  /*14f0*/  VIADD R0, R2.reuse, 0x8 ;  /* 0x0000000802007836 */ /* 0x040fe40000000000 */
[----:B------:R0:W-:Y:S01]  /*1500*/  STS [R40+0x12500], R20 ;  /* 0x0125001428007388 */ /* 0x0001e20000000800 */
[----:B------:R-:W-:-:S02]  /*1510*/  IADD3 R3, R2, 0x18, RZ ;  /* 0x0000001802037810 */ /* 0x000fc40007ffe0ff */
[-C--:B------:R-:W-:Y:S01]  /*1520*/  ISETP.GE.OR P1, PT, R2, R21.reuse, P0 ;  /* 0x000000150200720c */ /* 0x080fe20000726670 */
[----:B------:R1:W-:Y:S01]  /*1530*/  STS [R40+0x13400], R23 ;  /* 0x0134001728007388 */ /* 0x0003e20000000800 */
[----:B--2---:R-:W-:Y:S01]  /*1540*/  IMAD R14, R36, UR9, RZ ;  /* 0x00000009240e7c24 */ /* 0x004fe2000f8e02ff */
[-C--:B------:R-:W-:Y:S01]  /*1550*/  ISETP.GE.OR P6, PT, R0, R21.reuse, P0 ;  /* 0x000000150000720c */ /* 0x080fe200007c6670 */
[----:B------:R-:W-:Y:S01]  /*1560*/  IMAD.WIDE.U32 R8, R36, UR8, R8 ;  /* 0x0000000824087c25 */ /* 0x000fe2000f8e0008 */
[----:B------:R1:W-:Y:S01]  /*1570*/  STS [R40+0x13500], R24 ;  /* 0x0135001828007388 */ /* 0x0003e20000000800 */
[----:B------:R-:W-:Y:S02]  /*1580*/  ISETP.GE.OR P4, PT, R3, R21, P0 ;  /* 0x000000150300720c */ /* 0x000fe40000786670 */
[----:B------:R-:W-:Y:S01]  /*1590*/  IMAD R15, R37, UR8, R14 ;  /* 0x00000008250f7c24 */ /* 0x000fe2000f8e020e */
[----:B------:R1:W-:Y:S01]  /*15a0*/  STS [R40+0x14000], R30 ;  /* 0x0140001e28007388 */ /* 0x0003e20000000800 */
[C---:B------:R-:W-:Y:S01]  /*15b0*/  VIADD R0, R2.reuse, 0x10 ;  /* 0x0000001002007836 */ /* 0x040fe20000000000 */
[----:B------:R-:W-:Y:S01]  /*15c0*/  ULDC.64 UR8, c[0x0][0x260] ;  /* 0x0000980000087ab9 */ /* 0x000fe20000000a00 */
[----:B------:R-:W-:Y:S01]  /*15d0*/  VIADD R3, R2, 0x28 ;  /* 0x0000002802037836 */ /* 0x000fe20000000000 */
[----:B------:R1:W-:Y:S01]  /*15e0*/  STS [R40+0x14100], R34 ;  /* 0x0141002228007388 */ /* 0x0003e20000000800 */
[----:B------:R-:W-:Y:S01]  /*15f0*/  IADD3 R9, R9, R15, RZ ;  /* 0x0000000f09097210 */ /* 0x000fe20007ffe0ff */
[----:B------:R-:W-:Y:S01]  /*1600*/  IMAD R70, R70, UR8, RZ ;  /* 0x0000000846467c24 */ /* 0x000fe2000f8e02ff */
[-C--:B------:R-:W-:Y:S01]  /*1610*/  ISETP.GE.OR P5, PT, R0, R21.reuse, P0 ;  /* 0x000000150000720c */ /* 0x080fe200007a6670 */
[----:B------:R1:W-:Y:S01]  /*1620*/  STS [R40+0x15000], R47 ;  /* 0x0150002f28007388 */ /* 0x0003e20000000800 */
[----:B------:R-:W-:Y:S01]  /*1630*/  VIADD R0, R2, 0x20 ;  /* 0x0000002002007836 */ /* 0x000fe20000000000 */
[-C--:B------:R-:W-:Y:S01]  /*1640*/  ISETP.GE.OR P2, PT, R3, R21.reuse, P0 ;  /* 0x000000150300720c */ /* 0x080fe20000746670 */
[C---:B------:R-:W-:Y:S01]  /*1650*/  IMAD R3, R69.reuse, UR9, R70 ;  /* 0x0000000945037c24 */ /* 0x040fe2000f8e0246 */
[----:B------:R1:W-:Y:S01]  /*1660*/  STS [R40+0x15100], R49 ;  /* 0x0151003128007388 */ /* 0x0003e20000000800 */
[----:B------:R-:W-:Y:S01]  /*1670*/  IMAD.WIDE.U32 R8, R69, UR8, R8 ;  /* 0x0000000845087c25 */ /* 0x000fe2000f8e0008 */
[----:B------:R-:W-:-:S02]  /*1680*/  ISETP.GE.OR P3, PT, R0, R21, P0 ;  /* 0x000000150000720c */ /* 0x000fc40000766670 */
[----:B------:R1:W-:Y:S01]  /*1690*/  STS [R40+0x14400], R43 ;  /* 0x0144002b28007388 */ /* 0x0003e20000000800 */
[----:B------:R-:W-:Y:S01]  /*16a0*/  IMAD.WIDE R68, R68, 0x40, R10 ;  /* 0x0000004044447825 */ /* 0x000fe200078e020a */
[----:B------:R-:W-:Y:S02]  /*16b0*/  IADD3 R3, R9, R3, RZ ;  /* 0x0000000309037210 */ /* 0x000fe40007ffe0ff */
[----:B------:R1:W-:Y:S01]  /*16c0*/  STS [R40+0x14500], R45 ;  /* 0x0145002d28007388 */ /* 0x0003e20000000800 */
[C---:B------:R-:W-:Y:S02]  /*16d0*/  VIADD R0, R2.reuse, 0x30 ;  /* 0x0000003002007836 */ /* 0x040fe40000000000 */
[----:B0-----:R-:W-:Y:S01]  /*16e0*/  VIADD R20, R2, 0x38 ;  /* 0x0000003802147836 */ /* 0x001fe20000000000 */
[----:B------:R1:W-:Y:S04]  /*16f0*/  STS [R40+0x15400], R38 ;  /* 0x0154002628007388 */ /* 0x0003e80000000800 */
        /* <DEDUP_REMOVED lines=8> */
[----:B------:R1:W-:Y:S01]  /*1780*/  STS [R40+0x17500], R28 ;  /* 0x0175001c28007388 */ /* 0x0003e20000000800 */
[----:B------:R-:W-:Y:S06]  /*1790*/  BAR.SYNC.DEFER_BLOCKING 0x0 ;  /* 0x0000000000007b1d */ /* 0x000fec0000010000 */
[----:B------:R1:W0:Y:S01]  /*17a0*/  LDS.128 R4, [R13+0x10700] ;  /* 0x010700000d047984 */ /* 0x0002220000000c00 */
[----:B------:R-:W-:Y:S05]  /*17b0*/  @P1 BRA `(.L_x_83) ;  /* 0x00000000002c1947 */ /* 0x000fea0003800000 */
[----:B------:R-:W2:Y:S01]  /*17c0*/  LDS.128 R16, [R16] ;  /* 0x0000000010107984 */ /* 0x000ea20000000c00 */
[----:B------:R-:W-:Y:S01]  /*17d0*/  ULDC.64 UR4, c[0x0][0x250] ;  /* 0x0000940000047ab9 */ /* 0x000fe20000000a00 */
[----:B------:R-:W-:Y:S02]  /*17e0*/  IMAD.MOV.U32 R2, RZ, RZ, R8 ;  /* 0x000000ffff027224 */ /* 0x000fe400078e0008 */
[----:B------:R-:W-:Y:S02]  /*17f0*/  IMAD R15, R69, UR4, RZ ;  /* 0x00000004450f7c24 */ /* 0x000fe4000f8e02ff */
[----:B------:R-:W-:-:S04]  /*1800*/  IMAD.WIDE.U32 R10, R68, UR4, R2 ;  /* 0x00000004440a7c25 */ /* 0x000fc8000f8e0002 */
[----:B------:R-:W-:Y:S01]  /*1810*/  IMAD R15, R68, UR5, R15 ;  /* 0x00000005440f7c24 */ /* 0x000fe2000f8e020f */
[----:B------:R-:W-:Y:S02]  /*1820*/  ULDC.64 UR4, c[0x0][0x238] ;  /* 0x00008e0000047ab9 */ /* 0x000fe40000000a00 */
[----:B------:R-:W-:Y:S01]  /*1830*/  LEA R14, P1, R10, UR4, 0x1 ;  /* 0x000000040a0e7c11 */ /* 0x000fe2000f8208ff */
[----:B------:R-:W-:-:S05]  /*1840*/  IMAD.IADD R11, R11, 0x1, R15 ;  /* 0x000000010b0b7824 */ /* 0x000fca00078e020f */
[----:B------:R-:W-:-:S05]  /*1850*/  LEA.HI.X R15, R10, UR5, R11, 0x1, P1 ;  /* 0x000000050a0f7c11 */ /* 0x000fca00088f0c0b */
[----:B--2---:R2:W-:Y:S02]  /*1860*/  STG.E.128 desc[UR6][R14.64], R16 ;  /* 0x000000100e007986 */ /* 0x0045e4000c101d06 */
.L_x_83:
[----:B------:R-:W-:Y:S05]  /*1870*/  BSYNC B0 ;  /* 0x0000000000007941 */ /* 0x000fea0003800000 */
.L_x_82:
[----:B--2---:R2:W3:Y:S01]  /*1880*/  LDS.128 R16, [R13+0x10100] ;  /* 0x010100000d107984 */ /* 0x0044e20000000c00 */
[----:B------:R-:W-:Y:S01]  /*1890*/  BSSY B0, `(.L_x_84) ;  /* 0x0000011000007945 */ /* 0x000fe20003800000 */
[-C--:B------:R-:W-:Y:S02]  /*18a0*/  ISETP.GE.OR P1, PT, R0, R21.reuse, P0 ;  /* 0x000000150000720c */ /* 0x080fe40000726670 */
[----:B------:R-:W-:Y:S01]  /*18b0*/  ISETP.GE.OR P0, PT, R20, R21, P0 ;  /* 0x000000151400720c */ /* 0x000fe20000706670 */
[----:B------:R-:W-:-:S12]  /*18c0*/  @P6 BRA `(.L_x_85) ;  /* 0x0000000000346947 */ /* 0x000fd80003800000 */
[----:B------:R-:W-:Y:S01]  /*18d0*/  IADD3 R15, P6, R68, 0x8, RZ ;  /* 0x00000008440f7810 */ /* 0x000fe20007fde0ff */
        /* <DEDUP_REMOVED lines=8> */
[----:B------:R-:W-:Y:S02]  /*1960*/  LEA R14, P6, R10, UR4, 0x1 ;  /* 0x000000040a0e7c11 */ /* 0x000fe4000f8c08ff */
[----:B------:R-:W-:-:S04]  /*1970*/  IADD3 R11, R11, R15, RZ ;  /* 0x0000000f0b0b7210 */ /* 0x000fc80007ffe0ff */
[----:B------:R-:W-:-:S05]  /*1980*/  LEA.HI.X R15, R10, UR5, R11, 0x1, P6 ;  /* 0x000000050a0f7c11 */ /* 0x000fca000b0f0c0b */
[----:B---3--:R4:W-:Y:S02]  /*1990*/  STG.E.128 desc[UR6][R14.64], R16 ;  /* 0x000000100e007986 */ /* 0x0089e4000c101d06 */
.L_x_85:
[----:B------:R-:W-:Y:S05]  /*19a0*/  BSYNC B0 ;  /* 0x0000000000007941 */ /* 0x000fea0003800000 */
.L_x_84:
[----:B---34-:R3:W4:Y:S01]  /*19b0*/  LDS.128 R16, [R13+0x10200] ;  /* 0x010200000d107984 */ /* 0x0187220000000c00 */
[----:B------:R-:W-:Y:S04]  /*19c0*/  BSSY B0, `(.L_x_86) ;  /* 0x000000f000007945 */ /* 0x000fe80003800000 */
[----:B------:R-:W-:Y:S05]  /*19d0*/  @P5 BRA `(.L_x_87) ;  /* 0x0000000000345947 */ /* 0x000fea0003800000 */
[----:B------:R-:W-:Y:S01]  /*19e0*/  IADD3 R15, P5, R68, 0x10, RZ ;  /* 0x00000010440f7810 */ /* 0x000fe20007fbe0ff */
[----:B------:R-:W-:Y:S01]  /*19f0*/  ULDC.64 UR4, c[0x0][0x250] ;  /* 0x0000940000047ab9 */ /* 0x000fe20000000a00 */
[----:B------:R-:W-:Y:S01]  /*1a00*/  MOV R11, R3 ;  /* 0x00000003000b7202 */ /* 0x000fe20000000f00 */
        /* <DEDUP_REMOVED lines=10> */
.L_x_87:
[----:B------:R-:W-:Y:S05]  /*1ab0*/  BSYNC B0 ;  /* 0x0000000000007941 */ /* 0x000fea0003800000 */
.L_x_86:
[----:B----4-:R4:W0:Y:S01]  /*1ac0*/  LDS.128 R16, [R13+0x10300] ;  /* 0x010300000d107984 */ /* 0x0108220000000c00 */
        /* <DEDUP_REMOVED lines=14> */
[----:B0-----:R0:W-:Y:S02]  /*1bb0*/  STG.E.128 desc[UR6][R14.64], R16 ;  /* 0x000000100e007986 */ /* 0x0011e4000c101d06 */
.L_x_89:
[----:B------:R-:W-:Y:S05]  /*1bc0*/  BSYNC B0 ;  /* 0x0000000000007941 */ /* 0x000fea0003800000 */
.L_x_88:
[----:B0-----:R0:W0:Y:S01]  /*1bd0*/  LDS.128 R16, [R13+0x10400] ;  /* 0x010400000d107984 */ /* 0x0010220000000c00 */
[----:B------:R-:W-:Y:S04]  /*1be0*/  BSSY B0, `(.L_x_90) ;  /* 0x000000f000007945 */ /* 0x000fe80003800000 */
[----:B------:R-:W-:Y:S05]  /*1bf0*/  @P3 BRA `(.L_x_91) ;  /* 0x0000000000343947 */ /* 0x000fea0003800000 */
        /* <DEDUP_REMOVED lines=12> */
[----:B0-----:R0:W-:Y:S02]  /*1cc0*/  STG.E.128 desc[UR6][R14.64], R16 ;  /* 0x000000100e007986 */ /* 0x0011e4000c101d06 */
.L_x_91:
[----:B------:R-:W-:Y:S05]  /*1cd0*/  BSYNC B0 ;  /* 0x0000000000007941 */ /* 0x000fea0003800000 */
.L_x_90:
[----:B0-----:R0:W0:Y:S01]  /*1ce0*/  LDS.128 R16, [R13+0x10500] ;  /* 0x010500000d107984 */ /* 0x0010220000000c00 */
        /* <DEDUP_REMOVED lines=15> */
.L_x_93:
[----:B------:R-:W-:Y:S05]  /*1de0*/  BSYNC B0 ;  /* 0x0000000000007941 */ /* 0x000fea0003800000 */
.L_x_92:
[----:B01234-:R-:W0:Y:S01]  /*1df0*/  LDS.128 R12, [R13+0x10600] ;  /* 0x010600000d0c7984 */ /* 0x01fe220000000c00 */
        /* <DEDUP_REMOVED lines=15> */
.L_x_95:
[----:B------:R-:W-:Y:S05]  /*1ef0*/  BSYNC B0 ;  /* 0x0000000000007941 */ /* 0x000fea0003800000 */
.L_x_94:
[----:B------:R-:W-:Y:S05]  /*1f00*/  @P0 EXIT ;  /* 0x000000000000094d */ /* 0x000fea0003800000 */
[----:B------:R-:W-:Y:S01]  /*1f10*/  IADD3 R9, P0, R68, 0x38, RZ ;  /* 0x0000003844097810 */ /* 0x000fe20007f1e0ff */
[----:B------:R-:W-:Y:S01]  /*1f20*/  ULDC.64 UR4, c[0x0][0x250] ;  /* 0x0000940000047ab9 */ /* 0x000fe20000000a00 */
[----:B------:R-:W-:Y:S02]  /*1f30*/  IMAD.MOV.U32 R2, RZ, RZ, R8 ;  /* 0x000000ffff027224 */ /* 0x000fe400078e0008 */
[----:B------:R-:W-:Y:S02]  /*1f40*/  IADD3.X R68, RZ, R69, RZ, P0, !PT ;  /* 0x00000045ff447210 */ /* 0x000fe400007fe4ff */
[----:B------:R-:W-:-:S04]  /*1f50*/  IMAD.WIDE.U32 R2, R9, UR4, R2 ;  /* 0x0000000409027c25 */ /* 0x000fc8000f8e0002 */
[----:B------:R-:W-:-:S04]  /*1f60*/  IMAD R68, R68, UR4, RZ ;  /* 0x0000000444447c24 */ /* 0x000fc8000f8e02ff */
[----:B------:R-:W-:Y:S01]  /*1f70*/  IMAD R9, R9, UR5, R68 ;  /* 0x0000000509097c24 */ /* 0x000fe2000f8e0244 */
[----:B------:R-:W-:Y:S02]  /*1f80*/  ULDC.64 UR4, c[0x0][0x238] ;  /* 0x00008e0000047ab9 */ /* 0x000fe40000000a00 */
[----:B------:R-:W-:Y:S02]  /*1f90*/  LEA R8, P0, R2, UR4, 0x1 ;  /* 0x0000000402087c11 */ /* 0x000fe4000f8008ff */
[----:B------:R-:W-:-:S04]  /*1fa0*/  IADD3 R3, R3, R9, RZ ;  /* 0x0000000903037210 */ /* 0x000fc80007ffe0ff */
[----:B------:R-:W-:-:S05]  /*1fb0*/  LEA.HI.X R9, R2, UR5, R3, 0x1, P0 ;  /* 0x0000000502097c11 */ /* 0x000fca00080f0c03 */
[----:B------:R-:W-:Y:S01]  /*1fc0*/  STG.E.128 desc[UR6][R8.64], R4 ;  /* 0x0000000408007986 */ /* 0x000fe2000c101d06 */
[----:B------:R-:W-:Y:S05]  /*1fd0*/  EXIT ;  /* 0x000000000000794d */ /* 0x000fea0003800000 */
.L_x_96:
        /* <DEDUP_REMOVED lines=10> */
.L_x_153:


//--------------------- .text._ZN7cutlass13device_kernelIN5flash19enable_sm80_to_sm89INS1_16FlashAttnBwdSm80INS1_25CollectiveMainloopBwdSm80ILi1ELi1EN4cute5tupleIJNS5_1CILi64EEES8_NS7_ILi256EEEEEENS_10bfloat16_tEfNS_4arch4Sm80ELb1ELb0ELb1ELb1ELb0ELb0ELb0ELb0ELi2ELi4ELi2ELi2ELb0EEENS1_24CollectiveEpilogueBwdGQAISA_fSD_Li256ELb1ELb0EEENS1_25SingleTileBwdLPTSchedulerILb1ELi64ELb0EEEEEEEEEvNT_6ParamsE --------------------------
	.section	.text._ZN7cutlass13device_kernelIN5flash19enable_sm80_to_sm89INS1_16FlashAttnBwdSm80INS1_25CollectiveMainloopBwdSm80ILi1ELi1EN4cute5tupleIJNS5_1CILi64EEES8_NS7_ILi256EEEEEENS_10bfloat16_tEfNS_4arch4Sm80ELb1ELb0ELb1ELb1ELb0ELb0ELb0ELb0ELi2ELi4ELi2ELi2ELb0EEENS1_24CollectiveEpilogueBwdGQAISA_fSD_Li256ELb1ELb0EEENS1_25SingleTileBwdLPTSchedulerILb1ELi64ELb0EEEEEEEEEvNT_6ParamsE,"ax",@progbits
	.align	128
.text._ZN7cutlass13device_kernelIN5flash19enable_sm80_to_sm89INS1_16FlashAttnBwdSm80INS1_25CollectiveMainloopBwdSm80ILi1ELi1EN4cute5tupleIJNS5_1CILi64EEES8_NS7_ILi256EEEEEENS_10bfloat16_tEfNS_4arch4Sm80ELb1ELb0ELb1ELb1ELb0ELb0ELb0ELb0ELi2ELi4ELi2ELi2ELb0EEENS1_24CollectiveEpilogueBwdGQAISA_fSD_Li256ELb1ELb0EEENS1_25SingleTileBwdLPTSchedulerILb1ELi64ELb0EEEEEEEEEvNT_6ParamsE:
        .type           _ZN7cutlass13device_kernelIN5flash19enable_sm80_to_sm89INS1_16FlashAttnBwdSm80INS1_25CollectiveMainloopBwdSm80ILi1ELi1EN4cute5tupleIJNS5_1CILi64EEES8_NS7_ILi256EEEEEENS_10bfloat16_tEfNS_4arch4Sm80ELb1ELb0ELb1ELb1ELb0ELb0ELb0ELb0ELi2ELi4ELi2ELi2ELb0EEENS1_24CollectiveEpilogueBwdGQAISA_fSD_Li256ELb1ELb0EEENS1_25SingleTileBwdLPTSchedulerILb1ELi64ELb0EEEEEEEEEvNT_6ParamsE,@function
        .size           _ZN7cutlass13device_kernelIN5flash19enable_sm80_to_sm89INS1_16FlashAttnBwdSm80INS1_25CollectiveMainloopBwdSm80ILi1ELi1EN4cute5tupleIJNS5_1CILi64EEES8_NS7_ILi256EEEEEENS_10bfloat16_tEfNS_4arch4Sm80ELb1ELb0ELb1ELb1ELb0ELb0ELb0ELb0ELi2ELi4ELi2ELi2ELb0EEENS1_24CollectiveEpilogueBwdGQAISA_fSD_Li256ELb1ELb0EEENS1_25SingleTileBwdLPTSchedulerILb1ELi64ELb0EEEEEEEEEvNT_6ParamsE,(.L_x_154 - _ZN7cutlass13device_kernelIN5flash19enable_sm80_to_sm89INS1_16FlashAttnBwdSm80INS1_25CollectiveMainloopBwdSm80ILi1ELi1EN4cute5tupleIJNS5_1CILi64EEES8_NS7_ILi256EEEEEENS_10bfloat16_tEfNS_4arch4Sm80ELb1ELb0ELb1ELb1ELb0ELb0ELb0ELb0ELi2ELi4ELi2ELi2ELb0EEENS1_24CollectiveEpilogueBwdGQAISA_fSD_Li256ELb1ELb0EEENS1_25SingleTileBwdLPTSchedulerILb1ELi64ELb0EEEEEEEEEvNT_6ParamsE)
        .other          _ZN7cutlass13device_kernelIN5flash19enable_sm80_to_sm89INS1_16FlashAttnBwdSm80INS1_25CollectiveMainloopBwdSm80ILi1ELi1EN4cute5tupleIJNS5_1CILi64EEES8_NS7_ILi256EEEEEENS_10bfloat16_tEfNS_4arch4Sm80ELb1ELb0ELb1ELb1ELb0ELb0ELb0ELb0ELi2ELi4ELi2ELi2ELb0EEENS1_24CollectiveEpilogueBwdGQAISA_fSD_Li256ELb1ELb0EEENS1_25SingleTileBwdLPTSchedulerILb1ELi64ELb0EEEEEEEEEvNT_6ParamsE,@"STO_CUDA_ENTRY STV_DEFAULT"
_ZN7cutlass13device_kernelIN5flash19enable_sm80_to_sm89INS1_16FlashAttnBwdSm80INS1_25CollectiveMainloopBwdSm80ILi1ELi1EN4cute5tupleIJNS5_1CILi64EEES8_NS7_ILi256EEEEEENS_10bfloat16_tEfNS_4arch4Sm80ELb1ELb0ELb1ELb1ELb0ELb0ELb0ELb0ELi2ELi4ELi2ELi2ELb0EEENS1_24CollectiveEpilogueBwdGQAISA_fSD_Li256ELb1ELb0EEENS1_25SingleTileBwdLPTSchedulerILb1ELi64ELb0EEEEEEEEEvNT_6ParamsE:
[----:B------:R-:W-:Y:S01]  /*0000*/  LDC R1, c[0x0][0x28] ;  /* 0x00000a00ff017b82 */ /* 0x000fe20000000800 */
[----:B------:R-:W-:Y:S05]  /*0010*/  EXIT ;  /* 0x000000000000794d */ /* 0x000fea0003800000 */
.L_x_97:
        /* <DEDUP_REMOVED lines=14> */
.L_x_154:


//--------------------- .text._ZN7cutlass13device_kernelIN5flash22FlashAttnBwdPreprocessIN4cute5tupleIJNS3_1CILi64EEENS5_ILi256EEEEEENS_10bfloat16_tEfNS_4arch4Sm80ELb1ELb1EEEEEvNT_6ParamsE --------------------------
	.section	.text._ZN7cutlass13device_kernelIN5flash22FlashAttnBwdPreprocessIN4cute5tupleIJNS3_1CILi64EEENS5_ILi256EEEEEENS_10bfloat16_tEfNS_4arch4Sm80ELb1ELb1EEEEEvNT_6ParamsE,"ax",@progbits
	.align	128
.text._ZN7cutlass13device_kernelIN5flash22FlashAttnBwdPreprocessIN4cute5tupleIJNS3_1CILi64EEENS5_ILi256EEEEEENS_10bfloat16_tEfNS_4arch4Sm80ELb1ELb1EEEEEvNT_6ParamsE:
        .type           _ZN7cutlass13device_kernelIN5flash22FlashAttnBwdPreprocessIN4cute5tupleIJNS3_1CILi64EEENS5_ILi256EEEEEENS_10bfloat16_tEfNS_4arch4Sm80ELb1ELb1EEEEEvNT_6ParamsE,@function
        .size           _ZN7cutlass13device_kernelIN5flash22FlashAttnBwdPreprocessIN4cute5tupleIJNS3_1CILi64EEENS5_ILi256EEEEEENS_10bfloat16_tEfNS_4arch4Sm80ELb1ELb1EEEEEvNT_6ParamsE,(.L_x_155 - _ZN7cutlass13device_kernelIN5flash22FlashAttnBwdPreprocessIN4cute5tupleIJNS3_1CILi64EEENS5_ILi256EEEEEENS_10bfloat16_tEfNS_4arch4Sm80ELb1ELb1EEEEEvNT_6ParamsE)
        .other          _ZN7cutlass13device_kernelIN5flash22FlashAttnBwdPreprocessIN4cute5tupleIJNS3_1CILi64EEENS5_ILi256EEEEEENS_10bfloat16_tEfNS_4arch4Sm80ELb1ELb1EEEEEvNT_6ParamsE,@"STO_CUDA_ENTRY STV_DEFAULT"
_ZN7cutlass13device_kernelIN5flash22FlashAttnBwdPreprocessIN4cute5tupleIJNS3_1CILi64EEENS5_ILi256EEEEEENS_10bfloat16_tEfNS_4arch4Sm80ELb1ELb1EEEEEvNT_6ParamsE:
[----:B------:R-:W-:Y:S08]  /*0000*/  LDC R1, c[0x0][0x28] ;  /* 0x00000a00ff017b82 */ /* 0x000ff00000000800 */
[----:B------:R-:W0:Y:S01]  /*0010*/  S2UR UR12, SR_CTAID.Z ;  /* 0x00000000000c79c3 */ /* 0x000e220000002700 */
[----:B------:R-:W-:Y:S01]  /*0020*/  ULDC.64 UR18, c[0x0][0x2f0] ;  /* 0x0000bc0000127ab9 */ /* 0x000fe20000000a00 */
[----:B------:R-:W-:Y:S01]  /*0030*/  ULDC.64 UR4, c[0x0][0x2f0] ;  /* 0x0000bc0000047ab9 */ /* 0x000fe20000000a00 */
[----:B------:R-:W-:Y:S01]  /*0040*/  UISETP.NE.U32.AND UP0, UPT, UR18, URZ, UPT ;  /* 0x0000003f1200728c */ /* 0x000fe2000bf05070 */
[----:B------:R-:W-:Y:S01]  /*0050*/  ULDC.64 UR6, c[0x0][0x2f8] ;  /* 0x0000be0000067ab9 */ /* 0x000fe20000000a00 */
[----:B------:R-:W-:-:S02]  /*0060*/  ULDC.64 UR10, c[0x0][0x208] ;  /* 0x00008200000a7ab9 */ /* 0x000fc40000000a00 */
[----:B------:R-:W-:Y:S02]  /*0070*/  UISETP.NE.AND.EX UP0, UPT, UR19, URZ, UPT, UP0 ;  /* 0x0000003f1300728c */ /* 0x000fe4000bf05300 */
[----:B------:R-:W-:-:S04]  /*0080*/  UISETP.NE.U32.AND UP1, UPT, UR6, URZ, UPT ;  /* 0x0000003f0600728c */ /* 0x000fc8000bf25070 */
[----:B------:R-:W-:Y:S01]  /*0090*/  PLOP3.LUT P0, PT, PT, PT, UP0, 0x80, 0x0 ;  /* 0x000000000000781c */ /* 0x000fe20003f0f008 */
[----:B------:R-:W-:Y:S02]  /*00a0*/  UISETP.NE.AND.EX UP1, UPT, UR7, URZ, UPT, UP1 ;  /* 0x0000003f0700728c */ /* 0x000fe4000bf25310 */
[----:B0-----:R-:W-:-:S06]  /*00b0*/  UIMAD.WIDE UR4, UR12, 0x4, UR4 ;  /* 0x000000040c0478a5 */ /* 0x001fcc000f8e0204 */
[----:B------:R-:W-:Y:S02]  /*00c0*/  IMAD.U32 R2, RZ, RZ, UR4 ;  /* 0x00000004ff027e24 */ /* 0x000fe4000f8e00ff */
[----:B------:R-:W-:Y:S01]  /*00d0*/  IMAD.U32 R3, RZ, RZ, UR5 ;  /* 0x00000005ff037e24 */ /* 0x000fe2000f8e00ff */
[----:B------:R-:W-:-:S04]  /*00e0*/  @UP1 ULDC.64 UR4, c[0x0][0x2f8] ;  /* 0x0000be0000041ab9 */ /* 0x000fc80000000a00 */
[----:B------:R-:W2:Y:S01]  /*00f0*/  @P0 LDG.E R0, desc[UR10][R2.64] ;  /* 0x0000000a02000981 */ /* 0x000ea2000c1e1900 */
[----:B------:R-:W-:Y:S01]  /*0100*/  PLOP3.LUT P1, PT, PT, PT, UP1, 0x80, 0x0 ;  /* 0x000000000000781c */ /* 0x000fe20003f2f018 */
[----:B------:R-:W-:-:S06]  /*0110*/  @UP1 UIMAD.WIDE UR4, UR12, 0x4, UR4 ;  /* 0x000000040c0418a5 */ /* 0x000fcc000f8e0204 */
[----:B------:R-:W-:Y:S01]  /*0120*/  IMAD.U32 R4, RZ, RZ, UR4 ;  /* 0x00000004ff047e24 */ /* 0x000fe2000f8e00ff */
[----:B------:R-:W-:-:S05]  /*0130*/  MOV R5, UR5 ;  /* 0x0000000500057c02 */ /* 0x000fca0008000f00 */
[----:B------:R-:W3:Y:S01]  /*0140*/  @P1 LDG.E R4, desc[UR10][R4.64] ;  /* 0x0000000a04041981 */ /* 0x000ee2000c1e1900 */
[----:B------:R-:W0:Y:S01]  /*0150*/  S2UR UR13, SR_CTAID.X ;  /* 0x00000000000d79c3 */ /* 0x000e220000002500 */
[----:B------:R-:W-:Y:S01]  /*0160*/  ULDC UR8, c[0x0][0x218] ;  /* 0x0000860000087ab9 */ /* 0x000fe20000000800 */
[----:B------:R-:W-:Y:S01]  /*0170*/  UMOV UR6, URZ ;  /* 0x0000003f00067c82 */ /* 0x000fe20008000000 */
[----:B------:R-:W1:Y:S01]  /*0180*/  S2R R7, SR_TID.X ;  /* 0x0000000000077919 */ /* 0x000e620000002100 */
[----:B------:R-:W-:-:S04]  /*0190*/  UMOV UR7, URZ ;  /* 0x0000003f00077c82 */ /* 0x000fc80008000000 */
[----:B------:R-:W4:Y:S01]  /*01a0*/  S2UR UR16, SR_CTAID.Y ;  /* 0x00000000001079c3 */ /* 0x000f220000002600 */
[----:B0-----:R-:W-:Y:S01]  /*01b0*/  USHF.L.U32 UR15, UR13, 0x6, URZ ;  /* 0x000000060d0f7899 */ /* 0x001fe2000800063f */
[----:B--2---:R-:W-:-:S13]  /*01c0*/  @P0 R2UR UR9, R0 ;  /* 0x00000000000902ca */ /* 0x004fda00000e0000 */
[----:B------:R-:W-:Y:S01]  /*01d0*/  @UP0 ULEA UR4, UR12, UR9, 0x6 ;  /* 0x000000090c040291 */ /* 0x000fe2000f8e303f */
[----:B---3--:R-:W-:Y:S01]  /*01e0*/  @P1 R2UR UR8, R4 ;  /* 0x00000000040812ca */ /* 0x008fe200000e0000 */
[----:B------:R-:W-:Y:S02]  /*01f0*/  @UP0 USHF.R.S32.HI UR14, URZ, 0x1f, UR9 ;  /* 0x0000001f3f0e0899 */ /* 0x000fe40008011409 */
[----:B------:R-:W-:Y:S01]  /*0200*/  @UP0 USHF.R.S32.HI UR5, URZ, 0x1f, UR4 ;  /* 0x0000001f3f050899 */ /* 0x000fe20008011404 */
[----:B------:R-:W-:-:S03]  /*0210*/  @UP0 UMOV UR6, UR9 ;  /* 0x0000000900060c82 */ /* 0x000fc60008000000 */
[----:B------:R-:W-:Y:S01]  /*0220*/  @UP0 ULEA.HI UR5, UR5, UR4, URZ, 0x6 ;  /* 0x0000000405050291 */ /* 0x000fe2000f8f303f */
[----:B------:R-:W-:Y:S02]  /*0230*/  @UP0 UMOV UR7, UR14 ;  /* 0x0000000e00070c82 */ /* 0x000fe40008000000 */
[----:B------:R-:W-:Y:S01]  /*0240*/  UMOV UR4, URZ ;  /* 0x0000003f00047c82 */ /* 0x000fe20008000000 */
[----:B------:R-:W-:Y:S01]  /*0250*/  @UP0 ULOP3.LUT UR4, UR5, 0xffffffc0, URZ, 0xc0, !UPT ;  /* 0xffffffc005040892 */ /* 0x000fe2000f8ec03f */
[----:B-1--4-:R-:W-:Y:S11]  /*0260*/  @P1 BRA `(.L_x_98) ;  /* 0x0000000000181947 */ /* 0x012ff60003800000 */
[----:B------:R-:W-:Y:S05]  /*0270*/  @!P0 BRA `(.L_x_98) ;  /* 0x0000000000148947 */ /* 0x000fea0003800000 */
[----:B------:R-:W2:Y:S04]  /*0280*/  LDG.E R4, desc[UR10][R2.64] ;  /* 0x0000000a02047981 */ /* 0x000ea8000c1e1900 */
[----:B------:R-:W3:Y:S01]  /*0290*/  LDG.E R0, desc[UR10][R2.64+0x4] ;  /* 0x0000040a02007981 */ /* 0x000ee2000c1e1900 */
[----:B--2---:R-:W-:Y:S02]  /*02a0*/  R2UR UR5, R4 ;  /* 0x00000000040572ca */ /* 0x004fe400000e0000 */
[----:B---3--:R-:W-:-:S13]  /*02b0*/  R2UR UR8, R0 ;  /* 0x00000000000872ca */ /* 0x008fda00000e0000 */
[----:B------:R-:W-:-:S12]  /*02c0*/  UIADD3 UR8, -UR5, UR8, URZ ;  /* 0x0000000805087290 */ /* 0x000fd8000fffe13f */
.L_x_98:
[----:B------:R-:W-:Y:S01]  /*02d0*/  UISETP.NE.U32.AND UP0, UPT, UR18, URZ, UPT ;  /* 0x0000003f1200728c */ /* 0x000fe2000bf05070 */
[----:B------:R-:W-:-:S03]  /*02e0*/  IMAD.U32 R0, RZ, RZ, UR15 ;  /* 0x0000000fff007e24 */ /* 0x000fc6000f8e00ff */
[----:B------:R-:W-:Y:S02]  /*02f0*/  UISETP.NE.AND.EX UP0, UPT, UR19, URZ, UPT, UP0 ;  /* 0x0000003f1300728c */ /* 0x000fe4000bf05300 */
[----:B------:R-:W-:-:S04]  /*0300*/  ISETP.GE.AND P1, PT, R0, UR8, PT ;  /* 0x0000000800007c0c */ /* 0x000fc8000bf26270 */
[----:B------:R-:W-:-:S13]  /*0310*/  PLOP3.LUT P0, PT, PT, PT, UP0, 0x80, 0x0 ;  /* 0x000000000000781c */ /* 0x000fda0003f0f008 */
[----:B------:R-:W-:Y:S05]  /*0320*/  @P0 EXIT P1 ;  /* 0x000000000000094d */ /* 0x000fea0000800000 */
[----:B------:R-:W-:Y:S01]  /*0330*/  UIADD3 UR20, -UR15, UR8, URZ ;  /* 0x000000080f147290 */ /* 0x000fe2000fffe13f */
[----:B------:R-:W-:Y:S01]  /*0340*/  SHF.R.S32.HI R40, RZ, 0x1f, R7 ;  /* 0x0000001fff287819 */ /* 0x000fe20000011407 */
[----:B------:R-:W-:Y:S01]  /*0350*/  USHF.R.S32.HI UR5, URZ, 0x1f, UR12 ;  /* 0x0000001f3f057899 */ /* 0x000fe2000801140c */
[----:B------:R-:W-:Y:S01]  /*0360*/  BSSY B0, `(.L_x_99) ;  /* 0x0000025000007945 */ /* 0x000fe20003800000 */
[----:B------:R-:W-:Y:S01]  /*0370*/  USHF.R.S32.HI UR14, URZ, 0x1f, UR16 ;  /* 0x0000001f3f0e7899 */ /* 0x000fe20008011410 */
[----:B------:R-:W-:Y:S01]  /*0380*/  LEA.HI R40, R40, R7, RZ, 0x4 ;  /* 0x0000000728287211 */ /* 0x000fe200078f20ff */
[----:B------:R-:W-:Y:S01]  /*0390*/  USEL UR17, UR12, URZ, !UP0 ;  /* 0x0000003f0c117287 */ /* 0x000fe2000c000000 */
[C---:B------:R-:W-:Y:S01]  /*03a0*/  ISETP.GE.AND P0, PT, R7.reuse, UR20, PT ;  /* 0x0000001407007c0c */ /* 0x040fe2000bf06270 */
[----:B------:R-:W-:Y:S01]  /*03b0*/  USEL UR5, UR5, URZ, !UP0 ;  /* 0x0000003f05057287 */ /* 0x000fe2000c000000 */
[----:B------:R-:W-:Y:S01]  /*03c0*/  SHF.R.S32.HI R0, RZ, 0x4, R40 ;  /* 0x00000004ff007819 */ /* 0x000fe20000011428 */
[----:B------:R-:W-:Y:S01]  /*03d0*/  IMAD.MOV.U32 R67, RZ, RZ, 0x7f800000 ;  /* 0x7f800000ff437424 */ /* 0x000fe200078e00ff */
[----:B------:R-:W-:Y:S01]  /*03e0*/  ISETP.GT.OR P0, PT, R7, 0x3f, P0 ;  /* 0x0000003f0700780c */ /* 0x000fe20000704670 */
[----:B------:R-:W-:Y:S01]  /*03f0*/  IMAD.U32 R11, RZ, RZ, UR13 ;  /* 0x0000000dff0b7e24 */ /* 0x000fe2000f8e00ff */
[----:B------:R-:W-:-:S02]  /*0400*/  LOP3.LUT R66, R40, 0xfffffff0, RZ, 0xc0, !PT ;  /* 0xfffffff028427812 */ /* 0x000fc400078ec0ff */
[----:B------:R-:W-:Y:S02]  /*0410*/  SHF.R.S32.HI R2, RZ, 0x1f, R0 ;  /* 0x0000001fff027819 */ /* 0x000fe40000011400 */
[----:B------:R-:W-:Y:S02]  /*0420*/  IADD3 R74, P1, R0, UR6, RZ ;  /* 0x00000006004a7c10 */ /* 0x000fe4000ff3e0ff */
[----:B------:R-:W-:Y:S02]  /*0430*/  IADD3 R66, -R66, R7, RZ ;  /* 0x0000000742427210 */ /* 0x000fe40007ffe1ff */
[----:B------:R-:W-:-:S03]  /*0440*/  IADD3.X R75, R2, UR7, RZ, P1, !PT ;  /* 0x00000007024b7c10 */ /* 0x000fc60008ffe4ff */
[----:B------:R-:W-:Y:S06]  /*0450*/  @P0 BRA `(.L_x_100) ;  /* 0x0000000000540947 */ /* 0x000fec0003800000 */
[----:B------:R-:W0:Y:S01]  /*0460*/  LDC.64 R8, c[0x0][0x290] ;  /* 0x0000a400ff087b82 */ /* 0x000e220000000a00 */
[----:B------:R-:W-:Y:S02]  /*0470*/  USHF.R.S32.HI UR9, URZ, 0x1f, UR15 ;  /* 0x0000001f3f097899 */ /* 0x000fe4000801140f */
[----:B------:R-:W-:Y:S01]  /*0480*/  IMAD.U32 R2, RZ, RZ, UR15 ;  /* 0x0000000fff027e24 */ /* 0x000fe2000f8e00ff */
[----:B------:R-:W-:-:S04]  /*0490*/  ULDC.64 UR18, c[0x0][0x298] ;  /* 0x0000a60000127ab9 */ /* 0x000fc80000000a00 */
[--C-:B------:R-:W-:Y:S01]  /*04a0*/  IADD3 R2, P0, P1, R2, UR6, R7.reuse ;  /* 0x0000000602027c10 */ /* 0x100fe2000f91e007 */
[----:B------:R-:W-:Y:S01]  /*04b0*/  IMAD.U32 R6, RZ, RZ, UR9 ;  /* 0x00000009ff067e24 */ /* 0x000fe2000f8e00ff */
[----:B------:R-:W-:Y:S01]  /*04c0*/  SHF.R.S32.HI R7, RZ, 0x1f, R7 ;  /* 0x0000001fff077819 */ /* 0x000fe20000011407 */
[----:B------:R-:W-:-:S03]  /*04d0*/  UIMAD UR9, UR5, UR18, URZ ;  /* 0x00000012050972a4 */ /* 0x000fc6000f8e023f */
[----:B------:R-:W-:Y:S01]  /*04e0*/  IADD3.X R3, R6, UR7, R7, P0, P1 ;  /* 0x0000000706037c10 */ /* 0x000fe200087e2407 */
[----:B------:R-:W-:Y:S01]  /*04f0*/  UIMAD UR9, UR17, UR19, UR9 ;  /* 0x00000013110972a4 */ /* 0x000fe2000f8e0209 */
[C---:B0-----:R-:W-:Y:S02]  /*0500*/  IMAD R4, R8.reuse, UR14, RZ ;  /* 0x0000000e08047c24 */ /* 0x041fe4000f8e02ff */
[----:B------:R-:W-:-:S04]  /*0510*/  IMAD.WIDE.U32 R2, R8, UR16, R2 ;  /* 0x0000001008027c25 */ /* 0x000fc8000f8e0002 */
[----:B------:R-:W-:-:S04]  /*0520*/  IMAD R5, R9, UR16, R4 ;  /* 0x0000001009057c24 */ /* 0x000fc8000f8e0204 */
[----:B------:R-:W-:Y:S01]  /*0530*/  IMAD.IADD R3, R3, 0x1, R5 ;  /* 0x0000000103037824 */ /* 0x000fe200078e0205 */
[----:B------:R-:W-:Y:S01]  /*0540*/  MOV R5, UR18 ;  /* 0x0000001200057c02 */ /* 0x000fe20008000f00 */
[----:B------:R-:W-:-:S04]  /*0550*/  ULDC.64 UR18, c[0x0][0x288] ;  /* 0x0000a20000127ab9 */ /* 0x000fc80000000a00 */
[----:B------:R-:W-:-:S04]  /*0560*/  IMAD.WIDE.U32 R2, R5, UR17, R2 ;  /* 0x0000001105027c25 */ /* 0x000fc8000f8e0002 */
[----:B------:R-:W-:Y:S01]  /*0570*/  VIADD R3, R3, UR9 ;  /* 0x0000000903037c36 */ /* 0x000fe20008000000 */
[----:B------:R-:W-:-:S04]  /*0580*/  LEA R4, P0, R2, UR18, 0x2 ;  /* 0x0000001202047c11 */ /* 0x000fc8000f8010ff */
[----:B------:R-:W-:-:S05]  /*0590*/  LEA.HI.X R5, R2, UR19, R3, 0x2, P0 ;  /* 0x0000001302057c11 */ /* 0x000fca00080f1403 */
[----:B------:R0:W5:Y:S04]  /*05a0*/  LDG.E R67, desc[UR10][R4.64] ;  /* 0x0000000a04437981 */ /* 0x000168000c1e1900 */
.L_x_100:
[----:B------:R-:W-:Y:S05]  /*05b0*/  BSYNC B0 ;  /* 0x0000000000007941 */ /* 0x000fea0003800000 */
.L_x_99:
[----:B------:R-:W-:Y:S01]  /*05c0*/  ISETP.GE.AND P1, PT, R0, UR20, PT ;  /* 0x0000001400007c0c */ /* 0x000fe2000bf26270 */
[----:B------:R-:W-:Y:S01]  /*05d0*/  BSSY B0, `(.L_x_101) ;  /* 0x0000022000007945 */ /* 0x000fe20003800000 */
[----:B------:R-:W-:Y:S01]  /*05e0*/  IMAD.WIDE R74, R11, 0x40, R74 ;  /* 0x000000400b4a7825 */ /* 0x000fe200078e024a */
[----:B0-----:R-:W-:Y:S02]  /*05f0*/  CS2R R4, SRZ ;  /* 0x0000000000047805 */ /* 0x001fe4000001ff00 */
[----:B------:R-:W-:Y:S02]  /*0600*/  CS2R R6, SRZ ;  /* 0x0000000000067805 */ /* 0x000fe4000001ff00 */
[----:B------:R-:W-:Y:S02]  /*0610*/  CS2R R28, SRZ ;  /* 0x00000000001c7805 */ /* 0x000fe4000001ff00 */
[----:B------:R-:W-:-:S04]  /*0620*/  CS2R R30, SRZ ;  /* 0x00000000001e7805 */ /* 0x000fc8000001ff00 */
[----:B------:R-:W-:Y:S05]  /*0630*/  @P1 BRA `(.L_x_102) ;  /* 0x00000000006c1947 */ /* 0x000fea0003800000 */
[----:B------:R-:W0:Y:S01]  /*0640*/  LDC.64 R10, c[0x0][0x230] ;  /* 0x00008c00ff0a7b82 */ /* 0x000e220000000a00 */
[----:B------:R-:W-:Y:S01]  /*0650*/  IMAD.SHL.U32 R8, R66, 0x8, RZ ;  /* 0x0000000842087824 */ /* 0x000fe200078e00ff */
[----:B------:R-:W-:Y:S02]  /*0660*/  ULDC.64 UR18, c[0x0][0x238] ;  /* 0x00008e0000127ab9 */ /* 0x000fe40000000a00 */
[----:B------:R-:W-:Y:S02]  /*0670*/  UIMAD UR6, UR5, UR18, URZ ;  /* 0x00000012050672a4 */ /* 0x000fe4000f8e023f */
[----:B------:R-:W-:Y:S02]  /*0680*/  SHF.R.S32.HI R9, RZ, 0x1f, R8 ;  /* 0x0000001fff097819 */ /* 0x000fe40000011408 */
[----:B------:R-:W-:Y:S01]  /*0690*/  UIMAD UR6, UR17, UR19, UR6 ;  /* 0x00000013110672a4 */ /* 0x000fe2000f8e0206 */
[----:B0-----:R-:W-:-:S04]  /*06a0*/  IMAD R2, R10, UR14, RZ ;  /* 0x0000000e0a027c24 */ /* 0x001fc8000f8e02ff */
[----:B------:R-:W-:Y:S02]  /*06b0*/  IMAD R11, R11, UR16, R2 ;  /* 0x000000100b0b7c24 */ /* 0x000fe4000f8e0202 */
[----:B------:R-:W-:Y:S01]  /*06c0*/  IMAD.WIDE.U32 R2, R10, UR16, R8 ;  /* 0x000000100a027c25 */ /* 0x000fe2000f8e0008 */
[----:B------:R-:W-:Y:S01]  /*06d0*/  MOV R9, UR18 ;  /* 0x0000001200097c02 */ /* 0x000fe20008000f00 */
[----:B------:R-:W-:Y:S02]  /*06e0*/  ULDC.64 UR18, c[0x0][0x228] ;  /* 0x00008a0000127ab9 */ /* 0x000fe40000000a00 */
[----:B------:R-:W-:Y:S02]  /*06f0*/  IMAD.IADD R3, R3, 0x1, R11 ;  /* 0x0000000103037824 */ /* 0x000fe400078e020b */
[----:B------:R-:W-:Y:S02]  /*0700*/  VIADD R10, R8, 0x80 ;  /* 0x00000080080a7836 */ /* 0x000fe40000000000 */
[----:B------:R-:W-:-:S04]  /*0710*/  IMAD.WIDE.U32 R2, R9, UR17, R2 ;  /* 0x0000001109027c25 */ /* 0x000fc8000f8e0002 */
[----:B------:R-:W-:Y:S02]  /*0720*/  IMAD R9, R75, UR18, RZ ;  /* 0x000000124b097c24 */ /* 0x000fe4000f8e02ff */
[----:B------:R-:W-:Y:S01]  /*0730*/  VIADD R3, R3, UR6 ;  /* 0x0000000603037c36 */ /* 0x000fe20008000000 */
[----:B------:R-:W-:Y:S01]  /*0740*/  ULDC UR6, c[0x0][0x21c] ;  /* 0x0000870000067ab9 */ /* 0x000fe20000000800 */
[----:B------:R-:W-:Y:S01]  /*0750*/  IMAD R9, R74, UR19, R9 ;  /* 0x000000134a097c24 */ /* 0x000fe2000f8e0209 */
[----:B------:R-:W-:Y:S01]  /*0760*/  ISETP.GE.AND P0, PT, R8, UR6, PT ;  /* 0x0000000608007c0c */ /* 0x000fe2000bf06270 */
[----:B------:R-:W-:Y:S01]  /*0770*/  IMAD.WIDE.U32 R2, R74, UR18, R2 ;  /* 0x000000124a027c25 */ /* 0x000fe2000f8e0002 */
[----:B------:R-:W-:Y:S01]  /*0780*/  ISETP.GE.AND P2, PT, R10, UR6, PT ;  /* 0x000000060a007c0c */ /* 0x000fe2000bf46270 */
[----:B------:R-:W-:Y:S02]  /*0790*/  ULDC.64 UR6, c[0x0][0x210] ;  /* 0x0000840000067ab9 */ /* 0x000fe40000000a00 */
[----:B------:R-:W-:Y:S01]  /*07a0*/  IMAD.IADD R3, R3, 0x1, R9 ;  /* 0x0000000103037824 */ /* 0x000fe200078e0209 */
[----:B------:R-:W-:-:S04]  /*07b0*/  LEA R8, P3, R2, UR6, 0x1 ;  /* 0x0000000602087c11 */ /* 0x000fc8000f8608ff */
[----:B------:R-:W-:-:S05]  /*07c0*/  LEA.HI.X R9, R2, UR7, R3, 0x1, P3 ;  /* 0x0000000702097c11 */ /* 0x000fca00098f0c03 */
[----:B------:R0:W5:Y:S04]  /*07d0*/  @!P0 LDG.E.128 R4, desc[UR10][R8.64] ;  /* 0x0000000a08048981 */ /* 0x000168000c1e1d00 */
[----:B------:R0:W5:Y:S02]  /*07e0*/  @!P2 LDG.E.128 R28, desc[UR10][R8.64+0x100] ;  /* 0x0001000a081ca981 */ /* 0x000164000c1e1d00 */
.L_x_102:
[----:B------:R-:W-:Y:S05]  /*07f0*/  BSYNC B0 ;  /* 0x0000000000007941 */ /* 0x000fea0003800000 */
.L_x_101:
[----:B------:R-:W-:Y:S01]  /*0800*/  UIMAD UR9, UR13, -0x40, UR8 ;  /* 0xffffffc00d0978a4 */ /* 0x000fe2000f8e0208 */
[----:B------:R-:W-:Y:S01]  /*0810*/  IADD3 R0, R0, 0x10, RZ ;  /* 0x0000001000007810 */ /* 0x000fe20007ffe0ff */
[----:B------:R-:W-:Y:S01]  /*0820*/  BSSY B0, `(.L_x_103) ;  /* 0x000003e000007945 */ /* 0x000fe20003800000 */
[----:B------:R-:W-:Y:S02]  /*0830*/  CS2R R44, SRZ ;  /* 0x00000000002c7805 */ /* 0x000fe4000001ff00 */
[----:B------:R-:W-:Y:S02]  /*0840*/  CS2R R46, SRZ ;  /* 0x00000000002e7805 */ /* 0x000fe4000001ff00 */
[----:B------:R-:W-:Y:S02]  /*0850*/  CS2R R24, SRZ ;  /* 0x0000000000187805 */ /* 0x000fe4000001ff00 */
[----:B------:R-:W-:Y:S02]  /*0860*/  ISETP.GE.AND P0, PT, R0, UR9, PT ;  /* 0x0000000900007c0c */ /* 0x000fe4000bf06270 */
[----:B------:R-:W-:-:S11]  /*0870*/  CS2R R26, SRZ ;  /* 0x00000000001a7805 */ /* 0x000fd6000001ff00 */
[----:B------:R-:W-:Y:S05]  /*0880*/  @P0 BRA `(.L_x_104) ;  /* 0x0000000000dc0947 */ /* 0x000fea0003800000 */
[----:B------:R-:W1:Y:S01]  /*0890*/  LDC R3, c[0x0][0x21c] ;  /* 0x00008700ff037b82 */ /* 0x000e620000000800 */
[----:B0-----:R-:W-:Y:S01]  /*08a0*/  IMAD.SHL.U32 R8, R66, 0x8, RZ ;  /* 0x0000000842087824 */ /* 0x001fe200078e00ff */
[----:B------:R-:W-:Y:S03]  /*08b0*/  BSSY B1, `(.L_x_105) ;  /* 0x000001c000017945 */ /* 0x000fe60003800000 */
[C---:B------:R-:W-:Y:S01]  /*08c0*/  VIADD R0, R8.reuse, 0x80 ;  /* 0x0000008008007836 */ /* 0x040fe20000000000 */
[----:B-1----:R-:W-:-:S04]  /*08d0*/  ISETP.GE.AND P0, PT, R8, R3, PT ;  /* 0x000000030800720c */ /* 0x002fc80003f06270 */
[----:B------:R-:W-:-:S09]  /*08e0*/  ISETP.GE.AND P2, PT, R0, R3, PT ;  /* 0x000000030000720c */ /* 0x000fd20003f46270 */
[----:B------:R-:W-:Y:S05]  /*08f0*/  @P0 BRA `(.L_x_106) ;  /* 0x00000000005c0947 */ /* 0x000fea0003800000 */
[----:B------:R-:W0:Y:S01]  /*0900*/  LDC.64 R10, c[0x0][0x230] ;  /* 0x00008c00ff0a7b82 */ /* 0x000e220000000a00 */
[----:B------:R-:W-:Y:S01]  /*0910*/  SHF.R.S32.HI R9, RZ, 0x1f, R8 ;  /* 0x0000001fff097819 */ /* 0x000fe20000011408 */
[----:B------:R-:W-:Y:S02]  /*0920*/  ULDC.64 UR18, c[0x0][0x238] ;  /* 0x00008e0000127ab9 */ /* 0x000fe40000000a00 */
[----:B------:R-:W-:Y:S02]  /*0930*/  UIMAD UR6, UR5, UR18, URZ ;  /* 0x00000012050672a4 */ /* 0x000fe4000f8e023f */
[----:B------:R-:W-:Y:S02]  /*0940*/  MOV R13, UR18 ;  /* 0x00000012000d7c02 */ /* 0x000fe40008000f00 */
[----:B------:R-:W-:-:S03]  /*0950*/  UIMAD UR6, UR17, UR19, UR6 ;  /* 0x00000013110672a4 */ /* 0x000fc6000f8e0206 */
[----:B------:R-:W-:Y:S01]  /*0960*/  ULDC.64 UR18, c[0x0][0x228] ;  /* 0x00008a0000127ab9 */ /* 0x000fe20000000a00 */
[C---:B0-----:R-:W-:Y:S02]  /*0970*/  IMAD R0, R10.reuse, UR14, RZ ;  /* 0x0000000e0a007c24 */ /* 0x041fe4000f8e02ff */
[----:B------:R-:W-:-:S04]  /*0980*/  IMAD.WIDE.U32 R2, R10, UR16, R8 ;  /* 0x000000100a027c25 */ /* 0x000fc8000f8e0008 */
[----:B------:R-:W-:-:S04]  /*0990*/  IMAD R11, R11, UR16, R0 ;  /* 0x000000100b0b7c24 */ /* 0x000fc8000f8e0200 */
[----:B------:R-:W-:Y:S01]  /*09a0*/  IMAD.IADD R3, R3, 0x1, R11 ;  /* 0x0000000103037824 */ /* 0x000fe200078e020b */
[----:B------:R-:W-:Y:S01]  /*09b0*/  IADD3 R11, P0, R74, 0x10, RZ ;  /* 0x000000104a0b7810 */ /* 0x000fe20007f1e0ff */
[----:B------:R-:W-:-:S04]  /*09c0*/  IMAD.WIDE.U32 R2, R13, UR17, R2 ;  /* 0x000000110d027c25 */ /* 0x000fc8000f8e0002 */
[----:B------:R-:W-:Y:S02]  /*09d0*/  IMAD.X R0, RZ, RZ, R75, P0 ;  /* 0x000000ffff007224 */ /* 0x000fe400000e064b */
[----:B------:R-:W-:Y:S01]  /*09e0*/  VIADD R3, R3, UR6 ;  /* 0x0000000603037c36 */ /* 0x000fe20008000000 */
[----:B------:R-:W-:Y:S01]  /*09f0*/  ULDC.64 UR6, c[0x0][0x210] ;  /* 0x0000840000067ab9 */ /* 0x000fe20000000a00 */
[----:B------:R-:W-:Y:S02]  /*0a00*/  IMAD R0, R0, UR18, RZ ;  /* 0x0000001200007c24 */ /* 0x000fe4000f8e02ff */
[----:B------:R-:W-:-:S04]  /*0a10*/  IMAD.WIDE.U32 R2, R11, UR18, R2 ;  /* 0x000000120b027c25 */ /* 0x000fc8000f8e0002 */
[----:B------:R-:W-:Y:S01]  /*0a20*/  IMAD R13, R11, UR19, R0 ;  /* 0x000000130b0d7c24 */ /* 0x000fe2000f8e0200 */
[----:B------:R-:W-:-:S03]  /*0a30*/  LEA R44, P0, R2, UR6, 0x1 ;  /* 0x00000006022c7c11 */ /* 0x000fc6000f8008ff */
[----:B------:R-:W-:-:S05]  /*0a40*/  IMAD.IADD R3, R3, 0x1, R13 ;  /* 0x0000000103037824 */ /* 0x000fca00078e020d */
[----:B------:R-:W-:-:S06]  /*0a50*/  LEA.HI.X R45, R2, UR7, R3, 0x1, P0 ;  /* 0x00000007022d7c11 */ /* 0x000fcc00080f0c03 */
[----:B------:R-:W5:Y:S02]  /*0a60*/  LDG.E.128 R44, desc[UR10][R44.64] ;  /* 0x0000000a2c2c7981 */ /* 0x000f64000c1e1d00 */
.L_x_106:
[----:B------:R-:W-:Y:S05]  /*0a70*/  BSYNC B1 ;  /* 0x0000000000017941 */ /* 0x000fea0003800000 */
.L_x_105:
[----:B------:R-:W-:Y:S05]  /*0a80*/  @P2 BRA `(.L_x_104) ;  /* 0x00000000005c2947 */ /* 0x000fea0003800000 */
[----:B------:R-:W0:Y:S01]  /*0a90*/  LDC.64 R2, c[0x0][0x230] ;  /* 0x00008c00ff027b82 */ /* 0x000e220000000a00 */
[----:B------:R-:W-:Y:S01]  /*0aa0*/  SHF.R.S32.HI R9, RZ, 0x1f, R8 ;  /* 0x0000001fff097819 */ /* 0x000fe20000011408 */
[----:B------:R-:W-:Y:S02]  /*0ab0*/  ULDC.64 UR18, c[0x0][0x238] ;  /* 0x00008e0000127ab9 */ /* 0x000fe40000000a00 */
[----:B------:R-:W-:Y:S02]  /*0ac0*/  UIMAD UR6, UR5, UR18, URZ ;  /* 0x00000012050672a4 */ /* 0x000fe4000f8e023f */
[----:B------:R-:W-:Y:S02]  /*0ad0*/  IMAD.U32 R11, RZ, RZ, UR18 ;  /* 0x00000012ff0b7e24 */ /* 0x000fe4000f8e00ff */
[----:B------:R-:W-:-:S03]  /*0ae0*/  UIMAD UR6, UR17, UR19, UR6 ;  /* 0x00000013110672a4 */ /* 0x000fc6000f8e0206 */
[----:B------:R-:W-:Y:S01]  /*0af0*/  ULDC.64 UR18, c[0x0][0x228] ;  /* 0x00008a0000127ab9 */ /* 0x000fe20000000a00 */
[C---:B0-----:R-:W-:Y:S02]  /*0b00*/  IMAD R0, R2.reuse, UR14, RZ ;  /* 0x0000000e02007c24 */ /* 0x041fe4000f8e02ff */
[----:B------:R-:W-:-:S04]  /*0b10*/  IMAD.WIDE.U32 R8, R2, UR16, R8 ;  /* 0x0000001002087c25 */ /* 0x000fc8000f8e0008 */
[----:B------:R-:W-:-:S05]  /*0b20*/  IMAD R3, R3, UR16, R0 ;  /* 0x0000001003037c24 */ /* 0x000fca000f8e0200 */
[----:B------:R-:W-:Y:S02]  /*0b30*/  IADD3 R9, R9, R3, RZ ;  /* 0x0000000309097210 */ /* 0x000fe40007ffe0ff */
        /* <DEDUP_REMOVED lines=8> */
[----:B------:R-:W-:-:S04]  /*0bc0*/  LEA R24, P0, R8, UR6, 0x1 ;  /* 0x0000000608187c11 */ /* 0x000fc8000f8008ff */
[----:B------:R-:W-:-:S04]  /*0bd0*/  IADD3 R11, R9, R11, RZ ;  /* 0x0000000b090b7210 */ /* 0x000fc80007ffe0ff */
[----:B------:R-:W-:-:S06]  /*0be0*/  LEA.HI.X R25, R8, UR7, R11, 0x1, P0 ;  /* 0x0000000708197c11 */ /* 0x000fcc00080f0c0b */
[----:B------:R-:W5:Y:S02]  /*0bf0*/  LDG.E.128 R24, desc[UR10][R24.64+0x100] ;  /* 0x0001000a18187981 */ /* 0x000f64000c1e1d00 */
.L_x_104:
[----:B------:R-:W-:Y:S05]  /*0c00*/  BSYNC B0 ;  /* 0x0000000000007941 */ /* 0x000fea0003800000 */
.L_x_103:
[----:B------:R-:W-:Y:S01]  /*0c10*/  LEA.HI.SX32 R0, R40, 0x20, 0x1c ;  /* 0x0000002028007811 */ /* 0x000fe200078fe2ff */
[----:B------:R-:W-:Y:S01]  /*0c20*/  BSSY B0, `(.L_x_107) ;  /* 0x000003e000007945 */ /* 0x000fe20003800000 */
[----:B------:R-:W-:Y:S02]  /*0c30*/  CS2R R36, SRZ ;  /* 0x0000000000247805 */ /* 0x000fe4000001ff00 */
[----:B------:R-:W-:Y:S02]  /*0c40*/  CS2R R38, SRZ ;  /* 0x0000000000267805 */ /* 0x000fe4000001ff00 */
[----:B------:R-:W-:Y:S02]  /*0c50*/  ISETP.GE.AND P2, PT, R0, UR9, PT ;  /* 0x0000000900007c0c */ /* 0x000fe4000bf46270 */
[----:B------:R-:W-:Y:S02]  /*0c60*/  CS2R R32, SRZ ;  /* 0x0000000000207805 */ /* 0x000fe4000001ff00 */
[----:B------:R-:W-:-:S09]  /*0c70*/  CS2R R34, SRZ ;  /* 0x0000000000227805 */ /* 0x000fd2000001ff00 */
        /* <DEDUP_REMOVED lines=31> */
.L_x_110:
[----:B------:R-:W-:Y:S05]  /*0e70*/  BSYNC B1 ;  /* 0x0000000000017941 */ /* 0x000fea0003800000 */
.L_x_109:
        /* <DEDUP_REMOVED lines=24> */
.L_x_108:
[----:B------:R-:W-:Y:S05]  /*1000*/  BSYNC B0 ;  /* 0x0000000000007941 */ /* 0x000fea0003800000 */
.L_x_107:
[----:B------:R-:W1:Y:S01]  /*1010*/  LDC.64 R42, c[0x0][0x250] ;  /* 0x00009400ff2a7b82 */ /* 0x000e620000000a00 */
[C---:B-----5:R-:W-:Y:S01]  /*1020*/  SHF.L.U32 R96, R25.reuse, 0x10, RZ ;  /* 0x0000001019607819 */ /* 0x060fe200000006ff */
[----:B------:R-:W-:Y:S01]  /*1030*/  IMAD.SHL.U32 R76, R66, 0x8, RZ ;  /* 0x00000008424c7824 */ /* 0x000fe200078e00ff */
[----:B------:R-:W-:Y:S01]  /*1040*/  LOP3.LUT R99, R25, 0xffff0000, RZ, 0xc0, !PT ;  /* 0xffff000019637812 */ /* 0x000fe200078ec0ff */
[----:B------:R-:W-:Y:S01]  /*1050*/  IMAD.U32 R94, R24, 0x10000, RZ ;  /* 0x00010000185e7824 */ /* 0x000fe200078e00ff */
[----:B------:R-:W-:Y:S01]  /*1060*/  LEA.HI.SX32 R25, R40, 0x30, 0x1c ;  /* 0x0000003028197811 */ /* 0x000fe200078fe2ff */
[----:B------:R-:W-:Y:S01]  /*1070*/  BSSY B0, `(.L_x_111) ;  /* 0x0000055000007945 */ /* 0x000fe20003800000 */
[----:B------:R-:W-:Y:S01]  /*1080*/  LOP3.LUT R97, R24, 0xffff0000, RZ, 0xc0, !PT ;  /* 0xffff000018617812 */ /* 0x000fe200078ec0ff */
[----:B------:R-:W-:Y:S01]  /*1090*/  IMAD.U32 R19, R7, 0x10000, RZ ;  /* 0x0001000007137824 */ /* 0x000fe200078e00ff */
[----:B------:R-:W-:Y:S01]  /*10a0*/  ISETP.GE.AND P0, PT, R25, UR9, PT ;  /* 0x0000000919007c0c */ /* 0x000fe2000bf06270 */
[----:B------:R-:W-:Y:S01]  /*10b0*/  IMAD.U32 R64, R4, 0x10000, RZ ;  /* 0x0001000004407824 */ /* 0x000fe200078e00ff */
[----:B------:R-:W-:Y:S01]  /*10c0*/  SHF.R.S32.HI R77, RZ, 0x1f, R76 ;  /* 0x0000001fff4d7819 */ /* 0x000fe2000001144c */
[----:B------:R-:W-:Y:S01]  /*10d0*/  IMAD.U32 R23, R5, 0x10000, RZ ;  /* 0x0001000005177824 */ /* 0x000fe200078e00ff */
[----:B------:R-:W-:Y:S01]  /*10e0*/  SHF.L.U32 R21, R6, 0x10, RZ ;  /* 0x0000001006157819 */ /* 0x000fe200000006ff */
[----:B------:R-:W-:Y:S01]  /*10f0*/  IMAD.U32 R0, R28, 0x10000, RZ ;  /* 0x000100001c007824 */ /* 0x000fe200078e00ff */
[----:B------:R-:W-:Y:S01]  /*1100*/  LOP3.LUT R20, R6, 0xffff0000, RZ, 0xc0, !PT ;  /* 0xffff000006147812 */ /* 0x000fe200078ec0ff */
[----:B------:R-:W-:Y:S01]  /*1110*/  IMAD.U32 R68, R29, 0x10000, RZ ;  /* 0x000100001d447824 */ /* 0x000fe200078e00ff */
[----:B------:R-:W-:Y:S01]  /*1120*/  LOP3.LUT R18, R7, 0xffff0000, RZ, 0xc0, !PT ;  /* 0xffff000007127812 */ /* 0x000fe200078ec0ff */
[----:B------:R-:W-:Y:S01]  /*1130*/  IMAD.U32 R7, R37, 0x10000, RZ ;  /* 0x0001000025077824 */ /* 0x000fe200078e00ff */
[----:B------:R-:W-:Y:S01]  /*1140*/  LOP3.LUT R65, R4, 0xffff0000, RZ, 0xc0, !PT ;  /* 0xffff000004417812 */ /* 0x000fe200078ec0ff */
[----:B------:R-:W-:Y:S01]  /*1150*/  IMAD.U32 R72, R31, 0x10000, RZ ;  /* 0x000100001f487824 */ /* 0x000fe200078e00ff */
[----:B------:R-:W-:Y:S01]  /*1160*/  LOP3.LUT R22, R5, 0xffff0000, RZ, 0xc0, !PT ;  /* 0xffff000005167812 */ /* 0x000fe200078ec0ff */
[----:B------:R-:W-:Y:S01]  /*1170*/  IMAD.U32 R98, R26, 0x10000, RZ ;  /* 0x000100001a627824 */ /* 0x000fe200078e00ff */
[----:B0-----:R-:W-:Y:S01]  /*1180*/  LOP3.LUT R9, R36, 0xffff0000, RZ, 0xc0, !PT ;  /* 0xffff000024097812 */ /* 0x001fe200078ec0ff */
[----:B-1----:R-:W-:Y:S01]  /*1190*/  IMAD R24, R42, UR14, RZ ;  /* 0x0000000e2a187c24 */ /* 0x002fe2000f8e02ff */
[----:B------:R-:W-:Y:S01]  /*11a0*/  SHF.L.U32 R8, R36, 0x10, RZ ;  /* 0x0000001024087819 */ /* 0x000fe200000006ff */
[----:B------:R-:W-:Y:S01]  /*11b0*/  IMAD.U32 R16, R44, 0x10000, RZ ;  /* 0x000100002c107824 */ /* 0x000fe200078e00ff */
[----:B------:R-:W-:Y:S01]  /*11c0*/  LOP3.LUT R6, R37, 0xffff0000, RZ, 0xc0, !PT ;  /* 0xffff000025067812 */ /* 0x000fe200078ec0ff */
[----:B------:R-:W-:Y:S01]  /*11d0*/  IMAD R43, R43, UR16, R24 ;  /* 0x000000102b2b7c24 */ /* 0x000fe2000f8e0218 */
[----:B------:R-:W-:Y:S01]  /*11e0*/  LOP3.LUT R69, R28, 0xffff0000, RZ, 0xc0, !PT ;  /* 0xffff00001c457812 */ /* 0x000fe200078ec0ff */
[----:B------:R-:W-:Y:S01]  /*11f0*/  IMAD.U32 R13, R46, 0x10000, RZ ;  /* 0x000100002e0d7824 */ /* 0x000fe200078e00ff */
[----:B------:R-:W-:Y:S01]  /*1200*/  LOP3.LUT R71, R29, 0xffff0000, RZ, 0xc0, !PT ;  /* 0xffff00001d477812 */ /* 0x000fe200078ec0ff */
[----:B------:R-:W-:Y:S01]  /*1210*/  IMAD.U32 R11, R47, 0x10000, RZ ;  /* 0x000100002f0b7824 */ /* 0x000fe200078e00ff */
[----:B------:R-:W-:Y:S01]  /*1220*/  SHF.L.U32 R70, R30, 0x10, RZ ;  /* 0x000000101e467819 */ /* 0x000fe200000006ff */
[----:B------:R-:W-:Y:S01]  /*1230*/  IMAD.U32 R5, R38, 0x10000, RZ ;  /* 0x0001000026057824 */ /* 0x000fe200078e00ff */
[----:B------:R-:W-:Y:S01]  /*1240*/  LOP3.LUT R73, R30, 0xffff0000, RZ, 0xc0, !PT ;  /* 0xffff00001e497812 */ /* 0x000fe200078ec0ff */
[----:B------:R-:W-:Y:S01]  /*1250*/  IMAD.WIDE.U32 R36, R42, UR16, R76 ;  /* 0x000000102a247c25 */ /* 0x000fe2000f8e004c */
[----:B------:R-:W-:-:S02]  /*1260*/  LOP3.LUT R95, R31, 0xffff0000, RZ, 0xc0, !PT ;  /* 0xffff00001f5f7812 */ /* 0x000fc400078ec0ff */
[----:B------:R-:W-:Y:S02]  /*1270*/  CS2R R24, SRZ ;  /* 0x0000000000187805 */ /* 0x000fe4000001ff00 */
[----:B------:R-:W-:Y:S01]  /*1280*/  LOP3.LUT R101, R26, 0xffff0000, RZ, 0xc0, !PT ;  /* 0xffff00001a657812 */ /* 0x000fe200078ec0ff */
[----:B------:R-:W-:Y:S01]  /*1290*/  IMAD.U32 R102, R32, 0x10000, RZ ;  /* 0x0001000020667824 */ /* 0x000fe200078e00ff */
[----:B------:R-:W-:Y:S01]  /*12a0*/  SHF.L.U32 R100, R27, 0x10, RZ ;  /* 0x000000101b647819 */ /* 0x000fe200000006ff */
[----:B------:R-:W-:Y:S01]  /*12b0*/  IMAD.U32 R104, R33, 0x10000, RZ ;  /* 0x0001000021687824 */ /* 0x000fe200078e00ff */
[----:B------:R-:W-:Y:S01]  /*12c0*/  LOP3.LUT R103, R27, 0xffff0000, RZ, 0xc0, !PT ;  /* 0xffff00001b677812 */ /* 0x000fe200078ec0ff */
[----:B------:R-:W-:Y:S01]  /*12d0*/  IMAD.U32 R109, R35, 0x10000, RZ ;  /* 0x00010000236d7824 */ /* 0x000fe200078e00ff */
[----:B------:R-:W-:Y:S02]  /*12e0*/  LOP3.LUT R17, R44, 0xffff0000, RZ, 0xc0, !PT ;  /* 0xffff00002c117812 */ /* 0x000fe400078ec0ff */
[----:B------:R-:W-:-:S02]  /*12f0*/  CS2R R26, SRZ ;  /* 0x00000000001a7805 */ /* 0x000fc4000001ff00 */
[C---:B------:R-:W-:Y:S02]  /*1300*/  SHF.L.U32 R15, R45.reuse, 0x10, RZ ;  /* 0x000000102d0f7819 */ /* 0x040fe400000006ff */
[----:B------:R-:W-:Y:S02]  /*1310*/  CS2R R28, SRZ ;  /* 0x00000000001c7805 */ /* 0x000fe4000001ff00 */
[----:B------:R-:W-:Y:S02]  /*1320*/  LOP3.LUT R14, R45, 0xffff0000, RZ, 0xc0, !PT ;  /* 0xffff00002d0e7812 */ /* 0x000fe400078ec0ff */
[----:B------:R-:W-:Y:S02]  /*1330*/  CS2R R30, SRZ ;  /* 0x00000000001e7805 */ /* 0x000fe4000001ff00 */
[----:B------:R-:W-:Y:S02]  /*1340*/  LOP3.LUT R12, R46, 0xffff0000, RZ, 0xc0, !PT ;  /* 0xffff00002e0c7812 */ /* 0x000fe400078ec0ff */
[----:B------:R-:W-:-:S02]  /*1350*/  LOP3.LUT R10, R47, 0xffff0000, RZ, 0xc0, !PT ;  /* 0xffff00002f0a7812 */ /* 0x000fc400078ec0ff */
[----:B------:R-:W-:Y:S02]  /*1360*/  LOP3.LUT R4, R38, 0xffff0000, RZ, 0xc0, !PT ;  /* 0xffff000026047812 */ /* 0x000fe400078ec0ff */
[C---:B------:R-:W-:Y:S02]  /*1370*/  SHF.L.U32 R3, R39.reuse, 0x10, RZ ;  /* 0x0000001027037819 */ /* 0x040fe400000006ff */
[----:B------:R-:W-:Y:S02]  /*1380*/  LOP3.LUT R2, R39, 0xffff0000, RZ, 0xc0, !PT ;  /* 0xffff000027027812 */ /* 0x000fe400078ec0ff */
[----:B------:R-:W-:Y:S02]  /*1390*/  LOP3.LUT R105, R32, 0xffff0000, RZ, 0xc0, !PT ;  /* 0xffff000020697812 */ /* 0x000fe400078ec0ff */
[----:B------:R-:W-:Y:S02]  /*13a0*/  LOP3.LUT R107, R33, 0xffff0000, RZ, 0xc0, !PT ;  /* 0xffff0000216b7812 */ /* 0x000fe400078ec0ff */
[----:B------:R-:W-:-:S02]  /*13b0*/  SHF.L.U32 R106, R34, 0x10, RZ ;  /* 0x00000010226a7819 */ /* 0x000fc400000006ff */
[----:B------:R-:W-:Y:S02]  /*13c0*/  LOP3.LUT R108, R34, 0xffff0000, RZ, 0xc0, !PT ;  /* 0xffff0000226c7812 */ /* 0x000fe400078ec0ff */
[----:B------:R-:W-:Y:S01]  /*13d0*/  LEA.HI.SX32 R40, R40, 0x10, 0x1c ;  /* 0x0000001028287811 */ /* 0x000fe200078fe2ff */
[----:B------:R-:W-:Y:S06]  /*13e0*/  @P0 BRA `(.L_x_112) ;  /* 0x0000000000740947 */ /* 0x000fec0003800000 */
[----:B------:R-:W0:Y:S01]  /*13f0*/  LDC.64 R38, c[0x0][0x230] ;  /* 0x00008c00ff267b82 */ /* 0x000e220000000a00 */
[----:B------:R-:W-:Y:S01]  /*1400*/  IMAD.SHL.U32 R32, R66, 0x8, RZ ;  /* 0x0000000842207824 */ /* 0x000fe200078e00ff */
[----:B------:R-:W-:Y:S02]  /*1410*/  ULDC.64 UR18, c[0x0][0x238] ;  /* 0x00008e0000127ab9 */ /* 0x000fe40000000a00 */
[----:B------:R-:W-:Y:S01]  /*1420*/  UIMAD UR6, UR5, UR18, URZ ;  /* 0x00000012050672a4 */ /* 0x000fe2000f8e023f */
[----:B------:R-:W-:Y:S01]  /*1430*/  VIADD R42, R32, 0x80 ;  /* 0x00000080202a7836 */ /* 0x000fe20000000000 */
[----:B------:R-:W-:Y:S02]  /*1440*/  SHF.R.S32.HI R33, RZ, 0x1f, R32 ;  /* 0x0000001fff217819 */ /* 0x000fe40000011420 */
[----:B------:R-:W-:Y:S01]  /*1450*/  UIMAD UR6, UR17, UR19, UR6 ;  /* 0x00000013110672a4 */ /* 0x000fe2000f8e0206 */
[----:B0-----:R-:W-:-:S04]  /*1460*/  IMAD R34, R38, UR14, RZ ;  /* 0x0000000e26227c24 */ /* 0x001fc8000f8e02ff */
[----:B------:R-:W-:Y:S02]  /*1470*/  IMAD R41, R39, UR16, R34 ;  /* 0x0000001027297c24 */ /* 0x000fe4000f8e0222 */
[----:B------:R-:W-:Y:S01]  /*1480*/  IMAD.WIDE.U32 R38, R38, UR16, R32 ;  /* 0x0000001026267c25 */ /* 0x000fe2000f8e0020 */
[----:B------:R-:W-:-:S04]  /*1490*/  IADD3 R33, P3, R74, 0x30, RZ ;  /* 0x000000304a217810 */ /* 0x000fc80007f7e0ff */
[----:B------:R-:W-:Y:S01]  /*14a0*/  IADD3 R39, R39, R41, RZ ;  /* 0x0000002927277210 */ /* 0x000fe20007ffe0ff */
[----:B------:R-:W-:Y:S01]  /*14b0*/  IMAD.U32 R41, RZ, RZ, UR18 ;  /* 0x00000012ff297e24 */ /* 0x000fe2000f8e00ff */
[----:B------:R-:W-:Y:S01]  /*14c0*/  ULDC.64 UR18, c[0x0][0x228] ;  /* 0x00008a0000127ab9 */ /* 0x000fe20000000a00 */
[----:B------:R-:W-:Y:S02]  /*14d0*/  IMAD.X R34, RZ, RZ, R75, P3 ;  /* 0x000000ffff227224 */ /* 0x000fe400018e064b */
[----:B------:R-:W-:-:S04]  /*14e0*/  IMAD.WIDE.U32 R38, R41, UR17, R38 ;  /* 0x0000001129267c25 */ /* 0x000fc8000f8e0026 */
[----:B------:R-:W-:Y:S01]  /*14f0*/  IMAD R34, R34, UR18, RZ ;  /* 0x0000001222227c24 */ /* 0x000fe2000f8e02ff */
[----:B------:R-:W-:Y:S01]  /*1500*/  IADD3 R39, R39, UR6, RZ ;  /* 0x0000000627277c10 */ /* 0x000fe2000fffe0ff */
[----:B------:R-:W-:Y:S02]  /*1510*/  ULDC UR6, c[0x0][0x21c] ;  /* 0x0000870000067ab9 */ /* 0x000fe40000000800 */
[C---:B------:R-:W-:Y:S01]  /*1520*/  IMAD R41, R33.reuse, UR19, R34 ;  /* 0x0000001321297c24 */ /* 0x040fe2000f8e0222 */
        /* <DEDUP_REMOVED lines=9> */
.L_x_112:
[----:B------:R-:W-:Y:S05]  /*15c0*/  BSYNC B0 ;  /* 0x0000000000007941 */ /* 0x000fea0003800000 */
.L_x_111:
[----:B------:R-:W-:Y:S01]  /*15d0*/  ULDC.64 UR6, c[0x0][0x258] ;  /* 0x0000960000067ab9 */ /* 0x000fe20000000a00 */
[----:B------:R-:W-:Y:S01]  /*15e0*/  IADD3 R37, R37, R43, RZ ;  /* 0x0000002b25257210 */ /* 0x000fe20007ffe0ff */
[----:B------:R-:W-:Y:S01]  /*15f0*/  IMAD.U32 R79, RZ, RZ, UR6 ;  /* 0x00000006ff4f7e24 */ /* 0x000fe2000f8e00ff */
[----:B------:R-:W-:Y:S01]  /*1600*/  UIMAD UR6, UR5, UR6, URZ ;  /* 0x00000006050672a4 */ /* 0x000fe2000f8e023f */
[----:B------:R-:W-:Y:S01]  /*1610*/  BSSY B0, `(.L_x_113) ;  /* 0x0000026000007945 */ /* 0x000fe20003800000 */
[----:B------:R-:W-:Y:S01]  /*1620*/  LOP3.LUT R110, R35, 0xffff0000, RZ, 0xc0, !PT ;  /* 0xffff0000236e7812 */ /* 0x000fe200078ec0ff */
[----:B------:R-:W-:Y:S01]  /*1630*/  IMAD.WIDE.U32 R78, R79, UR17, R36 ;  /* 0x000000114f4e7c25 */ /* 0x000fe2000f8e0024 */
[----:B------:R-:W-:Y:S01]  /*1640*/  UIMAD UR6, UR17, UR7, UR6 ;  /* 0x00000007110672a4 */ /* 0x000fe2000f8e0206 */
[----:B------:R-:W-:Y:S02]  /*1650*/  ISETP.GE.AND P3, PT, R40, UR9, PT ;  /* 0x0000000928007c0c */ /* 0x000fe4000bf66270 */
[----:B0-----:R-:W-:-:S02]  /*1660*/  CS2R R32, SRZ ;  /* 0x0000000000207805 */ /* 0x001fc4000001ff00 */
[----:B------:R-:W-:Y:S02]  /*1670*/  CS2R R34, SRZ ;  /* 0x0000000000227805 */ /* 0x000fe4000001ff00 */
[----:B------:R-:W-:Y:S02]  /*1680*/  CS2R R36, SRZ ;  /* 0x0000000000247805 */ /* 0x000fe4000001ff00 */
[----:B------:R-:W-:Y:S01]  /*1690*/  CS2R R38, SRZ ;  /* 0x0000000000267805 */ /* 0x000fe2000001ff00 */
[----:B------:R-:W-:Y:S01]  /*16a0*/  VIADD R81, R79, UR6 ;  /* 0x000000064f517c36 */ /* 0x000fe20008000000 */
[----:B------:R-:W-:Y:S02]  /*16b0*/  CS2R R40, SRZ ;  /* 0x0000000000287805 */ /* 0x000fe4000001ff00 */
[----:B------:R-:W-:Y:S02]  /*16c0*/  CS2R R42, SRZ ;  /* 0x00000000002a7805 */ /* 0x000fe4000001ff00 */
[----:B------:R-:W-:-:S02]  /*16d0*/  CS2R R44, SRZ ;  /* 0x00000000002c7805 */ /* 0x000fc4000001ff00 */
[----:B------:R-:W-:Y:S02]  /*16e0*/  CS2R R46, SRZ ;  /* 0x00000000002e7805 */ /* 0x000fe4000001ff00 */
[----:B------:R-:W-:Y:S02]  /*16f0*/  CS2R R48, SRZ ;  /* 0x0000000000307805 */ /* 0x000fe4000001ff00 */
[----:B------:R-:W-:Y:S02]  /*1700*/  CS2R R50, SRZ ;  /* 0x0000000000327805 */ /* 0x000fe4000001ff00 */
[----:B------:R-:W-:Y:S02]  /*1710*/  CS2R R52, SRZ ;  /* 0x0000000000347805 */ /* 0x000fe4000001ff00 */
[----:B------:R-:W-:Y:S02]  /*1720*/  CS2R R54, SRZ ;  /* 0x0000000000367805 */ /* 0x000fe4000001ff00 */
[----:B------:R-:W-:-:S02]  /*1730*/  CS2R R56, SRZ ;  /* 0x0000000000387805 */ /* 0x000fc4000001ff00 */
[----:B------:R-:W-:Y:S02]  /*1740*/  CS2R R58, SRZ ;  /* 0x00000000003a7805 */ /* 0x000fe4000001ff00 */
[----:B------:R-:W-:Y:S02]  /*1750*/  CS2R R60, SRZ ;  /* 0x00000000003c7805 */ /* 0x000fe4000001ff00 */
[----:B------:R-:W-:Y:S01]  /*1760*/  CS2R R62, SRZ ;  /* 0x00000000003e7805 */ /* 0x000fe2000001ff00 */
[----:B------:R-:W-:Y:S06]  /*1770*/  @P1 BRA `(.L_x_114) ;  /* 0x00000000003c1947 */ /* 0x000fec0003800000 */
[----:B------:R-:W-:Y:S01]  /*1780*/  ULDC.64 UR6, c[0x0][0x248] ;  /* 0x0000920000067ab9 */ /* 0x000fe20000000a00 */
[----:B------:R-:W-:Y:S01]  /*1790*/  IMAD.MOV.U32 R80, RZ, RZ, R78 ;  /* 0x000000ffff507224 */ /* 0x000fe200078e004e */
[----:B------:R-:W-:Y:S01]  /*17a0*/  IADD3 R82, R76, 0x80, RZ ;  /* 0x000000804c527810 */ /* 0x000fe20007ffe0ff */
[----:B------:R-:W-:Y:S01]  /*17b0*/  IMAD R83, R75, UR6, RZ ;  /* 0x000000064b537c24 */ /* 0x000fe2000f8e02ff */
[----:B------:R-:W-:Y:S01]  /*17c0*/  ULDC UR14, c[0x0][0x21c] ;  /* 0x00008700000e7ab9 */ /* 0x000fe20000000800 */
[----:B------:R-:W-:Y:S01]  /*17d0*/  IMAD.WIDE.U32 R84, R74, UR6, R80 ;  /* 0x000000064a547c25 */ /* 0x000fe2000f8e0050 */
[----:B------:R-:W-:Y:S02]  /*17e0*/  ISETP.GE.AND P4, PT, R76, UR14, PT ;  /* 0x0000000e4c007c0c */ /* 0x000fe4000bf86270 */
[----:B------:R-:W-:Y:S01]  /*17f0*/  ISETP.GE.AND P5, PT, R82, UR14, PT ;  /* 0x0000000e52007c0c */ /* 0x000fe2000bfa6270 */
[----:B------:R-:W-:Y:S01]  /*1800*/  IMAD R83, R74, UR7, R83 ;  /* 0x000000074a537c24 */ /* 0x000fe2000f8e0253 */
[----:B------:R-:W-:-:S02]  /*1810*/  ULDC.64 UR6, c[0x0][0x240] ;  /* 0x0000900000067ab9 */ /* 0x000fc40000000a00 */
[----:B------:R-:W-:Y:S01]  /*1820*/  LEA R82, P1, R84, UR6, 0x1 ;  /* 0x0000000654527c11 */ /* 0x000fe2000f8208ff */
[----:B------:R-:W-:-:S05]  /*1830*/  IMAD.IADD R83, R85, 0x1, R83 ;  /* 0x0000000155537824 */ /* 0x000fca00078e0253 */
[----:B------:R-:W-:-:S05]  /*1840*/  LEA.HI.X R83, R84, UR7, R83, 0x1, P1 ;  /* 0x0000000754537c11 */ /* 0x000fca00088f0c53 */
[----:B------:R0:W5:Y:S04]  /*1850*/  @!P4 LDG.E.128 R32, desc[UR10][R82.64] ;  /* 0x0000000a5220c981 */ /* 0x000168000c1e1d00 */
[----:B------:R0:W5:Y:S02]  /*1860*/  @!P5 LDG.E.128 R48, desc[UR10][R82.64+0x100] ;  /* 0x0001000a5230d981 */ /* 0x000164000c1e1d00 */
.L_x_114:
[----:B------:R-:W-:Y:S05]  /*1870*/  BSYNC B0 ;  /* 0x0000000000007941 */ /* 0x000fea0003800000 */
.L_x_113:
[----:B------:R-:W-:Y:S04]  /*1880*/  BSSY B0, `(.L_x_115) ;  /* 0x0000020000007945 */ /* 0x000fe80003800000 */
[----:B------:R-:W-:Y:S05]  /*1890*/  @P3 BRA `(.L_x_116) ;  /* 0x0000000000783947 */ /* 0x000fea0003800000 */
[----:B------:R-:W-:Y:S01]  /*18a0*/  ULDC UR6, c[0x0][0x21c] ;  /* 0x0000870000067ab9 */ /* 0x000fe20000000800 */
[----:B0-----:R-:W-:Y:S02]  /*18b0*/  LEA R82, R66, 0x80, 0x3 ;  /* 0x0000008042527811 */ /* 0x001fe400078e18ff */
[----:B------:R-:W-:Y:S02]  /*18c0*/  ISETP.GE.AND P3, PT, R76, UR6, PT ;  /* 0x000000064c007c0c */ /* 0x000fe4000bf66270 */
[----:B------:R-:W-:-:S11]  /*18d0*/  ISETP.GE.AND P1, PT, R82, UR6, PT ;  /* 0x0000000652007c0c */ /* 0x000fd6000bf26270 */
[----:B------:R-:W0:Y:S01]  /*18e0*/  @!P3 LDC.64 R82, c[0x0][0x248] ;  /* 0x00009200ff52bb82 */ /* 0x000e220000000a00 */
[C---:B------:R-:W-:Y:S01]  /*18f0*/  @!P3 IADD3 R111, P4, R74.reuse, 0x10, RZ ;  /* 0x000000104a6fb810 */ /* 0x040fe20007f9e0ff */
[--C-:B------:R-:W-:Y:S01]  /*1900*/  @!P3 IMAD.MOV.U32 R90, RZ, RZ, R78.reuse ;  /* 0x000000ffff5ab224 */ /* 0x100fe200078e004e */
[----:B------:R-:W-:Y:S01]  /*1910*/  @!P1 IADD3 R113, P5, R74, 0x10, RZ ;  /* 0x000000104a719810 */ /* 0x000fe20007fbe0ff */
[----:B------:R-:W-:Y:S01]  /*1920*/  @!P1 IMAD.MOV.U32 R92, RZ, RZ, R78 ;  /* 0x000000ffff5c9224 */ /* 0x000fe200078e004e */
[----:B------:R-:W-:Y:S02]  /*1930*/  @!P3 MOV R91, R81 ;  /* 0x00000051005bb202 */ /* 0x000fe40000000f00 */
[----:B------:R-:W-:Y:S01]  /*1940*/  @!P3 IADD3.X R93, RZ, R75, RZ, P4, !PT ;  /* 0x0000004bff5db210 */ /* 0x000fe200027fe4ff */
[----:B------:R-:W1:Y:S01]  /*1950*/  @!P1 LDC.64 R84, c[0x0][0x248] ;  /* 0x00009200ff549b82 */ /* 0x000e620000000a00 */
[----:B------:R-:W-:-:S07]  /*1960*/  @!P1 IMAD.X R115, RZ, RZ, R75, P5 ;  /* 0x000000ffff739224 */ /* 0x000fce00028e064b */
[----:B------:R-:W2:Y:S08]  /*1970*/  @!P3 LDC.64 R86, c[0x0][0x240] ;  /* 0x00009000ff56bb82 */ /* 0x000eb00000000a00 */
[----:B------:R-:W3:Y:S01]  /*1980*/  @!P1 LDC.64 R88, c[0x0][0x240] ;  /* 0x00009000ff589b82 */ /* 0x000ee20000000a00 */
[----:B0-----:R-:W-:-:S04]  /*1990*/  @!P3 IMAD.WIDE.U32 R90, R111, R82, R90 ;  /* 0x000000526f5ab225 */ /* 0x001fc800078e005a */
[----:B------:R-:W-:Y:S02]  /*19a0*/  @!P3 IMAD R82, R93, R82, RZ ;  /* 0x000000525d52b224 */ /* 0x000fe400078e02ff */
        /* <DEDUP_REMOVED lines=13> */
.L_x_116:
[----:B------:R-:W-:Y:S05]  /*1a80*/  BSYNC B0 ;  /* 0x0000000000007941 */ /* 0x000fea0003800000 */
.L_x_115:
        /* <DEDUP_REMOVED lines=8> */
[----:B------:R-:W-:Y:S01]  /*1b10*/  @!P2 IMAD.MOV.U32 R84, RZ, RZ, R78 ;  /* 0x000000ffff54a224 */ /* 0x000fe200078e004e */
[----:B------:R-:W-:Y:S01]  /*1b20*/  @!P1 IADD3 R113, P4, R74, 0x20, RZ ;  /* 0x000000204a719810 */ /* 0x000fe20007f9e0ff */
[----:B------:R-:W-:Y:S01]  /*1b30*/  @!P2 IMAD.MOV.U32 R85, RZ, RZ, R81 ;  /* 0x000000ffff55a224 */ /* 0x000fe200078e0051 */
[----:B------:R-:W-:Y:S01]  /*1b40*/  @!P1 MOV R92, R78 ;  /* 0x0000004e005c9202 */ /* 0x000fe20000000f00 */
[----:B------:R-:W-:Y:S01]  /*1b50*/  @!P2 IMAD.X R93, RZ, RZ, R75, P3 ;  /* 0x000000ffff5da224 */ /* 0x000fe200018e064b */
[----:B------:R-:W-:Y:S01]  /*1b60*/  @!P1 IADD3.X R115, RZ, R75, RZ, P4, !PT ;  /* 0x0000004bff739210 */ /* 0x000fe200027fe4ff */
[----:B-1----:R-:W1:Y:S08]  /*1b70*/  @!P1 LDC.64 R88, c[0x0][0x248] ;  /* 0x00009200ff589b82 */ /* 0x002e700000000a00 */
        /* <DEDUP_REMOVED lines=9> */
[----:B------:R-:W-:Y:S02]  /*1c10*/  @!P1 IMAD R89, R113, R89, R112 ;  /* 0x0000005971599224 */ /* 0x000fe400078e0270 */
[----:B------:R-:W-:-:S03]  /*1c20*/  @!P2 IMAD.IADD R85, R85, 0x1, R91 ;  /* 0x000000015555a824 */ /* 0x000fc600078e025b */
[----:B------:R-:W-:Y:S02]  /*1c30*/  @!P1 IADD3 R89, R93, R89, RZ ;  /* 0x000000595d599210 */ /* 0x000fe40007ffe0ff */
[----:B---3--:R-:W-:Y:S02]  /*1c40*/  @!P1 LEA R82, P4, R92, R82, 0x1 ;  /* 0x000000525c529211 */ /* 0x008fe400078808ff */
[----:B------:R-:W-:Y:S02]  /*1c50*/  @!P2 LEA.HI.X R87, R84, R87, R85, 0x1, P3 ;  /* 0x000000575457a211 */ /* 0x000fe400018f0c55 */
[----:B------:R-:W-:-:S03]  /*1c60*/  @!P1 LEA.HI.X R83, R92, R83, R89, 0x1, P4 ;  /* 0x000000535c539211 */ /* 0x000fc600020f0c59 */
[----:B------:R2:W5:Y:S04]  /*1c70*/  @!P2 LDG.E.128 R40, desc[UR10][R86.64] ;  /* 0x0000000a5628a981 */ /* 0x000568000c1e1d00 */
[----:B------:R2:W5:Y:S02]  /*1c80*/  @!P1 LDG.E.128 R56, desc[UR10][R82.64+0x100] ;  /* 0x0001000a52389981 */ /* 0x000564000c1e1d00 */
.L_x_118:
[----:B------:R-:W-:Y:S05]  /*1c90*/  BSYNC B0 ;  /* 0x0000000000007941 */ /* 0x000fea0003800000 */
.L_x_117:
[----:B------:R-:W-:Y:S04]  /*1ca0*/  BSSY B0, `(.L_x_119) ;  /* 0x0000013000007945 */ /* 0x000fe80003800000 */
[----:B------:R-:W-:Y:S05]  /*1cb0*/  @P0 BRA `(.L_x_120) ;  /* 0x0000000000440947 */ /* 0x000fea0003800000 */
[----:B------:R-:W-:Y:S01]  /*1cc0*/  IADD3 R77, P0, R74, 0x30, RZ ;  /* 0x000000304a4d7810 */ /* 0x000fe20007f1e0ff */
[----:B------:R-:W-:Y:S01]  /*1cd0*/  ULDC.64 UR14, c[0x0][0x248] ;  /* 0x00009200000e7ab9 */ /* 0x000fe20000000a00 */
[----:B------:R-:W-:Y:S01]  /*1ce0*/  IMAD.MOV.U32 R79, RZ, RZ, R81 ;  /* 0x000000ffff4f7224 */ /* 0x000fe200078e0051 */
[----:B------:R-:W-:Y:S01]  /*1cf0*/  LEA R66, R66, 0x80, 0x3 ;  /* 0x0000008042427811 */ /* 0x000fe200078e18ff */
[----:B------:R-:W-:Y:S01]  /*1d00*/  ULDC UR6, c[0x0][0x21c] ;  /* 0x0000870000067ab9 */ /* 0x000fe20000000800 */
[----:B------:R-:W-:Y:S01]  /*1d10*/  IMAD.X R74, RZ, RZ, R75, P0 ;  /* 0x000000ffff4a7224 */ /* 0x000fe200000e064b */
[----:B------:R-:W-:Y:S01]  /*1d20*/  ISETP.GE.AND P1, PT, R76, UR6, PT ;  /* 0x000000064c007c0c */ /* 0x000fe2000bf26270 */
[----:B------:R-:W-:Y:S01]  /*1d30*/  IMAD.WIDE.U32 R78, R77, UR14, R78 ;  /* 0x0000000e4d4e7c25 */ /* 0x000fe2000f8e004e */
[----:B------:R-:W-:-:S03]  /*1d40*/  ISETP.GE.AND P2, PT, R66, UR6, PT ;  /* 0x0000000642007c0c */ /* 0x000fc6000bf46270 */
[----:B------:R-:W-:-:S04]  /*1d50*/  IMAD R74, R74, UR14, RZ ;  /* 0x0000000e4a4a7c24 */ /* 0x000fc8000f8e02ff */
[----:B------:R-:W-:Y:S01]  /*1d60*/  IMAD R75, R77, UR15, R74 ;  /* 0x0000000f4d4b7c24 */ /* 0x000fe2000f8e024a */
[----:B------:R-:W-:Y:S02]  /*1d70*/  ULDC.64 UR14, c[0x0][0x240] ;  /* 0x00009000000e7ab9 */ /* 0x000fe40000000a00 */
[----:B------:R-:W-:Y:S02]  /*1d80*/  LEA R74, P0, R78, UR14, 0x1 ;  /* 0x0000000e4e4a7c11 */ /* 0x000fe4000f8008ff */
[----:B------:R-:W-:-:S04]  /*1d90*/  IADD3 R75, R79, R75, RZ ;  /* 0x0000004b4f4b7210 */ /* 0x000fc80007ffe0ff */
[----:B------:R-:W-:-:S05]  /*1da0*/  LEA.HI.X R75, R78, UR15, R75, 0x1, P0 ;  /* 0x0000000f4e4b7c11 */ /* 0x000fca00080f0c4b */
[----:B------:R3:W5:Y:S04]  /*1db0*/  @!P1 LDG.E.128 R44, desc[UR10][R74.64] ;  /* 0x0000000a4a2c9981 */ /* 0x000768000c1e1d00 */
[----:B------:R3:W5:Y:S02]  /*1dc0*/  @!P2 LDG.E.128 R60, desc[UR10][R74.64+0x100] ;  /* 0x0001000a4a3ca981 */ /* 0x000764000c1e1d00 */
.L_x_120:
[----:B------:R-:W-:Y:S05]  /*1dd0*/  BSYNC B0 ;  /* 0x0000000000007941 */ /* 0x000fea0003800000 */
.L_x_119:
[----:B---3-5:R-:W-:Y:S01]  /*1de0*/  SHF.L.U32 R74, R34, 0x10, RZ ;  /* 0x00000010224a7819 */ /* 0x028fe200000006ff */
[----:B------:R-:W-:Y:S01]  /*1df0*/  IMAD.U32 R78, R38, 0x10000, RZ ;  /* 0x00010000264e7824 */ /* 0x000fe200078e00ff */
[----:B------:R-:W-:Y:S01]  /*1e00*/  LOP3.LUT R77, R34, 0xffff0000, RZ, 0xc0, !PT ;  /* 0xffff0000224d7812 */ /* 0x000fe200078ec0ff */
[C---:B------:R-:W-:Y:S01]  /*1e10*/  IMAD.U32 R34, R35.reuse, 0x10000, RZ ;  /* 0x0001000023227824 */ /* 0x040fe200078e00ff */
[----:B------:R-:W-:Y:S01]  /*1e20*/  LOP3.LUT R79, R35, 0xffff0000, RZ, 0xc0, !PT ;  /* 0xffff0000234f7812 */ /* 0x000fe200078ec0ff */
[C---:B------:R-:W-:Y:S01]  /*1e30*/  IMAD.U32 R35, R36.reuse, 0x10000, RZ ;  /* 0x0001000024237824 */ /* 0x040fe200078e00ff */
[----:B------:R-:W-:Y:S01]  /*1e40*/  LOP3.LUT R76, R36, 0xffff0000, RZ, 0xc0, !PT ;  /* 0xffff0000244c7812 */ /* 0x000fe200078ec0ff */
[----:B0-2---:R-:W-:Y:S01]  /*1e50*/  IMAD.U32 R82, R42, 0x10000, RZ ;  /* 0x000100002a527824 */ /* 0x005fe200078e00ff */
[C---:B------:R-:W-:Y:S01]  /*1e60*/  SHF.L.U32 R36, R37.reuse, 0x10, RZ ;  /* 0x0000001025247819 */ /* 0x040fe200000006ff */
[----:B------:R-:W-:Y:S01]  /*1e70*/  IMAD.U32 R75, R32, 0x10000, RZ ;  /* 0x00010000204b7824 */ /* 0x000fe200078e00ff */
[----:B------:R-:W-:Y:S01]  /*1e80*/  LOP3.LUT R81, R37, 0xffff0000, RZ, 0xc0, !PT ;  /* 0xffff000025517812 */ /* 0x000fe200078ec0ff */
[----:B------:R-:W-:Y:S01]  /*1e90*/  FMUL.FTZ R119, R17, R76 ;  /* 0x0000004c11777220 */ /* 0x000fe20000410000 */
[----:B------:R-:W-:Y:S01]  /*1ea0*/  LOP3.LUT R37, R38, 0xffff0000, RZ, 0xc0, !PT ;  /* 0xffff000026257812 */ /* 0x000fe200078ec0ff */
[C---:B------:R-:W-:Y:S01]  /*1eb0*/  IMAD.U32 R38, R39.reuse, 0x10000, RZ ;  /* 0x0001000027267824 */ /* 0x040fe200078e00ff */
[----:B------:R-:W-:Y:S01]  /*1ec0*/  LOP3.LUT R83, R39, 0xffff0000, RZ, 0xc0, !PT ;  /* 0xffff000027537812 */ /* 0x000fe200078ec0ff */
[----:B-1----:R-:W-:Y:S01]  /*1ed0*/  IMAD.U32 R89, R45, 0x10000, RZ ;  /* 0x000100002d597824 */ /* 0x002fe200078e00ff */
[----:B------:R-:W-:Y:S01]  /*1ee0*/  LOP3.LUT R80, R40, 0xffff0000, RZ, 0xc0, !PT ;  /* 0xffff000028507812 */ /* 0x000fe200078ec0ff */
[----:B------:R-:W-:Y:S01]  /*1ef0*/  FFMA.FTZ R16, R16, R35, R119 ;  /* 0x0000002310107223 */ /* 0x000fe20000010077 */
[----:B------:R-:W-:Y:S01]  /*1f00*/  SHF.L.U32 R39, R40, 0x10, RZ ;  /* 0x0000001028277819 */ /* 0x000fe200000006ff */
[C---:B------:R-:W-:Y:S01]  /*1f10*/  IMAD.U32 R40, R41.reuse, 0x10000, RZ ;  /* 0x0001000029287824 */ /* 0x040fe200078e00ff */
[----:B------:R-:W-:Y:S01]  /*1f20*/  LOP3.LUT R85, R41, 0xffff0000, RZ, 0xc0, !PT ;  /* 0xffff000029557812 */ /* 0x000fe200078ec0ff */
[----:B------:R-:W-:Y:S01]  /*1f30*/  FMUL.FTZ R17, R9, R80 ;  /* 0x0000005009117220 */ /* 0x000fe20000410000 */
[----:B------:R-:W-:Y:S01]  /*1f40*/  LOP3.LUT R41, R42, 0xffff0000, RZ, 0xc0, !PT ;  /* 0xffff00002a297812 */ /* 0x000fe200078ec0ff */
[----:B------:R-:W-:Y:S01]  /*1f50*/  FFMA.FTZ R119, R15, R36, R16 ;  /* 0x000000240f777223 */ /* 0x000fe20000010010 */
[C---:B------:R-:W-:Y:S01]  /*1f60*/  SHF.L.U32 R42, R43.reuse, 0x10, RZ ;  /* 0x000000102b2a7819 */ /* 0x040fe200000006ff */
[----:B------:R-:W-:Y:S01]  /*1f70*/  FFMA.FTZ R8, R8, R39, R17 ;  /* 0x0000002708087223 */ /* 0x000fe20000010011 */
[----:B------:R-:W-:Y:S01]  /*1f80*/  LOP3.LUT R87, R43, 0xffff0000, RZ, 0xc0, !PT ;  /* 0xffff00002b577812 */ /* 0x000fe200078ec0ff */
[C---:B------:R-:W-:Y:S01]  /*1f90*/  IMAD.U32 R43, R24.reuse, 0x10000, RZ ;  /* 0x00010000182b7824 */ /* 0x040fe200078e00ff */
[----:B------:R-:W-:Y:S01]  /*1fa0*/  LOP3.LUT R84, R24, 0xffff0000, RZ, 0xc0, !PT ;  /* 0xffff000018547812 */ /* 0x000fe200078ec0ff */
[C---:B------:R-:W-:Y:S01]  /*1fb0*/  IMAD.U32 R24, R25.reuse, 0x10000, RZ ;  /* 0x0001000019187824 */ /* 0x040fe200078e00ff */
[----:B------:R-:W-:Y:S01]  /*1fc0*/  LOP3.LUT R86, R25, 0xffff0000, RZ, 0xc0, !PT ;  /* 0xffff000019567812 */ /* 0x000fe200078ec0ff */
[----:B------:R-:W-:Y:S01]  /*1fd0*/  FFMA.FTZ R7, R7, R40, R8 ;  /* 0x0000002807077223 */ /* 0x000fe20000010008 */
[----:B------:R-:W-:Y:S01]  /*1fe0*/  LOP3.LUT R66, R32, 0xffff0000, RZ, 0xc0, !PT ;  /* 0xffff000020427812 */ /* 0x000fe200078ec0ff */
[----:B------:R-:W-:Y:S01]  /*1ff0*/  IMAD.U32 R32, R33, 0x10000, RZ ;  /* 0x0001000021207824 */ /* 0x000fe200078e00ff */
[----:B------:R-:W-:Y:S01]  /*2000*/  LOP3.LUT R25, R44, 0xffff0000, RZ, 0xc0, !PT ;  /* 0xffff00002c197812 */ /* 0x000fe200078ec0ff */
[----:B------:R-:W-:Y:S01]  /*2010*/  IMAD.U32 R88, R26, 0x10000, RZ ;  /* 0x000100001a587824 */ /* 0x000fe200078e00ff */
[----:B------:R-:W-:Y:S01]  /*2020*/  SHF.L.U32 R44, R44, 0x10, RZ ;  /* 0x000000102c2c7819 */ /* 0x000fe200000006ff */
[----:B------:R-:W-:Y:S01]  /*2030*/  FMUL.FTZ R117, R65, R66 ;  /* 0x0000004241757220 */ /* 0x000fe20000410000 */
[----:B------:R-:W-:Y:S01]  /*2040*/  LOP3.LUT R33, R33, 0xffff0000, RZ, 0xc0, !PT ;  /* 0xffff000021217812 */ /* 0x000fe200078ec0ff */
[----:B------:R-:W-:Y:S01]  /*2050*/  FMUL.FTZ R84, R84, R25 ;  /* 0x0000001954547220 */ /* 0x000fe20000410000 */
[----:B------:R-:W-:Y:S01]  /*2060*/  LOP3.LUT R91, R45, 0xffff0000, RZ, 0xc0, !PT ;  /* 0xffff00002d5b7812 */ /* 0x000fe200078ec0ff */
[----:B------:R-:W-:Y:S01]  /*2070*/  FFMA.FTZ R64, R64, R75, R117 ;  /* 0x0000004b40407223 */ /* 0x000fe20000010075 */
[----:B------:R-:W-:-:S02]  /*2080*/  IMAD.U32 R111, R46, 0x10000, RZ ;  /* 0x000100002e6f7824 */ /* 0x000fc400078e00ff */
[----:B------:R-:W-:Y:S01]  /*2090*/  FFMA.FTZ R43, R43, R44, R84 ;  /* 0x0000002c2b2b7223 */ /* 0x000fe20000010054 */
[----:B------:R-:W-:Y:S01]  /*20a0*/  FFMA.FTZ R14, R14, R81, R119 ;  /* 0x000000510e0e7223 */ /* 0x000fe20000010077 */
[----:B------:R-:W-:Y:S01]  /*20b0*/  FFMA.FTZ R117, R23, R32, R64 ;  /* 0x0000002017757223 */ /* 0x000fe20000010040 */
[----:B------:R-:W-:Y:S01]  /*20c0*/  FFMA.FTZ R6, R6, R85, R7 ;  /* 0x0000005506067223 */ /* 0x000fe20000010007 */
        /* <DEDUP_REMOVED lines=8> */
[----:B------:R-:W-:Y:S01]  /*2150*/  FFMA.FTZ R88, R88, R111, R43 ;  /* 0x0000006f58587223 */ /* 0x000fe2000001002b */
[----:B------:R-:W-:Y:S01]  /*2160*/  SHF.L.U32 R26, R27, 0x10, RZ ;  /* 0x000000101b1a7819 */ /* 0x000fe200000006ff */
[----:B------:R-:W-:-:S02]  /*2170*/  IMAD.U32 R93, R47, 0x10000, RZ ;  /* 0x000100002f5d7824 */ /* 0x000fc400078e00ff */
        /* <DEDUP_REMOVED lines=10> */
[----:B------:R-:W-:Y:S01]  /*2220*/  SHF.L.U32 R47, R48, 0x10, RZ ;  /* 0x00000010302f7819 */ /* 0x000fe200000006ff */
[----:B------:R-:W-:Y:S01]  /*2230*/  IMAD.U32 R9, R52, 0x10000, RZ ;  /* 0x0001000034097824 */ /* 0x000fe200078e00ff */
[----:B------:R-:W-:Y:S01]  /*2240*/  SHF.L.U32 R17, R28, 0x10, RZ ;  /* 0x000000101c117819 */ /* 0x000fe200000006ff */
[----:B------:R-:W-:-:S02]  /*2250*/  IMAD.U32 R25, R56, 0x10000, RZ ;  /* 0x0001000038197824 */ /* 0x000fc400078e00ff */
[----:B------:R-:W-:Y:S01]  /*2260*/  FFMA.FTZ R19, R18, R79, R19 ;  /* 0x0000004f12137223 */ /* 0x000fe20000010013 */
[----:B------:R-:W-:Y:S02]  /*2270*/  IMAD.U32 R36, R60, 0x10000, RZ ;  /* 0x000100003c247824 */ /* 0x000fe400078e00ff */
        /* <DEDUP_REMOVED lines=14> */
[----:B------:R-:W-:Y:S01]  /*2360*/  IMAD.U32 R28, R29, 0x10000, RZ ;  /* 0x000100001d1c7824 */ /* 0x000fe200078e00ff */
[----:B------:R-:W-:Y:S01]  /*2370*/  LOP3.LUT R112, R51, 0xffff0000, RZ, 0xc0, !PT ;  /* 0xffff000033707812 */ /* 0x000fe200078ec0ff */
[----:B------:R-:W-:Y:S01]  /*2380*/  IMAD.U32 R51, R53, 0x10000, RZ ;  /* 0x0001000035337824 */ /* 0x000fe200078e00ff */
        /* <DEDUP_REMOVED lines=15> */
[C---:B------:R-:W-:Y:S01]  /*2480*/  IMAD.U32 R65, R55.reuse, 0x10000, RZ ;  /* 0x0001000037417824 */ /* 0x040fe200078e00ff */
        /* <DEDUP_REMOVED lines=36> */
[----:B------:R-:W-:Y:S01]  /*26d0*/  FFMA.FTZ R16, R31, R16, R30 ;  /* 0x000000101f107223 */ /* 0x000fe2000001001e */
[----:B------:R-:W0:Y:S01]  /*26e0*/  S2R R12, SR_TID.X ;  /* 0x00000000000c7919 */ /* 0x000e220000002100 */
[----:B------:R-:W-:Y:S01]  /*26f0*/  USHF.L.U32 UR18, UR13, 0x6, URZ ;  /* 0x000000060d127899 */ /* 0x000fe2000800063f */
[----:B------:R-:W-:Y:S01]  /*2700*/  BSSY B0, `(.L_x_121) ;  /* 0x000004c000007945 */ /* 0x000fe20003800000 */
[----:B------:R-:W-:Y:S01]  /*2710*/  USHF.R.S32.HI UR19, URZ, 0x1f, UR16 ;  /* 0x0000001f3f137899 */ /* 0x000fe20008011410 */
[----:B------:R-:W1:Y:S04]  /*2720*/  SHFL.BFLY PT, R3, R72, 0x8, 0x1f ;  /* 0x0d001f0048037f89 */ /* 0x000e6800000e0000 */
[----:B------:R-:W2:Y:S04]  /*2730*/  SHFL.BFLY PT, R5, R76, 0x8, 0x1f ;  /* 0x0d001f004c057f89 */ /* 0x000ea800000e0000 */
[----:B------:R-:W3:Y:S04]  /*2740*/  SHFL.BFLY PT, R0, R59, 0x8, 0x1f ;  /* 0x0d001f003b007f89 */ /* 0x000ee800000e0000 */
[----:B------:R-:W4:Y:S01]  /*2750*/  SHFL.BFLY PT, R7, R16, 0x8, 0x1f ;  /* 0x0d001f0010077f89 */ /* 0x000f2200000e0000 */
[----:B-1----:R-:W-:Y:S01]  /*2760*/  FADD.FTZ R3, R72, R3 ;  /* 0x0000000348037221 */ /* 0x002fe20000010000 */
[----:B--2---:R-:W-:Y:S01]  /*2770*/  FADD.FTZ R2, R76, R5 ;  /* 0x000000054c027221 */ /* 0x004fe20000010000 */
[----:B0-----:R-:W-:Y:S01]  /*2780*/  SHF.R.S32.HI R13, RZ, 0x1f, R12 ;  /* 0x0000001fff0d7819 */ /* 0x001fe2000001140c */
[----:B---3--:R-:W-:-:S03]  /*2790*/  FADD.FTZ R6, R59, R0 ;  /* 0x000000003b067221 */ /* 0x008fc60000010000 */
[----:B------:R-:W0:Y:S01]  /*27a0*/  SHFL.BFLY PT, R5, R2, 0x4, 0x1f ;  /* 0x0c801f0002057f89 */ /* 0x000e2200000e0000 */
[----:B------:R-:W-:Y:S01]  /*27b0*/  LEA.HI R13, R13, R12, RZ, 0x4 ;  /* 0x0000000c0d0d7211 */ /* 0x000fe200078f20ff */
[----:B----4-:R-:W-:Y:S02]  /*27c0*/  FADD.FTZ R9, R16, R7 ;  /* 0x0000000710097221 */ /* 0x010fe40000010000 */
[----:B------:R-:W1:Y:S04]  /*27d0*/  SHFL.BFLY PT, R0, R3, 0x4, 0x1f ;  /* 0x0c801f0003007f89 */ /* 0x000e6800000e0000 */
[----:B------:R-:W2:Y:S04]  /*27e0*/  SHFL.BFLY PT, R7, R6, 0x4, 0x1f ;  /* 0x0c801f0006077f89 */ /* 0x000ea800000e0000 */
[----:B------:R-:W3:Y:S01]  /*27f0*/  SHFL.BFLY PT, R10, R9, 0x4, 0x1f ;  /* 0x0c801f00090a7f89 */ /* 0x000ee200000e0000 */
[----:B0-----:R-:W-:Y:S01]  /*2800*/  FADD.FTZ R4, R2, R5 ;  /* 0x0000000502047221 */ /* 0x001fe20000010000 */
[----:B-1----:R-:W-:Y:S01]  /*2810*/  FADD.FTZ R0, R3, R0 ;  /* 0x0000000003007221 */ /* 0x002fe20000010000 */
[----:B--2---:R-:W-:-:S04]  /*2820*/  FADD.FTZ R8, R6, R7 ;  /* 0x0000000706087221 */ /* 0x004fc80000010000 */
[----:B------:R-:W0:Y:S01]  /*2830*/  SHFL.BFLY PT, R5, R0, 0x2, 0x1f ;  /* 0x0c401f0000057f89 */ /* 0x000e2200000e0000 */
[----:B---3--:R-:W-:-:S03]  /*2840*/  FADD.FTZ R11, R9, R10 ;  /* 0x0000000a090b7221 */ /* 0x008fc60000010000 */
[----:B------:R-:W1:Y:S04]  /*2850*/  SHFL.BFLY PT, R7, R4, 0x2, 0x1f ;  /* 0x0c401f0004077f89 */ /* 0x000e6800000e0000 */
[----:B------:R-:W2:Y:S04]  /*2860*/  SHFL.BFLY PT, R3, R8, 0x2, 0x1f ;  /* 0x0c401f0008037f89 */ /* 0x000ea800000e0000 */
[----:B------:R-:W3:Y:S01]  /*2870*/  SHFL.BFLY PT, R2, R11, 0x2, 0x1f ;  /* 0x0c401f000b027f89 */ /* 0x000ee200000e0000 */
[----:B0-----:R-:W-:Y:S01]  /*2880*/  FADD.FTZ R5, R0, R5 ;  /* 0x0000000500057221 */ /* 0x001fe20000010000 */
[----:B-1----:R-:W-:Y:S01]  /*2890*/  FADD.FTZ R7, R4, R7 ;  /* 0x0000000704077221 */ /* 0x002fe20000010000 */
[----:B--2---:R-:W-:-:S04]  /*28a0*/  FADD.FTZ R3, R8, R3 ;  /* 0x0000000308037221 */ /* 0x004fc80000010000 */
[----:B------:R-:W0:Y:S01]  /*28b0*/  SHFL.BFLY PT, R6, R7, 0x1, 0x1f ;  /* 0x0c201f0007067f89 */ /* 0x000e2200000e0000 */
[----:B---3--:R-:W-:Y:S01]  /*28c0*/  FADD.FTZ R9, R11, R2 ;  /* 0x000000020b097221 */ /* 0x008fe20000010000 */
[----:B------:R-:W-:Y:S02]  /*28d0*/  LOP3.LUT R11, R13, 0xfffffff0, RZ, 0xc0, !PT ;  /* 0xfffffff00d0b7812 */ /* 0x000fe400078ec0ff */
[----:B------:R-:W1:Y:S04]  /*28e0*/  SHFL.BFLY PT, R2, R5, 0x1, 0x1f ;  /* 0x0c201f0005027f89 */ /* 0x000e6800000e0000 */
[----:B------:R-:W2:Y:S01]  /*28f0*/  SHFL.BFLY PT, R10, R3, 0x1, 0x1f ;  /* 0x0c201f00030a7f89 */ /* 0x000ea200000e0000 */
[----:B------:R-:W-:-:S03]  /*2900*/  IMAD.IADD R11, R12, 0x1, -R11 ;  /* 0x000000010c0b7824 */ /* 0x000fc600078e0a0b */
[----:B------:R-:W3:Y:S02]  /*2910*/  SHFL.BFLY PT, R0, R9, 0x1, 0x1f ;  /* 0x0c201f0009007f89 */ /* 0x000ee400000e0000 */
[----:B------:R-:W-:Y:S01]  /*2920*/  ISETP.NE.AND P0, PT, R11, RZ, PT ;  /* 0x000000ff0b00720c */ /* 0x000fe20003f05270 */
[----:B0-----:R-:W-:Y:S01]  /*2930*/  FADD.FTZ R6, R7, R6 ;  /* 0x0000000607067221 */ /* 0x001fe20000010000 */
[----:B-1----:R-:W-:Y:S01]  /*2940*/  FADD.FTZ R8, R5, R2 ;  /* 0x0000000205087221 */ /* 0x002fe20000010000 */
[----:B--2---:R-:W-:Y:S01]  /*2950*/  FADD.FTZ R10, R3, R10 ;  /* 0x0000000a030a7221 */ /* 0x004fe20000010000 */
[----:B---3--:R-:W-:-:S09]  /*2960*/  FADD.FTZ R11, R9, R0 ;  /* 0x00000000090b7221 */ /* 0x008fd20000010000 */
[----:B------:R-:W-:Y:S05]  /*2970*/  @P0 BRA `(.L_x_122) ;  /* 0x0000000000900947 */ /* 0x000fea0003800000 */
[----:B------:R-:W-:Y:S01]  /*2980*/  USHF.R.S32.HI UR7, URZ, 0x1f, UR4 ;  /* 0x0000001f3f077899 */ /* 0x000fe20008011404 */
[----:B------:R-:W-:Y:S01]  /*2990*/  SHF.R.S32.HI R0, RZ, 0x4, R13 ;  /* 0x00000004ff007819 */ /* 0x000fe2000001140d */
[----:B------:R-:W-:Y:S01]  /*29a0*/  UIADD3 UR6, UP0, UR18, UR4, URZ ;  /* 0x0000000412067290 */ /* 0x000fe2000ff1e03f */
[----:B------:R-:W-:Y:S01]  /*29b0*/  ULDC.64 UR14, c[0x0][0x278] ;  /* 0x00009e00000e7ab9 */ /* 0x000fe20000000a00 */
[----:B------:R-:W-:Y:S01]  /*29c0*/  UIMAD UR20, UR13, -0x40, UR8 ;  /* 0xffffffc00d1478a4 */ /* 0x000fe2000f8e0208 */
[----:B------:R-:W-:Y:S01]  /*29d0*/  SHF.R.S32.HI R4, RZ, 0x1f, R0 ;  /* 0x0000001fff047819 */ /* 0x000fe20000011400 */
[----:B------:R-:W-:Y:S01]  /*29e0*/  ULEA.HI.X.SX32 UR7, UR18, UR7, 0x1, UP0 ;  /* 0x0000000712077291 */ /* 0x000fe200080f0e3f */
[C---:B------:R-:W-:Y:S01]  /*29f0*/  VIADD R7, R0.reuse, 0x10 ;  /* 0x0000001000077836 */ /* 0x040fe20000000000 */
[----:B------:R-:W-:Y:S02]  /*2a00*/  UIMAD UR9, UR19, UR14, URZ ;  /* 0x0000000e130972a4 */ /* 0x000fe4000f8e023f */
[----:B------:R-:W-:Y:S01]  /*2a10*/  UIMAD.WIDE.U32 UR6, UR16, UR14, UR6 ;  /* 0x0000000e100672a5 */ /* 0x000fe2000f8e0006 */
[----:B------:R-:W-:Y:S01]  /*2a20*/  ISETP.GE.AND P3, PT, R0, UR20, PT ;  /* 0x0000001400007c0c */ /* 0x000fe2000bf66270 */
[----:B------:R-:W-:Y:S01]  /*2a30*/  UIMAD UR9, UR16, UR15, UR9 ;  /* 0x0000000f100972a4 */ /* 0x000fe2000f8e0209 */
[----:B------:R-:W-:-:S02]  /*2a40*/  ISETP.GE.AND P2, PT, R7, UR20, PT ;  /* 0x0000001407007c0c */ /* 0x000fc4000bf46270 */
[----:B------:R-:W-:Y:S01]  /*2a50*/  ULDC.64 UR14, c[0x0][0x280] ;  /* 0x0000a000000e7ab9 */ /* 0x000fe20000000a00 */
[----:B------:R-:W-:Y:S01]  /*2a60*/  UIADD3 UR7, UR7, UR9, URZ ;  /* 0x0000000907077290 */ /* 0x000fe2000fffe03f */
[----:B------:R-:W-:Y:S01]  /*2a70*/  FSEL R7, R6, RZ, !P2 ;  /* 0x000000ff06077208 */ /* 0x000fe20005000000 */
[----:B------:R-:W-:Y:S02]  /*2a80*/  UIMAD UR9, UR5, UR14, URZ ;  /* 0x0000000e050972a4 */ /* 0x000fe4000f8e023f */
[----:B------:R-:W-:Y:S02]  /*2a90*/  UIMAD.WIDE.U32 UR6, UR17, UR14, UR6 ;  /* 0x0000000e110672a5 */ /* 0x000fe4000f8e0006 */
[----:B------:R-:W-:-:S03]  /*2aa0*/  UIMAD UR9, UR17, UR15, UR9 ;  /* 0x0000000f110972a4 */ /* 0x000fc6000f8e0209 */
[----:B------:R-:W-:Y:S01]  /*2ab0*/  ULDC.64 UR14, c[0x0][0x260] ;  /* 0x00009800000e7ab9 */ /* 0x000fe20000000a00 */
[----:B------:R-:W-:Y:S02]  /*2ac0*/  IADD3 R3, P0, R0, UR6, RZ ;  /* 0x0000000600037c10 */ /* 0x000fe4000ff1e0ff */
[----:B------:R-:W-:Y:S02]  /*2ad0*/  MOV R5, UR9 ;  /* 0x0000000900057c02 */ /* 0x000fe40008000f00 */
[C---:B------:R-:W-:Y:S02]  /*2ae0*/  LEA R2, P4, R3.reuse, UR14, 0x2 ;  /* 0x0000000e03027c11 */ /* 0x040fe4000f8810ff */
[----:B------:R-:W-:Y:S01]  /*2af0*/  IADD3.X R4, R4, UR7, R5, P0, !PT ;  /* 0x0000000704047c10 */ /* 0x000fe200087fe405 */
[C---:B------:R-:W-:Y:S01]  /*2b00*/  VIADD R5, R0.reuse, 0x20 ;  /* 0x0000002000057836 */ /* 0x040fe20000000000 */
[----:B------:R-:W-:Y:S02]  /*2b10*/  IADD3 R0, R0, 0x30, RZ ;  /* 0x0000003000007810 */ /* 0x000fe40007ffe0ff */
[----:B------:R-:W-:-:S02]  /*2b20*/  LEA.HI.X R3, R3, UR15, R4, 0x2, P4 ;  /* 0x0000000f03037c11 */ /* 0x000fc4000a0f1404 */
[----:B------:R-:W-:Y:S02]  /*2b30*/  ISETP.GE.AND P1, PT, R5, UR20, PT ;  /* 0x0000001405007c0c */ /* 0x000fe4000bf26270 */
[----:B------:R-:W-:Y:S01]  /*2b40*/  ISETP.GE.AND P0, PT, R0, UR20, PT ;  /* 0x0000001400007c0c */ /* 0x000fe2000bf06270 */
[----:B------:R0:W-:Y:S01]  /*2b50*/  STG.E desc[UR10][R2.64+0x40], R7 ;  /* 0x0000400702007986 */ /* 0x0001e2000c10190a */
[----:B------:R-:W-:Y:S02]  /*2b60*/  FSEL R5, R8, RZ, !P3 ;  /* 0x000000ff08057208 */ /* 0x000fe40005800000 */
[----:B------:R-:W-:Y:S02]  /*2b70*/  FSEL R9, R10, RZ, !P1 ;  /* 0x000000ff0a097208 */ /* 0x000fe40004800000 */
[----:B------:R-:W-:Y:S01]  /*2b80*/  FSEL R11, R11, RZ, !P0 ;  /* 0x000000ff0b0b7208 */ /* 0x000fe20004000000 */
[----:B------:R0:W-:Y:S04]  /*2b90*/  STG.E desc[UR10][R2.64], R5 ;  /* 0x0000000502007986 */ /* 0x0001e8000c10190a */
[----:B------:R0:W-:Y:S04]  /*2ba0*/  STG.E desc[UR10][R2.64+0x80], R9 ;  /* 0x0000800902007986 */ /* 0x0001e8000c10190a */
[----:B------:R0:W-:Y:S02]  /*2bb0*/  STG.E desc[UR10][R2.64+0xc0], R11 ;  /* 0x0000c00b02007986 */ /* 0x0001e4000c10190a */
.L_x_122:
[----:B------:R-:W-:Y:S05]  /*2bc0*/  BSYNC B0 ;  /* 0x0000000000007941 */ /* 0x000fea0003800000 */
.L_x_121:
[----:B------:R-:W-:Y:S01]  /*2bd0*/  UIADD3 UR8, UR8, 0x3f, URZ ;  /* 0x0000003f08087890 */ /* 0x000fe2000fffe03f */
[----:B0-----:R-:W0:Y:S01]  /*2be0*/  LDC.64 R6, c[0x0][0x2d0] ;  /* 0x0000b400ff067b82 */ /* 0x001e220000000a00 */
[----:B------:R-:W-:Y:S02]  /*2bf0*/  BSSY B0, `(.L_x_123) ;  /* 0x0000022000007945 */ /* 0x000fe40003800000 */
[----:B------:R-:W-:Y:S02]  /*2c00*/  USHF.R.S32.HI UR6, URZ, 0x1f, UR8 ;  /* 0x0000001f3f067899 */ /* 0x000fe40008011408 */
[----:B------:R-:W-:Y:S02]  /*2c10*/  UIMAD UR7, UR13, -0x40, UR8 ;  /* 0xffffffc00d0778a4 */ /* 0x000fe4000f8e0208 */
[----:B------:R-:W-:-:S04]  /*2c20*/  ULEA.HI UR6, UR6, UR8, URZ, 0x6 ;  /* 0x0000000806067291 */ /* 0x000fc8000f8f303f */
[----:B------:R-:W-:-:S04]  /*2c30*/  ULOP3.LUT UR6, UR6, 0xffffffc0, URZ, 0xc0, !UPT ;  /* 0xffffffc006067892 */ /* 0x000fc8000f8ec03f */
[----:B------:R-:W-:-:S06]  /*2c40*/  UIADD3 UR6, UR7, UR6, -UR8 ;  /* 0x0000000607067290 */ /* 0x000fcc000fffe808 */
[----:B------:R-:W-:-:S04]  /*2c50*/  ISETP.GE.AND P0, PT, R12, UR6, PT ;  /* 0x000000060c007c0c */ /* 0x000fc8000bf06270 */
[----:B------:R-:W-:-:S13]  /*2c60*/  ISETP.GT.OR P0, PT, R12, 0x3f, P0 ;  /* 0x0000003f0c00780c */ /* 0x000fda0000704670 */
[----:B------:R-:W-:Y:S05]  /*2c70*/  @P0 BRA `(.L_x_124) ;  /* 0x0000000000640947 */ /* 0x000fea0003800000 */
[----:B------:R-:W1:Y:S01]  /*2c80*/  LDC.64 R4, c[0x0][0x2a8] ;  /* 0x0000aa00ff047b82 */ /* 0x000e620000000a00 */
[----:B------:R-:W-:Y:S01]  /*2c90*/  USHF.R.S32.HI UR6, URZ, 0x1f, UR18 ;  /* 0x0000001f3f067899 */ /* 0x000fe20008011412 */
[----:B------:R-:W-:Y:S01]  /*2ca0*/  IMAD.U32 R9, RZ, RZ, UR4 ;  /* 0x00000004ff097e24 */ /* 0x000fe2000f8e00ff */
[----:B------:R-:W-:Y:S01]  /*2cb0*/  USHF.R.S32.HI UR7, URZ, 0x1f, UR4 ;  /* 0x0000001f3f077899 */ /* 0x000fe20008011404 */
[--C-:B------:R-:W-:Y:S01]  /*2cc0*/  SHF.R.S32.HI R3, RZ, 0x1f, R12.reuse ;  /* 0x0000001fff037819 */ /* 0x100fe2000001140c */
[----:B------:R-:W-:Y:S02]  /*2cd0*/  ULDC.64 UR8, c[0x0][0x2b0] ;  /* 0x0000ac0000087ab9 */ /* 0x000fe40000000a00 */
[----:B------:R-:W-:Y:S01]  /*2ce0*/  IMAD.U32 R8, RZ, RZ, UR6 ;  /* 0x00000006ff087e24 */ /* 0x000fe2000f8e00ff */
[----:B------:R-:W-:Y:S01]  /*2cf0*/  IADD3 R2, P0, P1, R9, UR18, R12 ;  /* 0x0000001209027c10 */ /* 0x000fe2000f91e00c */
[----:B------:R-:W-:-:S03]  /*2d00*/  UIMAD UR6, UR5, UR8, URZ ;  /* 0x00000008050672a4 */ /* 0x000fc6000f8e023f */
[----:B------:R-:W-:Y:S01]  /*2d10*/  IADD3.X R3, R8, UR7, R3, P0, P1 ;  /* 0x0000000708037c10 */ /* 0x000fe200087e2403 */
[----:B------:R-:W-:Y:S01]  /*2d20*/  UIMAD UR6, UR17, UR9, UR6 ;  /* 0x00000009110672a4 */ /* 0x000fe2000f8e0206 */
[----:B------:R-:W-:Y:S01]  /*2d30*/  FSETP.NEU.FTZ.AND P0, PT, R67, -INF , PT ;  /* 0xff8000004300780b */ /* 0x000fe20003f1d000 */
[C---:B-1----:R-:W-:Y:S02]  /*2d40*/  IMAD R0, R4.reuse, UR19, RZ ;  /* 0x0000001304007c24 */ /* 0x042fe4000f8e02ff */
[----:B------:R-:W-:-:S04]  /*2d50*/  IMAD.WIDE.U32 R2, R4, UR16, R2 ;  /* 0x0000001004027c25 */ /* 0x000fc8000f8e0002 */
[----:B------:R-:W-:Y:S02]  /*2d60*/  IMAD R5, R5, UR16, R0 ;  /* 0x0000001005057c24 */ /* 0x000fe4000f8e0200 */
[----:B------:R-:W-:-:S03]  /*2d70*/  FMUL.FTZ R0, R67, 1.4426950216293334961 ;  /* 0x3fb8aa3b43007820 */ /* 0x000fc60000410000 */
[----:B------:R-:W-:Y:S01]  /*2d80*/  IADD3 R3, R3, R5, RZ ;  /* 0x0000000503037210 */ /* 0x000fe20007ffe0ff */
[----:B------:R-:W-:Y:S01]  /*2d90*/  IMAD.U32 R5, RZ, RZ, UR8 ;  /* 0x00000008ff057e24 */ /* 0x000fe2000f8e00ff */
[----:B------:R-:W-:-:S03]  /*2da0*/  ULDC.64 UR8, c[0x0][0x2a0] ;  /* 0x0000a80000087ab9 */ /* 0x000fc60000000a00 */
[----:B------:R-:W-:-:S04]  /*2db0*/  IMAD.WIDE.U32 R2, R5, UR17, R2 ;  /* 0x0000001105027c25 */ /* 0x000fc8000f8e0002 */
[----:B------:R-:W-:Y:S01]  /*2dc0*/  VIADD R3, R3, UR6 ;  /* 0x0000000603037c36 */ /* 0x000fe20008000000 */
[----:B------:R-:W-:-:S04]  /*2dd0*/  LEA R4, P1, R2, UR8, 0x2 ;  /* 0x0000000802047c11 */ /* 0x000fc8000f8210ff */
[----:B------:R-:W-:Y:S02]  /*2de0*/  LEA.HI.X R5, R2, UR9, R3, 0x2, P1 ;  /* 0x0000000902057c11 */ /* 0x000fe400088f1403 */
[----:B------:R-:W-:-:S05]  /*2df0*/  FSEL R3, R0, RZ, P0 ;  /* 0x000000ff00037208 */ /* 0x000fca0000000000 */
[----:B------:R1:W-:Y:S02]  /*2e00*/  STG.E desc[UR10][R4.64], R3 ;  /* 0x0000000304007986 */ /* 0x0003e4000c10190a */
.L_x_124:
[----:B------:R-:W-:Y:S05]  /*2e10*/  BSYNC B0 ;  /* 0x0000000000007941 */ /* 0x000fea0003800000 */
.L_x_123:
[----:B------:R-:W-:Y:S01]  /*2e20*/  USHF.L.U32 UR7, UR13, 0xe, URZ ;  /* 0x0000000e0d077899 */ /* 0x000fe2000800063f */
[----:B------:R-:W-:Y:S01]  /*2e30*/  SHF.L.U32 R0, R12, 0x2, RZ ;  /* 0x000000020c007819 */ /* 0x000fe200000006ff */
[----:B------:R-:W-:Y:S01]  /*2e40*/  USHF.L.U32 UR6, UR4, 0x8, URZ ;  /* 0x0000000804067899 */ /* 0x000fe2000800063f */
[----:B01----:R-:W-:Y:S01]  /*2e50*/  IMAD R4, R6, UR19, RZ ;  /* 0x0000001306047c24 */ /* 0x003fe2000f8e02ff */
[----:B------:R-:W-:Y:S02]  /*2e60*/  USHF.R.S32.HI UR8, URZ, 0x1f, UR7 ;  /* 0x0000001f3f087899 */ /* 0x000fe40008011407 */
[----:B------:R-:W-:Y:S01]  /*2e70*/  IMAD.U32 R3, RZ, RZ, UR7 ;  /* 0x00000007ff037e24 */ /* 0x000fe2000f8e00ff */
[----:B------:R-:W-:Y:S01]  /*2e80*/  USHF.R.S32.HI UR7, URZ, 0x1f, UR6 ;  /* 0x0000001f3f077899 */ /* 0x000fe20008011406 */
[----:B------:R-:W-:Y:S01]  /*2e90*/  IMAD R5, R7, UR16, R4 ;  /* 0x0000001007057c24 */ /* 0x000fe2000f8e0204 */
[----:B------:R-:W-:Y:S02]  /*2ea0*/  ULDC.64 UR14, c[0x0][0x2e8] ;  /* 0x0000ba00000e7ab9 */ /* 0x000fe40000000a00 */
[----:B------:R-:W-:Y:S01]  /*2eb0*/  IADD3 R2, P0, P1, R0, UR6, R3 ;  /* 0x0000000600027c10 */ /* 0x000fe2000f91e003 */
[----:B------:R-:W-:Y:S01]  /*2ec0*/  IMAD.U32 R3, RZ, RZ, UR8 ;  /* 0x00000008ff037e24 */ /* 0x000fe2000f8e00ff */
[----:B------:R-:W-:Y:S01]  /*2ed0*/  SHF.R.S32.HI R0, RZ, 0x1f, R0 ;  /* 0x0000001fff007819 */ /* 0x000fe20000011400 */
[----:B------:R-:W-:-:S02]  /*2ee0*/  ULDC.64 UR8, c[0x0][0x2d8] ;  /* 0x0000b60000087ab9 */ /* 0x000fc40000000a00 */
[----:B------:R-:W-:Y:S01]  /*2ef0*/  UIMAD UR6, UR5, UR8, URZ ;  /* 0x00000008050672a4 */ /* 0x000fe2000f8e023f */
[----:B------:R-:W-:Y:S02]  /*2f00*/  IADD3.X R3, R0, UR7, R3, P0, P1 ;  /* 0x0000000700037c10 */ /* 0x000fe400087e2403 */
[----:B------:R-:W-:Y:S01]  /*2f10*/  ISETP.NE.U32.AND P0, PT, RZ, UR14, PT ;  /* 0x0000000eff007c0c */ /* 0x000fe2000bf05070 */
[----:B------:R-:W-:Y:S01]  /*2f20*/  UIMAD UR6, UR17, UR9, UR6 ;  /* 0x00000009110672a4 */ /* 0x000fe2000f8e0206 */
[----:B------:R-:W-:Y:S02]  /*2f30*/  IMAD.WIDE.U32 R2, R6, UR16, R2 ;  /* 0x0000001006027c25 */ /* 0x000fe4000f8e0002 */
[----:B------:R-:W-:-:S03]  /*2f40*/  ISETP.NE.AND.EX P0, PT, RZ, UR15, PT, P0 ;  /* 0x0000000fff007c0c */ /* 0x000fc6000bf05300 */
[----:B------:R-:W-:Y:S01]  /*2f50*/  IADD3 R3, R3, R5, RZ ;  /* 0x0000000503037210 */ /* 0x000fe20007ffe0ff */
[----:B------:R-:W-:Y:S01]  /*2f60*/  IMAD.U32 R5, RZ, RZ, UR8 ;  /* 0x00000008ff057e24 */ /* 0x000fe2000f8e00ff */
[----:B------:R-:W-:Y:S01]  /*2f70*/  ISETP.NE.OR P0, PT, R12, RZ, !P0 ;  /* 0x000000ff0c00720c */ /* 0x000fe20004705670 */
[----:B------:R-:W-:Y:S02]  /*2f80*/  ULDC.64 UR8, c[0x0][0x2b8] ;  /* 0x0000ae0000087ab9 */ /* 0x000fe40000000a00 */
[----:B------:R-:W-:-:S04]  /*2f90*/  IMAD.WIDE.U32 R2, R5, UR17, R2 ;  /* 0x0000001105027c25 */ /* 0x000fc8000f8e0002 */
[----:B------:R-:W-:Y:S01]  /*2fa0*/  VIADD R3, R3, UR6 ;  /* 0x0000000603037c36 */ /* 0x000fe20008000000 */
        /* <DEDUP_REMOVED lines=19> */
[----:B------:R-:W-:Y:S01]  /*30e0*/  ULDC UR4, c[0x0][0x2e0] ;  /* 0x0000b80000047ab9 */ /* 0x000fe20000000800 */
[----:B------:R-:W-:Y:S01]  /*30f0*/  ULDC UR6, c[0x0][0x220] ;  /* 0x0000880000067ab9 */ /* 0x000fe20000000800 */
[----:B------:R-:W-:-:S04]  /*3100*/  UIMAD UR4, UR13, UR4, UR12 ;  /* 0x000000040d0472a4 */ /* 0x000fc8000f8e020c */
[----:B------:R-:W-:-:S03]  /*3110*/  UIMAD UR6, UR4, UR6, UR16 ;  /* 0x00000006040672a4 */ /* 0x000fc6000f8e0210 */
[----:B------:R-:W-:Y:S02]  /*3120*/  ULDC.64 UR4, c[0x0][0x2e8] ;  /* 0x0000ba0000047ab9 */ /* 0x000fe40000000a00 */
[----:B------:R-:W-:-:S06]  /*3130*/  UIMAD.WIDE UR4, UR6, 0x4, UR4 ;  /* 0x00000004060478a5 */ /* 0x000fcc000f8e0204 */
[----:B------:R-:W-:Y:S01]  /*3140*/  MOV R2, UR4 ;  /* 0x0000000400027c02 */ /* 0x000fe20008000f00 */
[----:B------:R-:W-:-:S05]  /*3150*/  IMAD.U32 R3, RZ, RZ, UR5 ;  /* 0x00000005ff037e24 */ /* 0x000fca000f8e00ff */
[----:B------:R-:W-:Y:S01]  /*3160*/  STG.E desc[UR10][R2.64], RZ ;  /* 0x000000ff02007986 */ /* 0x000fe2000c10190a */
[----:B------:R-:W-:Y:S05]  /*3170*/  EXIT ;  /* 0x000000000000794d */ /* 0x000fea0003800000 */
.L_x_125:
        /* <DEDUP_REMOVED lines=16> */
.L_x_155:


//--------------------- .nv.shared._ZN7cutlass13device_kernelIN5flash19enable_sm80_to_sm89INS1_16FlashAttnBwdSm80INS1_25CollectiveMainloopBwdSm80ILi1ELi1EN4cute5tupleIJNS5_1CILi32EEENS7_ILi64EEENS7_ILi256EEEEEENS_10bfloat16_tEfNS_4arch4Sm80ELb0ELb0ELb1ELb0ELb0ELb0ELb0ELb0ELi2ELi2ELi2ELi1ELb1EEENS1_21CollectiveEpilogueBwdISB_SC_SE_Li256ELb0ELb0ELi4EEENS1_19SingleTileSchedulerILb0ELb0ELb0ELi64EEEEEEEEEvNT_6ParamsE --------------------------
	.section	.nv.shared._ZN7cutlass13device_kernelIN5flash19enable_sm80_to_sm89INS1_16FlashAttnBwdSm80INS1_25CollectiveMainloopBwdSm80ILi1ELi1EN4cute5tupleIJNS5_1CILi32EEENS7_ILi64EEENS7_ILi256EEEEEENS_10bfloat16_tEfNS_4arch4Sm80ELb0ELb0ELb1ELb0ELb0ELb0ELb0ELb0ELi2ELi2ELi2ELi1ELb1EEENS1_21CollectiveEpilogueBwdISB_SC_SE_Li256ELb0ELb0ELi4EEENS1_19SingleTileSchedulerILb0ELb0ELb0ELi64EEEEEEEEEvNT_6ParamsE,"aw",@nobits
	.sectionflags	@""
	.align	16
	.zero		1024


//--------------------- .nv.shared.reserved.0     --------------------------
	.section	.nv.shared.reserved.0,"aw",@nobits
	.weak		__nv_reservedSMEM_offset_0_alias
	.size		__nv_reservedSMEM_offset_0_alias, 0, 0
	.other		__nv_reservedSMEM_offset_0_alias,@"STO_CUDA_RESERVED_SHARED STV_DEFAULT"
__nv_reservedSMEM_offset_0_alias:
	.zero		0


//--------------------- .nv.global                --------------------------
	.section	.nv.global,"aw",@nobits
.nv.global:
	.type		_ZN74_INTERNAL_87a4c30e_38_flash_bwd_hdim256_bf16_softcap_sm80_cu_cf07d2ef_33834cute1_E,@object
	.size		_ZN74_INTERNAL_87a4c30e_38_flash_bwd_hdim256_bf16_softcap_sm80_cu_cf07d2ef_33834cute1_E,(_ZN74_INTERNAL_87a4c30e_38_flash_bwd_hdim256_bf16_softcap_sm80_cu_cf07d2ef_33834cuda3std3__45__cpo6cbeginE - _ZN74_INTERNAL_87a4c30e_38_flash_bwd_hdim256_bf16_softcap_sm80_cu_cf07d2ef_33834cute1_E)
_ZN74_INTERNAL_87a4c30e_38_flash_bwd_hdim256_bf16_softcap_sm80_cu_cf07d2ef_33834cute1_E:
	.zero		1
	.type		_ZN74_INTERNAL_87a4c30e_38_flash_bwd_hdim256_bf16_softcap_sm80_cu_cf07d2ef_33834cuda3std3__45__cpo6cbeginE,@object
	.size		_ZN74_INTERNAL_87a4c30e_38_flash_bwd_hdim256_bf16_softcap_sm80_cu_cf07d2ef_33834cuda3std3__45__cpo6cbeginE,(_ZN74_INTERNAL_87a4c30e_38_flash_bwd_hdim256_bf16_softcap_sm80_cu_cf07d2ef_33834cuda3std3__48in_placeE - _ZN74_INTERNAL_87a4c30e_38_flash_bwd_hdim256_bf16_softcap_sm80_cu_cf07d2ef_33834cuda3std3__45__cpo6cbeginE)
_ZN74_INTERNAL_87a4c30e_38_flash_bwd_hdim256_bf16_softcap_sm80_cu_cf07d2ef_33834cuda3std3__45__cpo6cbeginE:
	.zero		1
	.type		_ZN74_INTERNAL_87a4c30e_38_flash_bwd_hdim256_bf16_softcap_sm80_cu_cf07d2ef_33834cuda3std3__48in_placeE,@object
	.size		_ZN74_INTERNAL_87a4c30e_38_flash_bwd_hdim256_bf16_softcap_sm80_cu_cf07d2ef_33834cuda3std3__48in_placeE,(_ZN74_INTERNAL_87a4c30e_38_flash_bwd_hdim256_bf16_softcap_sm80_cu_cf07d2ef_33834cuda3std6ranges3__45__cpo9iter_moveE - _ZN74_INTERNAL_87a4c30e_38_flash_bwd_hdim256_bf16_softcap_sm80_cu_cf07d2ef_33834cuda3std3__48in_placeE)
_ZN74_INTERNAL_87a4c30e_38_flash_bwd_hdim256_bf16_softcap_sm80_cu_cf07d2ef_33834cuda3std3__48in_placeE:
	.zero		1
	.type		_ZN74_INTERNAL_87a4c30e_38_flash_bwd_hdim256_bf16_softcap_sm80_cu_cf07d2ef_33834cuda3std6ranges3__45__cpo9iter_moveE,@object
	.size		_ZN74_INTERNAL_87a4c30e_38_flash_bwd_hdim256_bf16_softcap_sm80_cu_cf07d2ef_33834cuda3std6ranges3__45__cpo9iter_moveE,(_ZN74_INTERNAL_87a4c30e_38_flash_bwd_hdim256_bf16_softcap_sm80_cu_cf07d2ef_33834cuda3std3__45__cpo5beginE - _ZN74_INTERNAL_87a4c30e_38_flash_bwd_hdim256_bf16_softcap_sm80_cu_cf07d2ef_33834cuda3std6ranges3__45__cpo9iter_moveE)
_ZN74_INTERNAL_87a4c30e_38_flash_bwd_hdim256_bf16_softcap_sm80_cu_cf07d2ef_33834cuda3std6ranges3__45__cpo9iter_moveE:
	.zero		1
	.type		_ZN74_INTERNAL_87a4c30e_38_flash_bwd_hdim256_bf16_softcap_sm80_cu_cf07d2ef_33834cuda3std3__45__cpo5beginE,@object
	.size		_ZN74_INTERNAL_87a4c30e_38_flash_bwd_hdim256_bf16_softcap_sm80_cu_cf07d2ef_33834cuda3std3__45__cpo5beginE,(_ZN74_INTERNAL_87a4c30e_38_flash_bwd_hdim256_bf16_softcap_sm80_cu_cf07d2ef_33834cuda3std3__476_GLOBAL__N__87a4c30e_38_flash_bwd_hdim256_bf16_softcap_sm80_cu_cf07d2ef_33836ignoreE - _ZN74_INTERNAL_87a4c30e_38_flash_bwd_hdim256_bf16_softcap_sm80_cu_cf07d2ef_33834cuda3std3__45__cpo5beginE)
_ZN74_INTERNAL_87a4c30e_38_flash_bwd_hdim256_bf16_softcap_sm80_cu_cf07d2ef_33834cuda3std3__45__cpo5beginE:
	.zero		1
	.type		_ZN74_INTERNAL_87a4c30e_38_flash_bwd_hdim256_bf16_softcap_sm80_cu_cf07d2ef_33834cuda3std3__476_GLOBAL__N__87a4c30e_38_flash_bwd_hdim256_bf16_softcap_sm80_cu_cf07d2ef_33836ignoreE,@object
	.size		_ZN74_INTERNAL_87a4c30e_38_flash_bwd_hdim256_bf16_softcap_sm80_cu_cf07d2ef_33834cuda3std3__476_GLOBAL__N__87a4c30e_38_flash_bwd_hdim256_bf16_softcap_sm80_cu_cf07d2ef_33836ignoreE,(_ZN74_INTERNAL_87a4c30e_38_flash_bwd_hdim256_bf16_softcap_sm80_cu_cf07d2ef_33834cute7productE - _ZN74_INTERNAL_87a4c30e_38_flash_bwd_hdim256_bf16_softcap_sm80_cu_cf07d2ef_33834cuda3std3__476_GLOBAL__N__87a4c30e_38_flash_bwd_hdim256_bf16_softcap_sm80_cu_cf07d2ef_33836ignoreE)
_ZN74_INTERNAL_87a4c30e_38_flash_bwd_hdim256_bf16_softcap_sm80_cu_cf07d2ef_33834cuda3std3__476_GLOBAL__N__87a4c30e_38_flash_bwd_hdim256_bf16_softcap_sm80_cu_cf07d2ef_33836ignoreE:
	.zero		1
	.type		_ZN74_INTERNAL_87a4c30e_38_flash_bwd_hdim256_bf16_softcap_sm80_cu_cf07d2ef_33834cute7productE,@object
	.size		_ZN74_INTERNAL_87a4c30e_38_flash_bwd_hdim256_bf16_softcap_sm80_cu_cf07d2ef_33834cute7productE,(_ZN74_INTERNAL_87a4c30e_38_flash_bwd_hdim256_bf16_softcap_sm80_cu_cf07d2ef_33834cuda3std3__45__cpo3endE - _ZN74_INTERNAL_87a4c30e_38_flash_bwd_hdim256_bf16_softcap_sm80_cu_cf07d2ef_33834cute7productE)
_ZN74_INTERNAL_87a4c30e_38_flash_bwd_hdim256_bf16_softcap_sm80_cu_cf07d2ef_33834cute7productE:
	.zero		1
	.type		_ZN74_INTERNAL_87a4c30e_38_flash_bwd_hdim256_bf16_softcap_sm80_cu_cf07d2ef_33834cuda3std3__45__cpo3endE,@object
	.size		_ZN74_INTERNAL_87a4c30e_38_flash_bwd_hdim256_bf16_softcap_sm80_cu_cf07d2ef_33834cuda3std3__45__cpo3endE,(_ZN74_INTERNAL_87a4c30e_38_flash_bwd_hdim256_bf16_softcap_sm80_cu_cf07d2ef_33834cuda3std3__419piecewise_constructE - _ZN74_INTERNAL_87a4c30e_38_flash_bwd_hdim256_bf16_softcap_sm80_cu_cf07d2ef_33834cuda3std3__45__cpo3endE)
_ZN74_INTERNAL_87a4c30e_38_flash_bwd_hdim256_bf16_softcap_sm80_cu_cf07d2ef_33834cuda3std3__45__cpo3endE:
	.zero		1
	.type		_ZN74_INTERNAL_87a4c30e_38_flash_bwd_hdim256_bf16_softcap_sm80_cu_cf07d2ef_33834cuda3std3__419piecewise_constructE,@object
	.size		_ZN74_INTERNAL_87a4c30e_38_flash_bwd_hdim256_bf16_softcap_sm80_cu_cf07d2ef_33834cuda3std3__419piecewise_constructE,(_ZN74_INTERNAL_87a4c30e_38_flash_bwd_hdim256_bf16_softcap_sm80_cu_cf07d2ef_33834cuda3std3__45__cpo4cendE - _ZN74_INTERNAL_87a4c30e_38_flash_bwd_hdim256_bf16_softcap_sm80_cu_cf07d2ef_33834cuda3std3__419piecewise_constructE)
_ZN74_INTERNAL_87a4c30e_38_flash_bwd_hdim256_bf16_softcap_sm80_cu_cf07d2ef_33834cuda3std3__419piecewise_constructE:
	.zero		1
	.type		_ZN74_INTERNAL_87a4c30e_38_flash_bwd_hdim256_bf16_softcap_sm80_cu_cf07d2ef_33834cuda3std3__45__cpo4cendE,@object
	.size		_ZN74_INTERNAL_87a4c30e_38_flash_bwd_hdim256_bf16_softcap_sm80_cu_cf07d2ef_33834cuda3std3__45__cpo4cendE,(_ZN74_INTERNAL_87a4c30e_38_flash_bwd_hdim256_bf16_softcap_sm80_cu_cf07d2ef_33834cuda3std6ranges3__45__cpo4swapE - _ZN74_INTERNAL_87a4c30e_38_flash_bwd_hdim256_bf16_softcap_sm80_cu_cf07d2ef_33834cuda3std3__45__cpo4cendE)
_ZN74_INTERNAL_87a4c30e_38_flash_bwd_hdim256_bf16_softcap_sm80_cu_cf07d2ef_33834cuda3std3__45__cpo4cendE:
	.zero		1
	.type		_ZN74_INTERNAL_87a4c30e_38_flash_bwd_hdim256_bf16_softcap_sm80_cu_cf07d2ef_33834cuda3std6ranges3__45__cpo4swapE,@object
	.size		_ZN74_INTERNAL_87a4c30e_38_flash_bwd_hdim256_bf16_softcap_sm80_cu_cf07d2ef_33834cuda3std6ranges3__45__cpo4swapE,(.L_7 - _ZN74_INTERNAL_87a4c30e_38_flash_bwd_hdim256_bf16_softcap_sm80_cu_cf07d2ef_33834cuda3std6ranges3__45__cpo4swapE)
_ZN74_INTERNAL_87a4c30e_38_flash_bwd_hdim256_bf16_softcap_sm80_cu_cf07d2ef_33834cuda3std6ranges3__45__cpo4swapE:
	.zero		1
.L_7:


//--------------------- .nv.shared._ZN7cutlass13device_kernelIN5flash19enable_sm80_to_sm89INS1_16FlashAttnBwdSm80INS1_25CollectiveMainloopBwdSm80ILi1ELi1EN4cute5tupleIJNS5_1CILi32EEENS7_ILi64EEENS7_ILi256EEEEEENS_10bfloat16_tEfNS_4arch4Sm80ELb0ELb0ELb1ELb0ELb0ELb0ELb0ELb0ELi2ELi2ELi2ELi1ELb1EEENS1_24CollectiveEpilogueBwdGQAISB_fSE_Li256ELb0ELb0EEENS1_19SingleTileSchedulerILb0ELb0ELb0ELi64EEEEEEEEEvNT_6ParamsE --------------------------
	.section	.nv.shared._ZN7cutlass13device_kernelIN5flash19enable_sm80_to_sm89INS1_16FlashAttnBwdSm80INS1_25CollectiveMainloopBwdSm80ILi1ELi1EN4cute5tupleIJNS5_1CILi32EEENS7_ILi64EEENS7_ILi256EEEEEENS_10bfloat16_tEfNS_4arch4Sm80ELb0ELb0ELb1ELb0ELb0ELb0ELb0ELb0ELi2ELi2ELi2ELi1ELb1EEENS1_24CollectiveEpilogueBwdGQAISB_fSE_Li256ELb0ELb0EEENS1_19SingleTileSchedulerILb0ELb0ELb0ELi64EEEEEEEEEvNT_6ParamsE,"aw",@nobits
	.sectionflags	@""
	.align	16
	.zero		1024


//--------------------- .nv.shared._ZN7cutlass13device_kernelIN5flash19enable_sm80_to_sm89INS1_16FlashAttnBwdSm80INS1_25CollectiveMainloopBwdSm80ILi1ELi1EN4cute5tupleIJNS5_1CILi32EEENS7_ILi64EEENS7_ILi256EEEEEENS_10bfloat16_tEfNS_4arch4Sm80ELb0ELb0ELb1ELb1ELb0ELb0ELb0ELb0ELi2ELi2ELi2ELi1ELb1EEENS1_21CollectiveEpilogueBwdISB_SC_SE_Li256ELb1ELb0ELi4EEENS1_19SingleTileSchedulerILb1ELb0ELb0ELi64EEEEEEEEEvNT_6ParamsE --------------------------
	.section	.nv.shared._ZN7cutlass13device_kernelIN5flash19enable_sm80_to_sm89INS1_16FlashAttnBwdSm80INS1_25CollectiveMainloopBwdSm80ILi1ELi1EN4cute5tupleIJNS5_1CILi32EEENS7_ILi64EEENS7_ILi256EEEEEENS_10bfloat16_tEfNS_4arch4Sm80ELb0ELb0ELb1ELb1ELb0ELb0ELb0ELb0ELi2ELi2ELi2ELi1ELb1EEENS1_21CollectiveEpilogueBwdISB_SC_SE_Li256ELb1ELb0ELi4EEENS1_19SingleTileSchedulerILb1ELb0ELb0ELi64EEEEEEEEEvNT_6ParamsE,"aw",@nobits
	.sectionflags	@""
	.align	16
	.zero		1024


//--------------------- .nv.shared._ZN7cutlass13device_kernelIN5flash19enable_sm80_to_sm89INS1_16FlashAttnBwdSm80INS1_25CollectiveMainloopBwdSm80ILi1ELi1EN4cute5tupleIJNS5_1CILi32EEENS7_ILi64EEENS7_ILi256EEEEEENS_10bfloat16_tEfNS_4arch4Sm80ELb0ELb0ELb1ELb1ELb0ELb0ELb0ELb0ELi2ELi2ELi2ELi1ELb1EEENS1_24CollectiveEpilogueBwdGQAISB_fSE_Li256ELb1ELb0EEENS1_19SingleTileSchedulerILb1ELb0ELb0ELi64EEEEEEEEEvNT_6ParamsE --------------------------
	.section	.nv.shared._ZN7cutlass13device_kernelIN5flash19enable_sm80_to_sm89INS1_16FlashAttnBwdSm80INS1_25CollectiveMainloopBwdSm80ILi1ELi1EN4cute5tupleIJNS5_1CILi32EEENS7_ILi64EEENS7_ILi256EEEEEENS_10bfloat16_tEfNS_4arch4Sm80ELb0ELb0ELb1ELb1ELb0ELb0ELb0ELb0ELi2ELi2ELi2ELi1ELb1EEENS1_24CollectiveEpilogueBwdGQAISB_fSE_Li256ELb1ELb0EEENS1_19SingleTileSchedulerILb1ELb0ELb0ELi64EEEEEEEEEvNT_6ParamsE,"aw",@nobits
	.sectionflags	@""
	.align	16
	.zero		1024


//--------------------- .nv.shared._ZN7cutlass13device_kernelIN5flash19enable_sm80_to_sm89INS1_16FlashAttnBwdSm80INS1_25CollectiveMainloopBwdSm80ILi1ELi1EN4cute5tupleIJNS5_1CILi32EEENS7_ILi64EEENS7_ILi256EEEEEENS_10bfloat16_tEfNS_4arch4Sm80ELb0ELb1ELb1ELb0ELb0ELb0ELb0ELb0ELi2ELi2ELi2ELi1ELb1EEENS1_21CollectiveEpilogueBwdISB_SC_SE_Li256ELb0ELb0ELi4EEENS1_19SingleTileSchedulerILb0ELb0ELb0ELi64EEEEEEEEEvNT_6ParamsE --------------------------
	.section	.nv.shared._ZN7cutlass13device_kernelIN5flash19enable_sm80_to_sm89INS1_16FlashAttnBwdSm80INS1_25CollectiveMainloopBwdSm80ILi1ELi1EN4cute5tupleIJNS5_1CILi32EEENS7_ILi64EEENS7_ILi256EEEEEENS_10bfloat16_tEfNS_4arch4Sm80ELb0ELb1ELb1ELb0ELb0ELb0ELb0ELb0ELi2ELi2ELi2ELi1ELb1EEENS1_21CollectiveEpilogueBwdISB_SC_SE_Li256ELb0ELb0ELi4EEENS1_19SingleTileSchedulerILb0ELb0ELb0ELi64EEEEEEEEEvNT_6ParamsE,"aw",@nobits
	.sectionflags	@""
	.align	16
	.zero		1024


//--------------------- .nv.shared._ZN7cutlass13device_kernelIN5flash19enable_sm80_to_sm89INS1_16FlashAttnBwdSm80INS1_25CollectiveMainloopBwdSm80ILi1ELi1EN4cute5tupleIJNS5_1CILi32EEENS7_ILi64EEENS7_ILi256EEEEEENS_10bfloat16_tEfNS_4arch4Sm80ELb0ELb1ELb1ELb0ELb0ELb0ELb0ELb0ELi2ELi2ELi2ELi1ELb1EEENS1_24CollectiveEpilogueBwdGQAISB_fSE_Li256ELb0ELb0EEENS1_19SingleTileSchedulerILb0ELb0ELb0ELi64EEEEEEEEEvNT_6ParamsE --------------------------
	.section	.nv.shared._ZN7cutlass13device_kernelIN5flash19enable_sm80_to_sm89INS1_16FlashAttnBwdSm80INS1_25CollectiveMainloopBwdSm80ILi1ELi1EN4cute5tupleIJNS5_1CILi32EEENS7_ILi64EEENS7_ILi256EEEEEENS_10bfloat16_tEfNS_4arch4Sm80ELb0ELb1ELb1ELb0ELb0ELb0ELb0ELb0ELi2ELi2ELi2ELi1ELb1EEENS1_24CollectiveEpilogueBwdGQAISB_fSE_Li256ELb0ELb0EEENS1_19SingleTileSchedulerILb0ELb0ELb0ELi64EEEEEEEEEvNT_6ParamsE,"aw",@nobits
	.sectionflags	@""
	.align	16
	.zero		1024


//--------------------- .nv.shared._ZN7cutlass13device_kernelIN5flash19enable_sm80_to_sm89INS1_16FlashAttnBwdSm80INS1_25CollectiveMainloopBwdSm80ILi1ELi1EN4cute5tupleIJNS5_1CILi32EEENS7_ILi64EEENS7_ILi256EEEEEENS_10bfloat16_tEfNS_4arch4Sm80ELb0ELb1ELb1ELb1ELb0ELb0ELb0ELb0ELi2ELi2ELi2ELi1ELb1EEENS1_21CollectiveEpilogueBwdISB_SC_SE_Li256ELb1ELb0ELi4EEENS1_19SingleTileSchedulerILb1ELb0ELb0ELi64EEEEEEEEEvNT_6ParamsE --------------------------
	.section	.nv.shared._ZN7cutlass13device_kernelIN5flash19enable_sm80_to_sm89INS1_16FlashAttnBwdSm80INS1_25CollectiveMainloopBwdSm80ILi1ELi1EN4cute5tupleIJNS5_1CILi32EEENS7_ILi64EEENS7_ILi256EEEEEENS_10bfloat16_tEfNS_4arch4Sm80ELb0ELb1ELb1ELb1ELb0ELb0ELb0ELb0ELi2ELi2ELi2ELi1ELb1EEENS1_21CollectiveEpilogueBwdISB_SC_SE_Li256ELb1ELb0ELi4EEENS1_19SingleTileSchedulerILb1ELb0ELb0ELi64EEEEEEEEEvNT_6ParamsE,"aw",@nobits
	.sectionflags	@""
	.align	16
	.zero		1024


//--------------------- .nv.shared._ZN7cutlass13device_kernelIN5flash19enable_sm80_to_sm89INS1_16FlashAttnBwdSm80INS1_25CollectiveMainloopBwdSm80ILi1ELi1EN4cute5tupleIJNS5_1CILi32EEENS7_ILi64EEENS7_ILi256EEEEEENS_10bfloat16_tEfNS_4arch4Sm80ELb0ELb1ELb1ELb1ELb0ELb0ELb0ELb0ELi2ELi2ELi2ELi1ELb1EEENS1_24CollectiveEpilogueBwdGQAISB_fSE_Li256ELb1ELb0EEENS1_19SingleTileSchedulerILb1ELb0ELb0ELi64EEEEEEEEEvNT_6ParamsE --------------------------
	.section	.nv.shared._ZN7cutlass13device_kernelIN5flash19enable_sm80_to_sm89INS1_16FlashAttnBwdSm80INS1_25CollectiveMainloopBwdSm80ILi1ELi1EN4cute5tupleIJNS5_1CILi32EEENS7_ILi64EEENS7_ILi256EEEEEENS_10bfloat16_tEfNS_4arch4Sm80ELb0ELb1ELb1ELb1ELb0ELb0ELb0ELb0ELi2ELi2ELi2ELi1ELb1EEENS1_24CollectiveEpilogueBwdGQAISB_fSE_Li256ELb1ELb0EEENS1_19SingleTileSchedulerILb1ELb0ELb0ELi64EEEEEEEEEvNT_6ParamsE,"aw",@nobits
	.sectionflags	@""
	.align	16
	.zero		1024


//--------------------- .nv.shared._ZN7cutlass13device_kernelIN5flash19enable_sm80_to_sm89INS1_16FlashAttnBwdSm80INS1_25CollectiveMainloopBwdSm80ILi1ELi1EN4cute5tupleIJNS5_1CILi32EEENS7_ILi64EEENS7_ILi256EEEEEENS_10bfloat16_tEfNS_4arch4Sm80ELb1ELb0ELb1ELb0ELb0ELb0ELb0ELb0ELi2ELi2ELi2ELi1ELb1EEENS1_21CollectiveEpilogueBwdISB_SC_SE_Li256ELb0ELb0ELi4EEENS1_25SingleTileBwdLPTSchedulerILb0ELi64ELb0EEEEEEEEEvNT_6ParamsE --------------------------
	.section	.nv.shared._ZN7cutlass13device_kernelIN5flash19enable_sm80_to_sm89INS1_16FlashAttnBwdSm80INS1_25CollectiveMainloopBwdSm80ILi1ELi1EN4cute5tupleIJNS5_1CILi32EEENS7_ILi64EEENS7_ILi256EEEEEENS_10bfloat16_tEfNS_4arch4Sm80ELb1ELb0ELb1ELb0ELb0ELb0ELb0ELb0ELi2ELi2ELi2ELi1ELb1EEENS1_21CollectiveEpilogueBwdISB_SC_SE_Li256ELb0ELb0ELi4EEENS1_25SingleTileBwdLPTSchedulerILb0ELi64ELb0EEEEEEEEEvNT_6ParamsE,"aw",@nobits
	.sectionflags	@""
	.align	16
	.zero		1024


//--------------------- .nv.shared._ZN7cutlass13device_kernelIN5flash19enable_sm80_to_sm89INS1_16FlashAttnBwdSm80INS1_25CollectiveMainloopBwdSm80ILi1ELi1EN4cute5tupleIJNS5_1CILi32EEENS7_ILi64EEENS7_ILi256EEEEEENS_10bfloat16_tEfNS_4arch4Sm80ELb1ELb0ELb1ELb0ELb0ELb0ELb0ELb0ELi2ELi2ELi2ELi1ELb1EEENS1_24CollectiveEpilogueBwdGQAISB_fSE_Li256ELb0ELb0EEENS1_25SingleTileBwdLPTSchedulerILb0ELi64ELb0EEEEEEEEEvNT_6ParamsE --------------------------
	.section	.nv.shared._ZN7cutlass13device_kernelIN5flash19enable_sm80_to_sm89INS1_16FlashAttnBwdSm80INS1_25CollectiveMainloopBwdSm80ILi1ELi1EN4cute5tupleIJNS5_1CILi32EEENS7_ILi64EEENS7_ILi256EEEEEENS_10bfloat16_tEfNS_4arch4Sm80ELb1ELb0ELb1ELb0ELb0ELb0ELb0ELb0ELi2ELi2ELi2ELi1ELb1EEENS1_24CollectiveEpilogueBwdGQAISB_fSE_Li256ELb0ELb0EEENS1_25SingleTileBwdLPTSchedulerILb0ELi64ELb0EEEEEEEEEvNT_6ParamsE,"aw",@nobits
	.sectionflags	@""
	.align	16
	.zero		1024


//--------------------- .nv.shared._ZN7cutlass13device_kernelIN5flash22FlashAttnBwdPreprocessIN4cute5tupleIJNS3_1CILi32EEENS5_ILi256EEEEEENS_10bfloat16_tEfNS_4arch4Sm80ELb1ELb0EEEEEvNT_6ParamsE --------------------------
	.section	.nv.shared._ZN7cutlass13device_kernelIN5flash22FlashAttnBwdPreprocessIN4cute5tupleIJNS3_1CILi32EEENS5_ILi256EEEEEENS_10bfloat16_tEfNS_4arch4Sm80ELb1ELb0EEEEEvNT_6ParamsE,"aw",@nobits
	.sectionflags	@""
	.align	16
	.zero		1024


//--------------------- .nv.shared._ZN7cutlass13device_kernelIN5flash19enable_sm80_to_sm89INS1_16FlashAttnBwdSm80INS1_25CollectiveMainloopBwdSm80ILi1ELi1EN4cute5tupleIJNS5_1CILi32EEENS7_ILi64EEENS7_ILi256EEEEEENS_10bfloat16_tEfNS_4arch4Sm80ELb1ELb0ELb1ELb1ELb0ELb0ELb0ELb0ELi2ELi2ELi2ELi1ELb1EEENS1_21CollectiveEpilogueBwdISB_SC_SE_Li256ELb1ELb0ELi4EEENS1_25SingleTileBwdLPTSchedulerILb1ELi64ELb0EEEEEEEEEvNT_6ParamsE --------------------------
	.section	.nv.shared._ZN7cutlass13device_kernelIN5flash19enable_sm80_to_sm89INS1_16FlashAttnBwdSm80INS1_25CollectiveMainloopBwdSm80ILi1ELi1EN4cute5tupleIJNS5_1CILi32EEENS7_ILi64EEENS7_ILi256EEEEEENS_10bfloat16_tEfNS_4arch4Sm80ELb1ELb0ELb1ELb1ELb0ELb0ELb0ELb0ELi2ELi2ELi2ELi1ELb1EEENS1_21CollectiveEpilogueBwdISB_SC_SE_Li256ELb1ELb0ELi4EEENS1_25SingleTileBwdLPTSchedulerILb1ELi64ELb0EEEEEEEEEvNT_6ParamsE,"aw",@nobits
	.sectionflags	@""
	.align	16
	.zero		1024


//--------------------- .nv.shared._ZN7cutlass13device_kernelIN5flash32FlashAttnBwdPostprocessConvertdQIN4cute5tupleIJNS3_1CILi32EEENS5_ILi256EEEEEENS_10bfloat16_tEfNS_4arch4Sm80ELi256ENS3_8TiledMMAINS3_8MMA_AtomIJNS3_30SM80_16x8x16_F32BF16BF16F32_TNEEEENS3_6LayoutINS4_IJNS5_ILi1EEENS5_ILi8EEESH_EEENS4_IJNS5_ILi0EEESH_SK_EEEEENS4_IJNS5_ILi16EEENS5_ILi128EEESN_EEEEELb0EEEEEvNT_6ParamsE --------------------------
	.section	.nv.shared._ZN7cutlass13device_kernelIN5flash32FlashAttnBwdPostprocessConvertdQIN4cute5tupleIJNS3_1CILi32EEENS5_ILi256EEEEEENS_10bfloat16_tEfNS_4arch4Sm80ELi256ENS3_8TiledMMAINS3_8MMA_AtomIJNS3_30SM80_16x8x16_F32BF16BF16F32_TNEEEENS3_6LayoutINS4_IJNS5_ILi1EEENS5_ILi8EEESH_EEENS4_IJNS5_ILi0EEESH_SK_EEEEENS4_IJNS5_ILi16EEENS5_ILi128EEESN_EEEEELb0EEEEEvNT_6ParamsE,"aw",@nobits
	.sectionflags	@""
	.align	16
	.zero		1024


//--------------------- .nv.shared._ZN7cutlass13device_kernelIN5flash19enable_sm80_to_sm89INS1_16FlashAttnBwdSm80INS1_25CollectiveMainloopBwdSm80ILi1ELi1EN4cute5tupleIJNS5_1CILi32EEENS7_ILi64EEENS7_ILi256EEEEEENS_10bfloat16_tEfNS_4arch4Sm80ELb1ELb0ELb1ELb1ELb0ELb0ELb0ELb0ELi2ELi2ELi2ELi1ELb1EEENS1_24CollectiveEpilogueBwdGQAISB_fSE_Li256ELb1ELb0EEENS1_25SingleTileBwdLPTSchedulerILb1ELi64ELb0EEEEEEEEEvNT_6ParamsE --------------------------
	.section	.nv.shared._ZN7cutlass13device_kernelIN5flash19enable_sm80_to_sm89INS1_16FlashAttnBwdSm80INS1_25CollectiveMainloopBwdSm80ILi1ELi1EN4cute5tupleIJNS5_1CILi32EEENS7_ILi64EEENS7_ILi256EEEEEENS_10bfloat16_tEfNS_4arch4Sm80ELb1ELb0ELb1ELb1ELb0ELb0ELb0ELb0ELi2ELi2ELi2ELi1ELb1EEENS1_24CollectiveEpilogueBwdGQAISB_fSE_Li256ELb1ELb0EEENS1_25SingleTileBwdLPTSchedulerILb1ELi64ELb0EEEEEEEEEvNT_6ParamsE,"aw",@nobits
	.sectionflags	@""
	.align	16
	.zero		1024


//--------------------- .nv.shared._ZN7cutlass13device_kernelIN5flash22FlashAttnBwdPreprocessIN4cute5tupleIJNS3_1CILi32EEENS5_ILi256EEEEEENS_10bfloat16_tEfNS_4arch4Sm80ELb1ELb1EEEEEvNT_6ParamsE --------------------------
	.section	.nv.shared._ZN7cutlass13device_kernelIN5flash22FlashAttnBwdPreprocessIN4cute5tupleIJNS3_1CILi32EEENS5_ILi256EEEEEENS_10bfloat16_tEfNS_4arch4Sm80ELb1ELb1EEEEEvNT_6ParamsE,"aw",@nobits
	.sectionflags	@""
	.align	16
	.zero		1024


//--------------------- .nv.shared._ZN7cutlass13device_kernelIN5flash19enable_sm80_to_sm89INS1_16FlashAttnBwdSm80INS1_25CollectiveMainloopBwdSm80ILi1ELi1EN4cute5tupleIJNS5_1CILi64EEES8_NS7_ILi256EEEEEENS_10bfloat16_tEfNS_4arch4Sm80ELb0ELb0ELb1ELb0ELb0ELb0ELb0ELb0ELi2ELi4ELi2ELi2ELb0EEENS1_21CollectiveEpilogueBwdISA_SB_SD_Li256ELb0ELb0ELi4EEENS1_19SingleTileSchedulerILb0ELb0ELb0ELi64EEEEEEEEEvNT_6ParamsE --------------------------
	.section	.nv.shared._ZN7cutlass13device_kernelIN5flash19enable_sm80_to_sm89INS1_16FlashAttnBwdSm80INS1_25CollectiveMainloopBwdSm80ILi1ELi1EN4cute5tupleIJNS5_1CILi64EEES8_NS7_ILi256EEEEEENS_10bfloat16_tEfNS_4arch4Sm80ELb0ELb0ELb1ELb0ELb0ELb0ELb0ELb0ELi2ELi4ELi2ELi2ELb0EEENS1_21CollectiveEpilogueBwdISA_SB_SD_Li256ELb0ELb0ELi4EEENS1_19SingleTileSchedulerILb0ELb0ELb0ELi64EEEEEEEEEvNT_6ParamsE,"aw",@nobits
	.sectionflags	@""
	.align	16
	.zero		1024


//--------------------- .nv.shared._ZN7cutlass13device_kernelIN5flash19enable_sm80_to_sm89INS1_16FlashAttnBwdSm80INS1_25CollectiveMainloopBwdSm80ILi1ELi1EN4cute5tupleIJNS5_1CILi64EEES8_NS7_ILi256EEEEEENS_10bfloat16_tEfNS_4arch4Sm80ELb0ELb0ELb1ELb0ELb0ELb0ELb0ELb0ELi2ELi4ELi2ELi2ELb0EEENS1_24CollectiveEpilogueBwdGQAISA_fSD_Li256ELb0ELb0EEENS1_19SingleTileSchedulerILb0ELb0ELb0ELi64EEEEEEEEEvNT_6ParamsE --------------------------
	.section	.nv.shared._ZN7cutlass13device_kernelIN5flash19enable_sm80_to_sm89INS1_16FlashAttnBwdSm80INS1_25CollectiveMainloopBwdSm80ILi1ELi1EN4cute5tupleIJNS5_1CILi64EEES8_NS7_ILi256EEEEEENS_10bfloat16_tEfNS_4arch4Sm80ELb0ELb0ELb1ELb0ELb0ELb0ELb0ELb0ELi2ELi4ELi2ELi2ELb0EEENS1_24CollectiveEpilogueBwdGQAISA_fSD_Li256ELb0ELb0EEENS1_19SingleTileSchedulerILb0ELb0ELb0ELi64EEEEEEEEEvNT_6ParamsE,"aw",@nobits
	.sectionflags	@""
	.align	16
	.zero		1024


//--------------------- .nv.shared._ZN7cutlass13device_kernelIN5flash19enable_sm80_to_sm89INS1_16FlashAttnBwdSm80INS1_25CollectiveMainloopBwdSm80ILi1ELi1EN4cute5tupleIJNS5_1CILi64EEES8_NS7_ILi256EEEEEENS_10bfloat16_tEfNS_4arch4Sm80ELb0ELb0ELb1ELb1ELb0ELb0ELb0ELb0ELi2ELi4ELi2ELi2ELb0EEENS1_21CollectiveEpilogueBwdISA_SB_SD_Li256ELb1ELb0ELi4EEENS1_19SingleTileSchedulerILb1ELb0ELb0ELi64EEEEEEEEEvNT_6ParamsE --------------------------
	.section	.nv.shared._ZN7cutlass13device_kernelIN5flash19enable_sm80_to_sm89INS1_16FlashAttnBwdSm80INS1_25CollectiveMainloopBwdSm80ILi1ELi1EN4cute5tupleIJNS5_1CILi64EEES8_NS7_ILi256EEEEEENS_10bfloat16_tEfNS_4arch4Sm80ELb0ELb0ELb1ELb1ELb0ELb0ELb0ELb0ELi2ELi4ELi2ELi2ELb0EEENS1_21CollectiveEpilogueBwdISA_SB_SD_Li256ELb1ELb0ELi4EEENS1_19SingleTileSchedulerILb1ELb0ELb0ELi64EEEEEEEEEvNT_6ParamsE,"aw",@nobits
	.sectionflags	@""
	.align	16
	.zero		1024


//--------------------- .nv.shared._ZN7cutlass13device_kernelIN5flash19enable_sm80_to_sm89INS1_16FlashAttnBwdSm80INS1_25CollectiveMainloopBwdSm80ILi1ELi1EN4cute5tupleIJNS5_1CILi64EEES8_NS7_ILi256EEEEEENS_10bfloat16_tEfNS_4arch4Sm80ELb0ELb0ELb1ELb1ELb0ELb0ELb0ELb0ELi2ELi4ELi2ELi2ELb0EEENS1_24CollectiveEpilogueBwdGQAISA_fSD_Li256ELb1ELb0EEENS1_19SingleTileSchedulerILb1ELb0ELb0ELi64EEEEEEEEEvNT_6ParamsE --------------------------
	.section	.nv.shared._ZN7cutlass13device_kernelIN5flash19enable_sm80_to_sm89INS1_16FlashAttnBwdSm80INS1_25CollectiveMainloopBwdSm80ILi1ELi1EN4cute5tupleIJNS5_1CILi64EEES8_NS7_ILi256EEEEEENS_10bfloat16_tEfNS_4arch4Sm80ELb0ELb0ELb1ELb1ELb0ELb0ELb0ELb0ELi2ELi4ELi2ELi2ELb0EEENS1_24CollectiveEpilogueBwdGQAISA_fSD_Li256ELb1ELb0EEENS1_19SingleTileSchedulerILb1ELb0ELb0ELi64EEEEEEEEEvNT_6ParamsE,"aw",@nobits
	.sectionflags	@""
	.align	16
	.zero		1024


//--------------------- .nv.shared._ZN7cutlass13device_kernelIN5flash19enable_sm80_to_sm89INS1_16FlashAttnBwdSm80INS1_25CollectiveMainloopBwdSm80ILi1ELi1EN4cute5tupleIJNS5_1CILi64EEES8_NS7_ILi256EEEEEENS_10bfloat16_tEfNS_4arch4Sm80ELb0ELb1ELb1ELb0ELb0ELb0ELb0ELb0ELi2ELi4ELi2ELi2ELb0EEENS1_21CollectiveEpilogueBwdISA_SB_SD_Li256ELb0ELb0ELi4EEENS1_19SingleTileSchedulerILb0ELb0ELb0ELi64EEEEEEEEEvNT_6ParamsE --------------------------
	.section	.nv.shared._ZN7cutlass13device_kernelIN5flash19enable_sm80_to_sm89INS1_16FlashAttnBwdSm80INS1_25CollectiveMainloopBwdSm80ILi1ELi1EN4cute5tupleIJNS5_1CILi64EEES8_NS7_ILi256EEEEEENS_10bfloat16_tEfNS_4arch4Sm80ELb0ELb1ELb1ELb0ELb0ELb0ELb0ELb0ELi2ELi4ELi2ELi2ELb0EEENS1_21CollectiveEpilogueBwdISA_SB_SD_Li256ELb0ELb0ELi4EEENS1_19SingleTileSchedulerILb0ELb0ELb0ELi64EEEEEEEEEvNT_6ParamsE,"aw",@nobits
	.sectionflags	@""
	.align	16
	.zero		1024


//--------------------- .nv.shared._ZN7cutlass13device_kernelIN5flash19enable_sm80_to_sm89INS1_16FlashAttnBwdSm80INS1_25CollectiveMainloopBwdSm80ILi1ELi1EN4cute5tupleIJNS5_1CILi64EEES8_NS7_ILi256EEEEEENS_10bfloat16_tEfNS_4arch4Sm80ELb0ELb1ELb1ELb0ELb0ELb0ELb0ELb0ELi2ELi4ELi2ELi2ELb0EEENS1_24CollectiveEpilogueBwdGQAISA_fSD_Li256ELb0ELb0EEENS1_19SingleTileSchedulerILb0ELb0ELb0ELi64EEEEEEEEEvNT_6ParamsE --------------------------
	.section	.nv.shared._ZN7cutlass13device_kernelIN5flash19enable_sm80_to_sm89INS1_16FlashAttnBwdSm80INS1_25CollectiveMainloopBwdSm80ILi1ELi1EN4cute5tupleIJNS5_1CILi64EEES8_NS7_ILi256EEEEEENS_10bfloat16_tEfNS_4arch4Sm80ELb0ELb1ELb1ELb0ELb0ELb0ELb0ELb0ELi2ELi4ELi2ELi2ELb0EEENS1_24CollectiveEpilogueBwdGQAISA_fSD_Li256ELb0ELb0EEENS1_19SingleTileSchedulerILb0ELb0ELb0ELi64EEEEEEEEEvNT_6ParamsE,"aw",@nobits
	.sectionflags	@""
	.align	16
	.zero		1024


//--------------------- .nv.shared._ZN7cutlass13device_kernelIN5flash19enable_sm80_to_sm89INS1_16FlashAttnBwdSm80INS1_25CollectiveMainloopBwdSm80ILi1ELi1EN4cute5tupleIJNS5_1CILi64EEES8_NS7_ILi256EEEEEENS_10bfloat16_tEfNS_4arch4Sm80ELb0ELb1ELb1ELb1ELb0ELb0ELb0ELb0ELi2ELi4ELi2ELi2ELb0EEENS1_21CollectiveEpilogueBwdISA_SB_SD_Li256ELb1ELb0ELi4EEENS1_19SingleTileSchedulerILb1ELb0ELb0ELi64EEEEEEEEEvNT_6ParamsE --------------------------
	.section	.nv.shared._ZN7cutlass13device_kernelIN5flash19enable_sm80_to_sm89INS1_16FlashAttnBwdSm80INS1_25CollectiveMainloopBwdSm80ILi1ELi1EN4cute5tupleIJNS5_1CILi64EEES8_NS7_ILi256EEEEEENS_10bfloat16_tEfNS_4arch4Sm80ELb0ELb1ELb1ELb1ELb0ELb0ELb0ELb0ELi2ELi4ELi2ELi2ELb0EEENS1_21CollectiveEpilogueBwdISA_SB_SD_Li256ELb1ELb0ELi4EEENS1_19SingleTileSchedulerILb1ELb0ELb0ELi64EEEEEEEEEvNT_6ParamsE,"aw",@nobits
	.sectionflags	@""
	.align	16
	.zero		1024


//--------------------- .nv.shared._ZN7cutlass13device_kernelIN5flash19enable_sm80_to_sm89INS1_16FlashAttnBwdSm80INS1_25CollectiveMainloopBwdSm80ILi1ELi1EN4cute5tupleIJNS5_1CILi64EEES8_NS7_ILi256EEEEEENS_10bfloat16_tEfNS_4arch4Sm80ELb0ELb1ELb1ELb1ELb0ELb0ELb0ELb0ELi2ELi4ELi2ELi2ELb0EEENS1_24CollectiveEpilogueBwdGQAISA_fSD_Li256ELb1ELb0EEENS1_19SingleTileSchedulerILb1ELb0ELb0ELi64EEEEEEEEEvNT_6ParamsE --------------------------
	.section	.nv.shared._ZN7cutlass13device_kernelIN5flash19enable_sm80_to_sm89INS1_16FlashAttnBwdSm80INS1_25CollectiveMainloopBwdSm80ILi1ELi1EN4cute5tupleIJNS5_1CILi64EEES8_NS7_ILi256EEEEEENS_10bfloat16_tEfNS_4arch4Sm80ELb0ELb1ELb1ELb1ELb0ELb0ELb0ELb0ELi2ELi4ELi2ELi2ELb0EEENS1_24CollectiveEpilogueBwdGQAISA_fSD_Li256ELb1ELb0EEENS1_19SingleTileSchedulerILb1ELb0ELb0ELi64EEEEEEEEEvNT_6ParamsE,"aw",@nobits
	.sectionflags	@""
	.align	16
	.zero		1024


//--------------------- .nv.shared._ZN7cutlass13device_kernelIN5flash19enable_sm80_to_sm89INS1_16FlashAttnBwdSm80INS1_25CollectiveMainloopBwdSm80ILi1ELi1EN4cute5tupleIJNS5_1CILi64EEES8_NS7_ILi256EEEEEENS_10bfloat16_tEfNS_4arch4Sm80ELb1ELb0ELb1ELb0ELb0ELb0ELb0ELb0ELi2ELi4ELi2ELi2ELb0EEENS1_21CollectiveEpilogueBwdISA_SB_SD_Li256ELb0ELb0ELi4EEENS1_25SingleTileBwdLPTSchedulerILb0ELi64ELb0EEEEEEEEEvNT_6ParamsE --------------------------
	.section	.nv.shared._ZN7cutlass13device_kernelIN5flash19enable_sm80_to_sm89INS1_16FlashAttnBwdSm80INS1_25CollectiveMainloopBwdSm80ILi1ELi1EN4cute5tupleIJNS5_1CILi64EEES8_NS7_ILi256EEEEEENS_10bfloat16_tEfNS_4arch4Sm80ELb1ELb0ELb1ELb0ELb0ELb0ELb0ELb0ELi2ELi4ELi2ELi2ELb0EEENS1_21CollectiveEpilogueBwdISA_SB_SD_Li256ELb0ELb0ELi4EEENS1_25SingleTileBwdLPTSchedulerILb0ELi64ELb0EEEEEEEEEvNT_6ParamsE,"aw",@nobits
	.sectionflags	@""
	.align	16
	.zero		1024


//--------------------- .nv.shared._ZN7cutlass13device_kernelIN5flash19enable_sm80_to_sm89INS1_16FlashAttnBwdSm80INS1_25CollectiveMainloopBwdSm80ILi1ELi1EN4cute5tupleIJNS5_1CILi64EEES8_NS7_ILi256EEEEEENS_10bfloat16_tEfNS_4arch4Sm80ELb1ELb0ELb1ELb0ELb0ELb0ELb0ELb0ELi2ELi4ELi2ELi2ELb0EEENS1_24CollectiveEpilogueBwdGQAISA_fSD_Li256ELb0ELb0EEENS1_25SingleTileBwdLPTSchedulerILb0ELi64ELb0EEEEEEEEEvNT_6ParamsE --------------------------
	.section	.nv.shared._ZN7cutlass13device_kernelIN5flash19enable_sm80_to_sm89INS1_16FlashAttnBwdSm80INS1_25CollectiveMainloopBwdSm80ILi1ELi1EN4cute5tupleIJNS5_1CILi64EEES8_NS7_ILi256EEEEEENS_10bfloat16_tEfNS_4arch4Sm80ELb1ELb0ELb1ELb0ELb0ELb0ELb0ELb0ELi2ELi4ELi2ELi2ELb0EEENS1_24CollectiveEpilogueBwdGQAISA_fSD_Li256ELb0ELb0EEENS1_25SingleTileBwdLPTSchedulerILb0ELi64ELb0EEEEEEEEEvNT_6ParamsE,"aw",@nobits
	.sectionflags	@""
	.align	16
	.zero		1024


//--------------------- .nv.shared._ZN7cutlass13device_kernelIN5flash22FlashAttnBwdPreprocessIN4cute5tupleIJNS3_1CILi64EEENS5_ILi256EEEEEENS_10bfloat16_tEfNS_4arch4Sm80ELb1ELb0EEEEEvNT_6ParamsE --------------------------
	.section	.nv.shared._ZN7cutlass13device_kernelIN5flash22FlashAttnBwdPreprocessIN4cute5tupleIJNS3_1CILi64EEENS5_ILi256EEEEEENS_10bfloat16_tEfNS_4arch4Sm80ELb1ELb0EEEEEvNT_6ParamsE,"aw",@nobits
	.sectionflags	@""
	.align	16
	.zero		1024


//--------------------- .nv.shared._ZN7cutlass13device_kernelIN5flash19enable_sm80_to_sm89INS1_16FlashAttnBwdSm80INS1_25CollectiveMainloopBwdSm80ILi1ELi1EN4cute5tupleIJNS5_1CILi64EEES8_NS7_ILi256EEEEEENS_10bfloat16_tEfNS_4arch4Sm80ELb1ELb0ELb1ELb1ELb0ELb0ELb0ELb0ELi2ELi4ELi2ELi2ELb0EEENS1_21CollectiveEpilogueBwdISA_SB_SD_Li256ELb1ELb0ELi4EEENS1_25SingleTileBwdLPTSchedulerILb1ELi64ELb0EEEEEEEEEvNT_6ParamsE --------------------------
	.section	.nv.shared._ZN7cutlass13device_kernelIN5flash19enable_sm80_to_sm89INS1_16FlashAttnBwdSm80INS1_25CollectiveMainloopBwdSm80ILi1ELi1EN4cute5tupleIJNS5_1CILi64EEES8_NS7_ILi256EEEEEENS_10bfloat16_tEfNS_4arch4Sm80ELb1ELb0ELb1ELb1ELb0ELb0ELb0ELb0ELi2ELi4ELi2ELi2ELb0EEENS1_21CollectiveEpilogueBwdISA_SB_SD_Li256ELb1ELb0ELi4EEENS1_25SingleTileBwdLPTSchedulerILb1ELi64ELb0EEEEEEEEEvNT_6ParamsE,"aw",@nobits
	.sectionflags	@""
	.align	16
	.zero		1024


//--------------------- .nv.shared._ZN7cutlass13device_kernelIN5flash32FlashAttnBwdPostprocessConvertdQIN4cute5tupleIJNS3_1CILi64EEENS5_ILi256EEEEEENS_10bfloat16_tEfNS_4arch4Sm80ELi256ENS3_8TiledMMAINS3_8MMA_AtomIJNS3_30SM80_16x8x16_F32BF16BF16F32_TNEEEENS3_6LayoutINS4_IJNS5_ILi2EEENS5_ILi4EEENS5_ILi1EEEEEENS4_IJSJ_SH_NS5_ILi0EEEEEEEENS4_IJNS5_ILi32EEES6_NS5_ILi16EEEEEEEELb0EEEEEvNT_6ParamsE --------------------------
	.section	.nv.shared._ZN7cutlass13device_kernelIN5flash32FlashAttnBwdPostprocessConvertdQIN4cute5tupleIJNS3_1CILi64EEENS5_ILi256EEEEEENS_10bfloat16_tEfNS_4arch4Sm80ELi256ENS3_8TiledMMAINS3_8MMA_AtomIJNS3_30SM80_16x8x16_F32BF16BF16F32_TNEEEENS3_6LayoutINS4_IJNS5_ILi2EEENS5_ILi4EEENS5_ILi1EEEEEENS4_IJSJ_SH_NS5_ILi0EEEEEEEENS4_IJNS5_ILi32EEES6_NS5_ILi16EEEEEEEELb0EEEEEvNT_6ParamsE,"aw",@nobits
	.sectionflags	@""
	.align	16
	.zero		1024


//--------------------- .nv.shared._ZN7cutlass13device_kernelIN5flash19enable_sm80_to_sm89INS1_16FlashAttnBwdSm80INS1_25CollectiveMainloopBwdSm80ILi1ELi1EN4cute5tupleIJNS5_1CILi64EEES8_NS7_ILi256EEEEEENS_10bfloat16_tEfNS_4arch4Sm80ELb1ELb0ELb1ELb1ELb0ELb0ELb0ELb0ELi2ELi4ELi2ELi2ELb0EEENS1_24CollectiveEpilogueBwdGQAISA_fSD_Li256ELb1ELb0EEENS1_25SingleTileBwdLPTSchedulerILb1ELi64ELb0EEEEEEEEEvNT_6ParamsE --------------------------
	.section	.nv.shared._ZN7cutlass13device_kernelIN5flash19enable_sm80_to_sm89INS1_16FlashAttnBwdSm80INS1_25CollectiveMainloopBwdSm80ILi1ELi1EN4cute5tupleIJNS5_1CILi64EEES8_NS7_ILi256EEEEEENS_10bfloat16_tEfNS_4arch4Sm80ELb1ELb0ELb1ELb1ELb0ELb0ELb0ELb0ELi2ELi4ELi2ELi2ELb0EEENS1_24CollectiveEpilogueBwdGQAISA_fSD_Li256ELb1ELb0EEENS1_25SingleTileBwdLPTSchedulerILb1ELi64ELb0EEEEEEEEEvNT_6ParamsE,"aw",@nobits
	.sectionflags	@""
	.align	16
	.zero		1024


//--------------------- .nv.shared._ZN7cutlass13device_kernelIN5flash22FlashAttnBwdPreprocessIN4cute5tupleIJNS3_1CILi64EEENS5_ILi256EEEEEENS_10bfloat16_tEfNS_4arch4Sm80ELb1ELb1EEEEEvNT_6ParamsE --------------------------
	.section	.nv.shared._ZN7cutlass13device_kernelIN5flash22FlashAttnBwdPreprocessIN4cute5tupleIJNS3_1CILi64EEENS5_ILi256EEEEEENS_10bfloat16_tEfNS_4arch4Sm80ELb1ELb1EEEEEvNT_6ParamsE,"aw",@nobits
	.sectionflags	@""
	.align	16
	.zero		1024


//--------------------- .nv.constant0._ZN7cutlass13device_kernelIN5flash19enable_sm80_to_sm89INS1_16FlashAttnBwdSm80INS1_25CollectiveMainloopBwdSm80ILi1ELi1EN4cute5tupleIJNS5_1CILi32EEENS7_ILi64EEENS7_ILi256EEEEEENS_10bfloat16_tEfNS_4arch4Sm80ELb0ELb0ELb1ELb0ELb0ELb0ELb0ELb0ELi2ELi2ELi2ELi1ELb1EEENS1_21CollectiveEpilogueBwdISB_SC_SE_Li256ELb0ELb0ELi4EEENS1_19SingleTileSchedulerILb0ELb0ELb0ELi64EEEEEEEEEvNT_6ParamsE --------------------------
	.section	.nv.constant0._ZN7cutlass13device_kernelIN5flash19enable_sm80_to_sm89INS1_16FlashAttnBwdSm80INS1_25CollectiveMainloopBwdSm80ILi1ELi1EN4cute5tupleIJNS5_1CILi32EEENS7_ILi64EEENS7_ILi256EEEEEENS_10bfloat16_tEfNS_4arch4Sm80ELb0ELb0ELb1ELb0ELb0ELb0ELb0ELb0ELi2ELi2ELi2ELi1ELb1EEENS1_21CollectiveEpilogueBwdISB_SC_SE_Li256ELb0ELb0ELi4EEENS1_19SingleTileSchedulerILb0ELb0ELb0ELi64EEEEEEEEEvNT_6ParamsE,"a",@progbits
	.sectionflags	@""
	.align	4
.nv.constant0._ZN7cutlass13device_kernelIN5flash19enable_sm80_to_sm89INS1_16FlashAttnBwdSm80INS1_25CollectiveMainloopBwdSm80ILi1ELi1EN4cute5tupleIJNS5_1CILi32EEENS7_ILi64EEENS7_ILi256EEEEEENS_10bfloat16_tEfNS_4arch4Sm80ELb0ELb0ELb1ELb0ELb0ELb0ELb0ELb0ELi2ELi2ELi2ELi1ELb1EEENS1_21CollectiveEpilogueBwdISB_SC_SE_Li256ELb0ELb0ELi4EEENS1_19SingleTileSchedulerILb0ELb0ELb0ELi64EEEEEEEEEvNT_6ParamsE:
	.zero		1152


//--------------------- .nv.constant0._ZN7cutlass13device_kernelIN5flash19enable_sm80_to_sm89INS1_16FlashAttnBwdSm80INS1_25CollectiveMainloopBwdSm80ILi1ELi1EN4cute5tupleIJNS5_1CILi32EEENS7_ILi64EEENS7_ILi256EEEEEENS_10bfloat16_tEfNS_4arch4Sm80ELb0ELb0ELb1ELb0ELb0ELb0ELb0ELb0ELi2ELi2ELi2ELi1ELb1EEENS1_24CollectiveEpilogueBwdGQAISB_fSE_Li256ELb0ELb0EEENS1_19SingleTileSchedulerILb0ELb0ELb0ELi64EEEEEEEEEvNT_6ParamsE --------------------------
	.section	.nv.constant0._ZN7cutlass13device_kernelIN5flash19enable_sm80_to_sm89INS1_16FlashAttnBwdSm80INS1_25CollectiveMainloopBwdSm80ILi1ELi1EN4cute5tupleIJNS5_1CILi32EEENS7_ILi64EEENS7_ILi256EEEEEENS_10bfloat16_tEfNS_4arch4Sm80ELb0ELb0ELb1ELb0ELb0ELb0ELb0ELb0ELi2ELi2ELi2ELi1ELb1EEENS1_24CollectiveEpilogueBwdGQAISB_fSE_Li256ELb0ELb0EEENS1_19SingleTileSchedulerILb0ELb0ELb0ELi64EEEEEEEEEvNT_6ParamsE,"a",@progbits
	.sectionflags	@""
	.align	4
.nv.constant0._ZN7cutlass13device_kernelIN5flash19enable_sm80_to_sm89INS1_16FlashAttnBwdSm80INS1_25CollectiveMainloopBwdSm80ILi1ELi1EN4cute5tupleIJNS5_1CILi32EEENS7_ILi64EEENS7_ILi256EEEEEENS_10bfloat16_tEfNS_4arch4Sm80ELb0ELb0ELb1ELb0ELb0ELb0ELb0ELb0ELi2ELi2ELi2ELi1ELb1EEENS1_24CollectiveEpilogueBwdGQAISB_fSE_Li256ELb0ELb0EEENS1_19SingleTileSchedulerILb0ELb0ELb0ELi64EEEEEEEEEvNT_6ParamsE:
	.zero		1160


//--------------------- .nv.constant0._ZN7cutlass13device_kernelIN5flash19enable_sm80_to_sm89INS1_16FlashAttnBwdSm80INS1_25CollectiveMainloopBwdSm80ILi1ELi1EN4cute5tupleIJNS5_1CILi32EEENS7_ILi64EEENS7_ILi256EEEEEENS_10bfloat16_tEfNS_4arch4Sm80ELb0ELb0ELb1ELb1ELb0ELb0ELb0ELb0ELi2ELi2ELi2ELi1ELb1EEENS1_21CollectiveEpilogueBwdISB_SC_SE_Li256ELb1ELb0ELi4EEENS1_19SingleTileSchedulerILb1ELb0ELb0ELi64EEEEEEEEEvNT_6ParamsE --------------------------
	.section	.nv.constant0._ZN7cutlass13device_kernelIN5flash19enable_sm80_to_sm89INS1_16FlashAttnBwdSm80INS1_25CollectiveMainloopBwdSm80ILi1ELi1EN4cute5tupleIJNS5_1CILi32EEENS7_ILi64EEENS7_ILi256EEEEEENS_10bfloat16_tEfNS_4arch4Sm80ELb0ELb0ELb1ELb1ELb0ELb0ELb0ELb0ELi2ELi2ELi2ELi1ELb1EEENS1_21CollectiveEpilogueBwdISB_SC_SE_Li256ELb1ELb0ELi4EEENS1_19SingleTileSchedulerILb1ELb0ELb0ELi64EEEEEEEEEvNT_6ParamsE,"a",@progbits
	.sectionflags	@""
	.align	4
.nv.constant0._ZN7cutlass13device_kernelIN5flash19enable_sm80_to_sm89INS1_16FlashAttnBwdSm80INS1_25CollectiveMainloopBwdSm80ILi1ELi1EN4cute5tupleIJNS5_1CILi32EEENS7_ILi64EEENS7_ILi256EEEEEENS_10bfloat16_tEfNS_4arch4Sm80ELb0ELb0ELb1ELb1ELb0ELb0ELb0ELb0ELi2ELi2ELi2ELi1ELb1EEENS1_21CollectiveEpilogueBwdISB_SC_SE_Li256ELb1ELb0ELi4EEENS1_19SingleTileSchedulerILb1ELb0ELb0ELi64EEEEEEEEEvNT_6ParamsE:
	.zero		1152


//--------------------- .nv.constant0._ZN7cutlass13device_kernelIN5flash19enable_sm80_to_sm89INS1_16FlashAttnBwdSm80INS1_25CollectiveMainloopBwdSm80ILi1ELi1EN4cute5tupleIJNS5_1CILi32EEENS7_ILi64EEENS7_ILi256EEEEEENS_10bfloat16_tEfNS_4arch4Sm80ELb0ELb0ELb1ELb1ELb0ELb0ELb0ELb0ELi2ELi2ELi2ELi1ELb1EEENS1_24CollectiveEpilogueBwdGQAISB_fSE_Li256ELb1ELb0EEENS1_19SingleTileSchedulerILb1ELb0ELb0ELi64EEEEEEEEEvNT_6ParamsE --------------------------
	.section	.nv.constant0._ZN7cutlass13device_kernelIN5flash19enable_sm80_to_sm89INS1_16FlashAttnBwdSm80INS1_25CollectiveMainloopBwdSm80ILi1ELi1EN4cute5tupleIJNS5_1CILi32EEENS7_ILi64EEENS7_ILi256EEEEEENS_10bfloat16_tEfNS_4arch4Sm80ELb0ELb0ELb1ELb1ELb0ELb0ELb0ELb0ELi2ELi2ELi2ELi1ELb1EEENS1_24CollectiveEpilogueBwdGQAISB_fSE_Li256ELb1ELb0EEENS1_19SingleTileSchedulerILb1ELb0ELb0ELi64EEEEEEEEEvNT_6ParamsE,"a",@progbits
	.sectionflags	@""
	.align	4
.nv.constant0._ZN7cutlass13device_kernelIN5flash19enable_sm80_to_sm89INS1_16FlashAttnBwdSm80INS1_25CollectiveMainloopBwdSm80ILi1ELi1EN4cute5tupleIJNS5_1CILi32EEENS7_ILi64EEENS7_ILi256EEEEEENS_10bfloat16_tEfNS_4arch4Sm80ELb0ELb0ELb1ELb1ELb0ELb0ELb0ELb0ELi2ELi2ELi2ELi1ELb1EEENS1_24CollectiveEpilogueBwdGQAISB_fSE_Li256ELb1ELb0EEENS1_19SingleTileSchedulerILb1ELb0ELb0ELi64EEEEEEEEEvNT_6ParamsE:
	.zero		1160


//--------------------- .nv.constant0._ZN7cutlass13device_kernelIN5flash19enable_sm80_to_sm89INS1_16FlashAttnBwdSm80INS1_25CollectiveMainloopBwdSm80ILi1ELi1EN4cute5tupleIJNS5_1CILi32EEENS7_ILi64EEENS7_ILi256EEEEEENS_10bfloat16_tEfNS_4arch4Sm80ELb0ELb1ELb1ELb0ELb0ELb0ELb0ELb0ELi2ELi2ELi2ELi1ELb1EEENS1_21CollectiveEpilogueBwdISB_SC_SE_Li256ELb0ELb0ELi4EEENS1_19SingleTileSchedulerILb0ELb0ELb0ELi64EEEEEEEEEvNT_6ParamsE --------------------------
	.section	.nv.constant0._ZN7cutlass13device_kernelIN5flash19enable_sm80_to_sm89INS1_16FlashAttnBwdSm80INS1_25CollectiveMainloopBwdSm80ILi1ELi1EN4cute5tupleIJNS5_1CILi32EEENS7_ILi64EEENS7_ILi256EEEEEENS_10bfloat16_tEfNS_4arch4Sm80ELb0ELb1ELb1ELb0ELb0ELb0ELb0ELb0ELi2ELi2ELi2ELi1ELb1EEENS1_21CollectiveEpilogueBwdISB_SC_SE_Li256ELb0ELb0ELi4EEENS1_19SingleTileSchedulerILb0ELb0ELb0ELi64EEEEEEEEEvNT_6ParamsE,"a",@progbits
	.sectionflags	@""
	.align	4
.nv.constant0._ZN7cutlass13device_kernelIN5flash19enable_sm80_to_sm89INS1_16FlashAttnBwdSm80INS1_25CollectiveMainloopBwdSm80ILi1ELi1EN4cute5tupleIJNS5_1CILi32EEENS7_ILi64EEENS7_ILi256EEEEEENS_10bfloat16_tEfNS_4arch4Sm80ELb0ELb1ELb1ELb0ELb0ELb0ELb0ELb0ELi2ELi2ELi2ELi1ELb1EEENS1_21CollectiveEpilogueBwdISB_SC_SE_Li256ELb0ELb0ELi4EEENS1_19SingleTileSchedulerILb0ELb0ELb0ELi64EEEEEEEEEvNT_6ParamsE:
	.zero		1152


//--------------------- .nv.constant0._ZN7cutlass13device_kernelIN5flash19enable_sm80_to_sm89INS1_16FlashAttnBwdSm80INS1_25CollectiveMainloopBwdSm80ILi1ELi1EN4cute5tupleIJNS5_1CILi32EEENS7_ILi64EEENS7_ILi256EEEEEENS_10bfloat16_tEfNS_4arch4Sm80ELb0ELb1ELb1ELb0ELb0ELb0ELb0ELb0ELi2ELi2ELi2ELi1ELb1EEENS1_24CollectiveEpilogueBwdGQAISB_fSE_Li256ELb0ELb0EEENS1_19SingleTileSchedulerILb0ELb0ELb0ELi64EEEEEEEEEvNT_6ParamsE --------------------------
	.section	.nv.constant0._ZN7cutlass13device_kernelIN5flash19enable_sm80_to_sm89INS1_16FlashAttnBwdSm80INS1_25CollectiveMainloopBwdSm80ILi1ELi1EN4cute5tupleIJNS5_1CILi32EEENS7_ILi64EEENS7_ILi256EEEEEENS_10bfloat16_tEfNS_4arch4Sm80ELb0ELb1ELb1ELb0ELb0ELb0ELb0ELb0ELi2ELi2ELi2ELi1ELb1EEENS1_24CollectiveEpilogueBwdGQAISB_fSE_Li256ELb0ELb0EEENS1_19SingleTileSchedulerILb0ELb0ELb0ELi64EEEEEEEEEvNT_6ParamsE,"a",@progbits
	.sectionflags	@""
	.align	4
.nv.constant0._ZN7cutlass13device_kernelIN5flash19enable_sm80_to_sm89INS1_16FlashAttnBwdSm80INS1_25CollectiveMainloopBwdSm80ILi1ELi1EN4cute5tupleIJNS5_1CILi32EEENS7_ILi64EEENS7_ILi256EEEEEENS_10bfloat16_tEfNS_4arch4Sm80ELb0ELb1ELb1ELb0ELb0ELb0ELb0ELb0ELi2ELi2ELi2ELi1ELb1EEENS1_24CollectiveEpilogueBwdGQAISB_fSE_Li256ELb0ELb0EEENS1_19SingleTileSchedulerILb0ELb0ELb0ELi64EEEEEEEEEvNT_6ParamsE:
	.zero		1160


//--------------------- .nv.constant0._ZN7cutlass13device_kernelIN5flash19enable_sm80_to_sm89INS1_16FlashAttnBwdSm80INS1_25CollectiveMainloopBwdSm80ILi1ELi1EN4cute5tupleIJNS5_1CILi32EEENS7_ILi64EEENS7_ILi256EEEEEENS_10bfloat16_tEfNS_4arch4Sm80ELb0ELb1ELb1ELb1ELb0ELb0ELb0ELb0ELi2ELi2ELi2ELi1ELb1EEENS1_21CollectiveEpilogueBwdISB_SC_SE_Li256ELb1ELb0ELi4EEENS1_19SingleTileSchedulerILb1ELb0ELb0ELi64EEEEEEEEEvNT_6ParamsE --------------------------
	.section	.nv.constant0._ZN7cutlass13device_kernelIN5flash19enable_sm80_to_sm89INS1_16FlashAttnBwdSm80INS1_25CollectiveMainloopBwdSm80ILi1ELi1EN4cute5tupleIJNS5_1CILi32EEENS7_ILi64EEENS7_ILi256EEEEEENS_10bfloat16_tEfNS_4arch4Sm80ELb0ELb1ELb1ELb1ELb0ELb0ELb0ELb0ELi2ELi2ELi2ELi1ELb1EEENS1_21CollectiveEpilogueBwdISB_SC_SE_Li256ELb1ELb0ELi4EEENS1_19SingleTileSchedulerILb1ELb0ELb0ELi64EEEEEEEEEvNT_6ParamsE,"a",@progbits
	.sectionflags	@""
	.align	4
.nv.constant0._ZN7cutlass13device_kernelIN5flash19enable_sm80_to_sm89INS1_16FlashAttnBwdSm80INS1_25CollectiveMainloopBwdSm80ILi1ELi1EN4cute5tupleIJNS5_1CILi32EEENS7_ILi64EEENS7_ILi256EEEEEENS_10bfloat16_tEfNS_4arch4Sm80ELb0ELb1ELb1ELb1ELb0ELb0ELb0ELb0ELi2ELi2ELi2ELi1ELb1EEENS1_21CollectiveEpilogueBwdISB_SC_SE_Li256ELb1ELb0ELi4EEENS1_19SingleTileSchedulerILb1ELb0ELb0ELi64EEEEEEEEEvNT_6ParamsE:
	.zero		1152


//--------------------- .nv.constant0._ZN7cutlass13device_kernelIN5flash19enable_sm80_to_sm89INS1_16FlashAttnBwdSm80INS1_25CollectiveMainloopBwdSm80ILi1ELi1EN4cute5tupleIJNS5_1CILi32EEENS7_ILi64EEENS7_ILi256EEEEEENS_10bfloat16_tEfNS_4arch4Sm80ELb0ELb1ELb1ELb1ELb0ELb0ELb0ELb0ELi2ELi2ELi2ELi1ELb1EEENS1_24CollectiveEpilogueBwdGQAISB_fSE_Li256ELb1ELb0EEENS1_19SingleTileSchedulerILb1ELb0ELb0ELi64EEEEEEEEEvNT_6ParamsE --------------------------
	.section	.nv.constant0._ZN7cutlass13device_kernelIN5flash19enable_sm80_to_sm89INS1_16FlashAttnBwdSm80INS1_25CollectiveMainloopBwdSm80ILi1ELi1EN4cute5tupleIJNS5_1CILi32EEENS7_ILi64EEENS7_ILi256EEEEEENS_10bfloat16_tEfNS_4arch4Sm80ELb0ELb1ELb1ELb1ELb0ELb0ELb0ELb0ELi2ELi2ELi2ELi1ELb1EEENS1_24CollectiveEpilogueBwdGQAISB_fSE_Li256ELb1ELb0EEENS1_19SingleTileSchedulerILb1ELb0ELb0ELi64EEEEEEEEEvNT_6ParamsE,"a",@progbits
	.sectionflags	@""
	.align	4
.nv.constant0._ZN7cutlass13device_kernelIN5flash19enable_sm80_to_sm89INS1_16FlashAttnBwdSm80INS1_25CollectiveMainloopBwdSm80ILi1ELi1EN4cute5tupleIJNS5_1CILi32EEENS7_ILi64EEENS7_ILi256EEEEEENS_10bfloat16_tEfNS_4arch4Sm80ELb0ELb1ELb1ELb1ELb0ELb0ELb0ELb0ELi2ELi2ELi2ELi1ELb1EEENS1_24CollectiveEpilogueBwdGQAISB_fSE_Li256ELb1ELb0EEENS1_19SingleTileSchedulerILb1ELb0ELb0ELi64EEEEEEEEEvNT_6ParamsE:
	.zero		1160


//--------------------- .nv.constant0._ZN7cutlass13device_kernelIN5flash19enable_sm80_to_sm89INS1_16FlashAttnBwdSm80INS1_25CollectiveMainloopBwdSm80ILi1ELi1EN4cute5tupleIJNS5_1CILi32EEENS7_ILi64EEENS7_ILi256EEEEEENS_10bfloat16_tEfNS_4arch4Sm80ELb1ELb0ELb1ELb0ELb0ELb0ELb0ELb0ELi2ELi2ELi2ELi1ELb1EEENS1_21CollectiveEpilogueBwdISB_SC_SE_Li256ELb0ELb0ELi4EEENS1_25SingleTileBwdLPTSchedulerILb0ELi64ELb0EEEEEEEEEvNT_6ParamsE --------------------------
	.section	.nv.constant0._ZN7cutlass13device_kernelIN5flash19enable_sm80_to_sm89INS1_16FlashAttnBwdSm80INS1_25CollectiveMainloopBwdSm80ILi1ELi1EN4cute5tupleIJNS5_1CILi32EEENS7_ILi64EEENS7_ILi256EEEEEENS_10bfloat16_tEfNS_4arch4Sm80ELb1ELb0ELb1ELb0ELb0ELb0ELb0ELb0ELi2ELi2ELi2ELi1ELb1EEENS1_21CollectiveEpilogueBwdISB_SC_SE_Li256ELb0ELb0ELi4EEENS1_25SingleTileBwdLPTSchedulerILb0ELi64ELb0EEEEEEEEEvNT_6ParamsE,"a",@progbits
	.sectionflags	@""
	.align	4
.nv.constant0._ZN7cutlass13device_kernelIN5flash19enable_sm80_to_sm89INS1_16FlashAttnBwdSm80INS1_25CollectiveMainloopBwdSm80ILi1ELi1EN4cute5tupleIJNS5_1CILi32EEENS7_ILi64EEENS7_ILi256EEEEEENS_10bfloat16_tEfNS_4arch4Sm80ELb1ELb0ELb1ELb0ELb0ELb0ELb0ELb0ELi2ELi2ELi2ELi1ELb1EEENS1_21CollectiveEpilogueBwdISB_SC_SE_Li256ELb0ELb0ELi4EEENS1_25SingleTileBwdLPTSchedulerILb0ELi64ELb0EEEEEEEEEvNT_6ParamsE:
	.zero		1176


//--------------------- .nv.constant0._ZN7cutlass13device_kernelIN5flash19enable_sm80_to_sm89INS1_16FlashAttnBwdSm80INS1_25CollectiveMainloopBwdSm80ILi1ELi1EN4cute5tupleIJNS5_1CILi32EEENS7_ILi64EEENS7_ILi256EEEEEENS_10bfloat16_tEfNS_4arch4Sm80ELb1ELb0ELb1ELb0ELb0ELb0ELb0ELb0ELi2ELi2ELi2ELi1ELb1EEENS1_24CollectiveEpilogueBwdGQAISB_fSE_Li256ELb0ELb0EEENS1_25SingleTileBwdLPTSchedulerILb0ELi64ELb0EEEEEEEEEvNT_6ParamsE --------------------------
	.section	.nv.constant0._ZN7cutlass13device_kernelIN5flash19enable_sm80_to_sm89INS1_16FlashAttnBwdSm80INS1_25CollectiveMainloopBwdSm80ILi1ELi1EN4cute5tupleIJNS5_1CILi32EEENS7_ILi64EEENS7_ILi256EEEEEENS_10bfloat16_tEfNS_4arch4Sm80ELb1ELb0ELb1ELb0ELb0ELb0ELb0ELb0ELi2ELi2ELi2ELi1ELb1EEENS1_24CollectiveEpilogueBwdGQAISB_fSE_Li256ELb0ELb0EEENS1_25SingleTileBwdLPTSchedulerILb0ELi64ELb0EEEEEEEEEvNT_6ParamsE,"a",@progbits
	.sectionflags	@""
	.align	4
.nv.constant0._ZN7cutlass13device_kernelIN5flash19enable_sm80_to_sm89INS1_16FlashAttnBwdSm80INS1_25CollectiveMainloopBwdSm80ILi1ELi1EN4cute5tupleIJNS5_1CILi32EEENS7_ILi64EEENS7_ILi256EEEEEENS_10bfloat16_tEfNS_4arch4Sm80ELb1ELb0ELb1ELb0ELb0ELb0ELb0ELb0ELi2ELi2ELi2ELi1ELb1EEENS1_24CollectiveEpilogueBwdGQAISB_fSE_Li256ELb0ELb0EEENS1_25SingleTileBwdLPTSchedulerILb0ELi64ELb0EEEEEEEEEvNT_6ParamsE:
	.zero		1184


//--------------------- .nv.constant0._ZN7cutlass13device_kernelIN5flash22FlashAttnBwdPreprocessIN4cute5tupleIJNS3_1CILi32EEENS5_ILi256EEEEEENS_10bfloat16_tEfNS_4arch4Sm80ELb1ELb0EEEEEvNT_6ParamsE --------------------------
	.section	.nv.constant0._ZN7cutlass13device_kernelIN5flash22FlashAttnBwdPreprocessIN4cute5tupleIJNS3_1CILi32EEENS5_ILi256EEEEEENS_10bfloat16_tEfNS_4arch4Sm80ELb1ELb0EEEEEvNT_6ParamsE,"a",@progbits
	.sectionflags	@""
	.align	4
.nv.constant0._ZN7cutlass13device_kernelIN5flash22FlashAttnBwdPreprocessIN4cute5tupleIJNS3_1CILi32EEENS5_ILi256EEEEEENS_10bfloat16_tEfNS_4arch4Sm80ELb1ELb0EEEEEvNT_6ParamsE:
	.zero		768


//--------------------- .nv.constant0._ZN7cutlass13device_kernelIN5flash19enable_sm80_to_sm89INS1_16FlashAttnBwdSm80INS1_25CollectiveMainloopBwdSm80ILi1ELi1EN4cute5tupleIJNS5_1CILi32EEENS7_ILi64EEENS7_ILi256EEEEEENS_10bfloat16_tEfNS_4arch4Sm80ELb1ELb0ELb1ELb1ELb0ELb0ELb0ELb0ELi2ELi2ELi2ELi1ELb1EEENS1_21CollectiveEpilogueBwdISB_SC_SE_Li256ELb1ELb0ELi4EEENS1_25SingleTileBwdLPTSchedulerILb1ELi64ELb0EEEEEEEEEvNT_6ParamsE --------------------------
	.section	.nv.constant0._ZN7cutlass13device_kernelIN5flash19enable_sm80_to_sm89INS1_16FlashAttnBwdSm80INS1_25CollectiveMainloopBwdSm80ILi1ELi1EN4cute5tupleIJNS5_1CILi32EEENS7_ILi64EEENS7_ILi256EEEEEENS_10bfloat16_tEfNS_4arch4Sm80ELb1ELb0ELb1ELb1ELb0ELb0ELb0ELb0ELi2ELi2ELi2ELi1ELb1EEENS1_21CollectiveEpilogueBwdISB_SC_SE_Li256ELb1ELb0ELi4EEENS1_25SingleTileBwdLPTSchedulerILb1ELi64ELb0EEEEEEEEEvNT_6ParamsE,"a",@progbits
	.sectionflags	@""
	.align	4
.nv.constant0._ZN7cutlass13device_kernelIN5flash19enable_sm80_to_sm89INS1_16FlashAttnBwdSm80INS1_25CollectiveMainloopBwdSm80ILi1ELi1EN4cute5tupleIJNS5_1CILi32EEENS7_ILi64EEENS7_ILi256EEEEEENS_10bfloat16_tEfNS_4arch4Sm80ELb1ELb0ELb1ELb1ELb0ELb0ELb0ELb0ELi2ELi2ELi2ELi1ELb1EEENS1_21CollectiveEpilogueBwdISB_SC_SE_Li256ELb1ELb0ELi4EEENS1_25SingleTileBwdLPTSchedulerILb1ELi64ELb0EEEEEEEEEvNT_6ParamsE:
	.zero		1176


//--------------------- .nv.constant0._ZN7cutlass13device_kernelIN5flash32FlashAttnBwdPostprocessConvertdQIN4cute5tupleIJNS3_1CILi32EEENS5_ILi256EEEEEENS_10bfloat16_tEfNS_4arch4Sm80ELi256ENS3_8TiledMMAINS3_8MMA_AtomIJNS3_30SM80_16x8x16_F32BF16BF16F32_TNEEEENS3_6LayoutINS4_IJNS5_ILi1EEENS5_ILi8EEESH_EEENS4_IJNS5_ILi0EEESH_SK_EEEEENS4_IJNS5_ILi16EEENS5_ILi128EEESN_EEEEELb0EEEEEvNT_6ParamsE --------------------------
	.section	.nv.constant0._ZN7cutlass13device_kernelIN5flash32FlashAttnBwdPostprocessConvertdQIN4cute5tupleIJNS3_1CILi32EEENS5_ILi256EEEEEENS_10bfloat16_tEfNS_4arch4Sm80ELi256ENS3_8TiledMMAINS3_8MMA_AtomIJNS3_30SM80_16x8x16_F32BF16BF16F32_TNEEEENS3_6LayoutINS4_IJNS5_ILi1EEENS5_ILi8EEESH_EEENS4_IJNS5_ILi0EEESH_SK_EEEEENS4_IJNS5_ILi16EEENS5_ILi128EEESN_EEEEELb0EEEEEvNT_6ParamsE,"a",@progbits
	.sectionflags	@""
	.align	4
.nv.constant0._ZN7cutlass13device_kernelIN5flash32FlashAttnBwdPostprocessConvertdQIN4cute5tupleIJNS3_1CILi32EEENS5_ILi256EEEEEENS_10bfloat16_tEfNS_4arch4Sm80ELi256ENS3_8TiledMMAINS3_8MMA_AtomIJNS3_30SM80_16x8x16_F32BF16BF16F32_TNEEEENS3_6LayoutINS4_IJNS5_ILi1EEENS5_ILi8EEESH_EEENS4_IJNS5_ILi0EEESH_SK_EEEEENS4_IJNS5_ILi16EEENS5_ILi128EEESN_EEEEELb0EEEEEvNT_6ParamsE:
	.zero		640


//--------------------- .nv.constant0._ZN7cutlass13device_kernelIN5flash19enable_sm80_to_sm89INS1_16FlashAttnBwdSm80INS1_25CollectiveMainloopBwdSm80ILi1ELi1EN4cute5tupleIJNS5_1CILi32EEENS7_ILi64EEENS7_ILi256EEEEEENS_10bfloat16_tEfNS_4arch4Sm80ELb1ELb0ELb1ELb1ELb0ELb0ELb0ELb0ELi2ELi2ELi2ELi1ELb1EEENS1_24CollectiveEpilogueBwdGQAISB_fSE_Li256ELb1ELb0EEENS1_25SingleTileBwdLPTSchedulerILb1ELi64ELb0EEEEEEEEEvNT_6ParamsE --------------------------
	.section	.nv.constant0._ZN7cutlass13device_kernelIN5flash19enable_sm80_to_sm89INS1_16FlashAttnBwdSm80INS1_25CollectiveMainloopBwdSm80ILi1ELi1EN4cute5tupleIJNS5_1CILi32EEENS7_ILi64EEENS7_ILi256EEEEEENS_10bfloat16_tEfNS_4arch4Sm80ELb1ELb0ELb1ELb1ELb0ELb0ELb0ELb0ELi2ELi2ELi2ELi1ELb1EEENS1_24CollectiveEpilogueBwdGQAISB_fSE_Li256ELb1ELb0EEENS1_25SingleTileBwdLPTSchedulerILb1ELi64ELb0EEEEEEEEEvNT_6ParamsE,"a",@progbits
	.sectionflags	@""
	.align	4
.nv.constant0._ZN7cutlass13device_kernelIN5flash19enable_sm80_to_sm89INS1_16FlashAttnBwdSm80INS1_25CollectiveMainloopBwdSm80ILi1ELi1EN4cute5tupleIJNS5_1CILi32EEENS7_ILi64EEENS7_ILi256EEEEEENS_10bfloat16_tEfNS_4arch4Sm80ELb1ELb0ELb1ELb1ELb0ELb0ELb0ELb0ELi2ELi2ELi2ELi1ELb1EEENS1_24CollectiveEpilogueBwdGQAISB_fSE_Li256ELb1ELb0EEENS1_25SingleTileBwdLPTSchedulerILb1ELi64ELb0EEEEEEEEEvNT_6ParamsE:
	.zero		1184


//--------------------- .nv.constant0._ZN7cutlass13device_kernelIN5flash22FlashAttnBwdPreprocessIN4cute5tupleIJNS3_1CILi32EEENS5_ILi256EEEEEENS_10bfloat16_tEfNS_4arch4Sm80ELb1ELb1EEEEEvNT_6ParamsE --------------------------
	.section	.nv.constant0._ZN7cutlass13device_kernelIN5flash22FlashAttnBwdPreprocessIN4cute5tupleIJNS3_1CILi32EEENS5_ILi256EEEEEENS_10bfloat16_tEfNS_4arch4Sm80ELb1ELb1EEEEEvNT_6ParamsE,"a",@progbits
	.sectionflags	@""
	.align	4
.nv.constant0._ZN7cutlass13device_kernelIN5flash22FlashAttnBwdPreprocessIN4cute5tupleIJNS3_1CILi32EEENS5_ILi256EEEEEENS_10bfloat16_tEfNS_4arch4Sm80ELb1ELb1EEEEEvNT_6ParamsE:
	.zero		768


//--------------------- .nv.constant0._ZN7cutlass13device_kernelIN5flash19enable_sm80_to_sm89INS1_16FlashAttnBwdSm80INS1_25CollectiveMainloopBwdSm80ILi1ELi1EN4cute5tupleIJNS5_1CILi64EEES8_NS7_ILi256EEEEEENS_10bfloat16_tEfNS_4arch4Sm80ELb0ELb0ELb1ELb0ELb0ELb0ELb0ELb0ELi2ELi4ELi2ELi2ELb0EEENS1_21CollectiveEpilogueBwdISA_SB_SD_Li256ELb0ELb0ELi4EEENS1_19SingleTileSchedulerILb0ELb0ELb0ELi64EEEEEEEEEvNT_6ParamsE --------------------------
	.section	.nv.constant0._ZN7cutlass13device_kernelIN5flash19enable_sm80_to_sm89INS1_16FlashAttnBwdSm80INS1_25CollectiveMainloopBwdSm80ILi1ELi1EN4cute5tupleIJNS5_1CILi64EEES8_NS7_ILi256EEEEEENS_10bfloat16_tEfNS_4arch4Sm80ELb0ELb0ELb1ELb0ELb0ELb0ELb0ELb0ELi2ELi4ELi2ELi2ELb0EEENS1_21CollectiveEpilogueBwdISA_SB_SD_Li256ELb0ELb0ELi4EEENS1_19SingleTileSchedulerILb0ELb0ELb0ELi64EEEEEEEEEvNT_6ParamsE,"a",@progbits
	.sectionflags	@""
	.align	4
.nv.constant0._ZN7cutlass13device_kernelIN5flash19enable_sm80_to_sm89INS1_16FlashAttnBwdSm80INS1_25CollectiveMainloopBwdSm80ILi1ELi1EN4cute5tupleIJNS5_1CILi64EEES8_NS7_ILi256EEEEEENS_10bfloat16_tEfNS_4arch4Sm80ELb0ELb0ELb1ELb0ELb0ELb0ELb0ELb0ELi2ELi4ELi2ELi2ELb0EEENS1_21CollectiveEpilogueBwdISA_SB_SD_Li256ELb0ELb0ELi4EEENS1_19SingleTileSchedulerILb0ELb0ELb0ELi64EEEEEEEEEvNT_6ParamsE:
	.zero		1152


//--------------------- .nv.constant0._ZN7cutlass13device_kernelIN5flash19enable_sm80_to_sm89INS1_16FlashAttnBwdSm80INS1_25CollectiveMainloopBwdSm80ILi1ELi1EN4cute5tupleIJNS5_1CILi64EEES8_NS7_ILi256EEEEEENS_10bfloat16_tEfNS_4arch4Sm80ELb0ELb0ELb1ELb0ELb0ELb0ELb0ELb0ELi2ELi4ELi2ELi2ELb0EEENS1_24CollectiveEpilogueBwdGQAISA_fSD_Li256ELb0ELb0EEENS1_19SingleTileSchedulerILb0ELb0ELb0ELi64EEEEEEEEEvNT_6ParamsE --------------------------
	.section	.nv.constant0._ZN7cutlass13device_kernelIN5flash19enable_sm80_to_sm89INS1_16FlashAttnBwdSm80INS1_25CollectiveMainloopBwdSm80ILi1ELi1EN4cute5tupleIJNS5_1CILi64EEES8_NS7_ILi256EEEEEENS_10bfloat16_tEfNS_4arch4Sm80ELb0ELb0ELb1ELb0ELb0ELb0ELb0ELb0ELi2ELi4ELi2ELi2ELb0EEENS1_24CollectiveEpilogueBwdGQAISA_fSD_Li256ELb0ELb0EEENS1_19SingleTileSchedulerILb0ELb0ELb0ELi64EEEEEEEEEvNT_6ParamsE,"a",@progbits
	.sectionflags	@""
	.align	4
.nv.constant0._ZN7cutlass13device_kernelIN5flash19enable_sm80_to_sm89INS1_16FlashAttnBwdSm80INS1_25CollectiveMainloopBwdSm80ILi1ELi1EN4cute5tupleIJNS5_1CILi64EEES8_NS7_ILi256EEEEEENS_10bfloat16_tEfNS_4arch4Sm80ELb0ELb0ELb1ELb0ELb0ELb0ELb0ELb0ELi2ELi4ELi2ELi2ELb0EEENS1_24CollectiveEpilogueBwdGQAISA_fSD_Li256ELb0ELb0EEENS1_19SingleTileSchedulerILb0ELb0ELb0ELi64EEEEEEEEEvNT_6ParamsE:
	.zero		1160


//--------------------- .nv.constant0._ZN7cutlass13device_kernelIN5flash19enable_sm80_to_sm89INS1_16FlashAttnBwdSm80INS1_25CollectiveMainloopBwdSm80ILi1ELi1EN4cute5tupleIJNS5_1CILi64EEES8_NS7_ILi256EEEEEENS_10bfloat16_tEfNS_4arch4Sm80ELb0ELb0ELb1ELb1ELb0ELb0ELb0ELb0ELi2ELi4ELi2ELi2ELb0EEENS1_21CollectiveEpilogueBwdISA_SB_SD_Li256ELb1ELb0ELi4EEENS1_19SingleTileSchedulerILb1ELb0ELb0ELi64EEEEEEEEEvNT_6ParamsE --------------------------
	.section	.nv.constant0._ZN7cutlass13device_kernelIN5flash19enable_sm80_to_sm89INS1_16FlashAttnBwdSm80INS1_25CollectiveMainloopBwdSm80ILi1ELi1EN4cute5tupleIJNS5_1CILi64EEES8_NS7_ILi256EEEEEENS_10bfloat16_tEfNS_4arch4Sm80ELb0ELb0ELb1ELb1ELb0ELb0ELb0ELb0ELi2ELi4ELi2ELi2ELb0EEENS1_21CollectiveEpilogueBwdISA_SB_SD_Li256ELb1ELb0ELi4EEENS1_19SingleTileSchedulerILb1ELb0ELb0ELi64EEEEEEEEEvNT_6ParamsE,"a",@progbits
	.sectionflags	@""
	.align	4
.nv.constant0._ZN7cutlass13device_kernelIN5flash19enable_sm80_to_sm89INS1_16FlashAttnBwdSm80INS1_25CollectiveMainloopBwdSm80ILi1ELi1EN4cute5tupleIJNS5_1CILi64EEES8_NS7_ILi256EEEEEENS_10bfloat16_tEfNS_4arch4Sm80ELb0ELb0ELb1ELb1ELb0ELb0ELb0ELb0ELi2ELi4ELi2ELi2ELb0EEENS1_21CollectiveEpilogueBwdISA_SB_SD_Li256ELb1ELb0ELi4EEENS1_19SingleTileSchedulerILb1ELb0ELb0ELi64EEEEEEEEEvNT_6ParamsE:
	.zero		1152


//--------------------- .nv.constant0._ZN7cutlass13device_kernelIN5flash19enable_sm80_to_sm89INS1_16FlashAttnBwdSm80INS1_25CollectiveMainloopBwdSm80ILi1ELi1EN4cute5tupleIJNS5_1CILi64EEES8_NS7_ILi256EEEEEENS_10bfloat16_tEfNS_4arch4Sm80ELb0ELb0ELb1ELb1ELb0ELb0ELb0ELb0ELi2ELi4ELi2ELi2ELb0EEENS1_24CollectiveEpilogueBwdGQAISA_fSD_Li256ELb1ELb0EEENS1_19SingleTileSchedulerILb1ELb0ELb0ELi64EEEEEEEEEvNT_6ParamsE --------------------------
	.section	.nv.constant0._ZN7cutlass13device_kernelIN5flash19enable_sm80_to_sm89INS1_16FlashAttnBwdSm80INS1_25CollectiveMainloopBwdSm80ILi1ELi1EN4cute5tupleIJNS5_1CILi64EEES8_NS7_ILi256EEEEEENS_10bfloat16_tEfNS_4arch4Sm80ELb0ELb0ELb1ELb1ELb0ELb0ELb0ELb0ELi2ELi4ELi2ELi2ELb0EEENS1_24CollectiveEpilogueBwdGQAISA_fSD_Li256ELb1ELb0EEENS1_19SingleTileSchedulerILb1ELb0ELb0ELi64EEEEEEEEEvNT_6ParamsE,"a",@progbits
	.sectionflags	@""
	.align	4
.nv.constant0._ZN7cutlass13device_kernelIN5flash19enable_sm80_to_sm89INS1_16FlashAttnBwdSm80INS1_25CollectiveMainloopBwdSm80ILi1ELi1EN4cute5tupleIJNS5_1CILi64EEES8_NS7_ILi256EEEEEENS_10bfloat16_tEfNS_4arch4Sm80ELb0ELb0ELb1ELb1ELb0ELb0ELb0ELb0ELi2ELi4ELi2ELi2ELb0EEENS1_24CollectiveEpilogueBwdGQAISA_fSD_Li256ELb1ELb0EEENS1_19SingleTileSchedulerILb1ELb0ELb0ELi64EEEEEEEEEvNT_6ParamsE:
	.zero		1160


//--------------------- .nv.constant0._ZN7cutlass13device_kernelIN5flash19enable_sm80_to_sm89INS1_16FlashAttnBwdSm80INS1_25CollectiveMainloopBwdSm80ILi1ELi1EN4cute5tupleIJNS5_1CILi64EEES8_NS7_ILi256EEEEEENS_10bfloat16_tEfNS_4arch4Sm80ELb0ELb1ELb1ELb0ELb0ELb0ELb0ELb0ELi2ELi4ELi2ELi2ELb0EEENS1_21CollectiveEpilogueBwdISA_SB_SD_Li256ELb0ELb0ELi4EEENS1_19SingleTileSchedulerILb0ELb0ELb0ELi64EEEEEEEEEvNT_6ParamsE --------------------------
	.section	.nv.constant0._ZN7cutlass13device_kernelIN5flash19enable_sm80_to_sm89INS1_16FlashAttnBwdSm80INS1_25CollectiveMainloopBwdSm80ILi1ELi1EN4cute5tupleIJNS5_1CILi64EEES8_NS7_ILi256EEEEEENS_10bfloat16_tEfNS_4arch4Sm80ELb0ELb1ELb1ELb0ELb0ELb0ELb0ELb0ELi2ELi4ELi2ELi2ELb0EEENS1_21CollectiveEpilogueBwdISA_SB_SD_Li256ELb0ELb0ELi4EEENS1_19SingleTileSchedulerILb0ELb0ELb0ELi64EEEEEEEEEvNT_6ParamsE,"a",@progbits
	.sectionflags	@""
	.align	4
.nv.constant0._ZN7cutlass13device_kernelIN5flash19enable_sm80_to_sm89INS1_16FlashAttnBwdSm80INS1_25CollectiveMainloopBwdSm80ILi1ELi1EN4cute5tupleIJNS5_1CILi64EEES8_NS7_ILi256EEEEEENS_10bfloat16_tEfNS_4arch4Sm80ELb0ELb1ELb1ELb0ELb0ELb0ELb0ELb0ELi2ELi4ELi2ELi2ELb0EEENS1_21CollectiveEpilogueBwdISA_SB_SD_Li256ELb0ELb0ELi4EEENS1_19SingleTileSchedulerILb0ELb0ELb0ELi64EEEEEEEEEvNT_6ParamsE:
	.zero		1152


//--------------------- .nv.constant0._ZN7cutlass13device_kernelIN5flash19enable_sm80_to_sm89INS1_16FlashAttnBwdSm80INS1_25CollectiveMainloopBwdSm80ILi1ELi1EN4cute5tupleIJNS5_1CILi64EEES8_NS7_ILi256EEEEEENS_10bfloat16_tEfNS_4arch4Sm80ELb0ELb1ELb1ELb0ELb0ELb0ELb0ELb0ELi2ELi4ELi2ELi2ELb0EEENS1_24CollectiveEpilogueBwdGQAISA_fSD_Li256ELb0ELb0EEENS1_19SingleTileSchedulerILb0ELb0ELb0ELi64EEEEEEEEEvNT_6ParamsE --------------------------
	.section	.nv.constant0._ZN7cutlass13device_kernelIN5flash19enable_sm80_to_sm89INS1_16FlashAttnBwdSm80INS1_25CollectiveMainloopBwdSm80ILi1ELi1EN4cute5tupleIJNS5_1CILi64EEES8_NS7_ILi256EEEEEENS_10bfloat16_tEfNS_4arch4Sm80ELb0ELb1ELb1ELb0ELb0ELb0ELb0ELb0ELi2ELi4ELi2ELi2ELb0EEENS1_24CollectiveEpilogueBwdGQAISA_fSD_Li256ELb0ELb0EEENS1_19SingleTileSchedulerILb0ELb0ELb0ELi64EEEEEEEEEvNT_6ParamsE,"a",@progbits
	.sectionflags	@""
	.align	4
.nv.constant0._ZN7cutlass13device_kernelIN5flash19enable_sm80_to_sm89INS1_16FlashAttnBwdSm80INS1_25CollectiveMainloopBwdSm80ILi1ELi1EN4cute5tupleIJNS5_1CILi64EEES8_NS7_ILi256EEEEEENS_10bfloat16_tEfNS_4arch4Sm80ELb0ELb1ELb1ELb0ELb0ELb0ELb0ELb0ELi2ELi4ELi2ELi2ELb0EEENS1_24CollectiveEpilogueBwdGQAISA_fSD_Li256ELb0ELb0EEENS1_19SingleTileSchedulerILb0ELb0ELb0ELi64EEEEEEEEEvNT_6ParamsE:
	.zero		1160


//--------------------- .nv.constant0._ZN7cutlass13device_kernelIN5flash19enable_sm80_to_sm89INS1_16FlashAttnBwdSm80INS1_25CollectiveMainloopBwdSm80ILi1ELi1EN4cute5tupleIJNS5_1CILi64EEES8_NS7_ILi256EEEEEENS_10bfloat16_tEfNS_4arch4Sm80ELb0ELb1ELb1ELb1ELb0ELb0ELb0ELb0ELi2ELi4ELi2ELi2ELb0EEENS1_21CollectiveEpilogueBwdISA_SB_SD_Li256ELb1ELb0ELi4EEENS1_19SingleTileSchedulerILb1ELb0ELb0ELi64EEEEEEEEEvNT_6ParamsE --------------------------
	.section	.nv.constant0._ZN7cutlass13device_kernelIN5flash19enable_sm80_to_sm89INS1_16FlashAttnBwdSm80INS1_25CollectiveMainloopBwdSm80ILi1ELi1EN4cute5tupleIJNS5_1CILi64EEES8_NS7_ILi256EEEEEENS_10bfloat16_tEfNS_4arch4Sm80ELb0ELb1ELb1ELb1ELb0ELb0ELb0ELb0ELi2ELi4ELi2ELi2ELb0EEENS1_21CollectiveEpilogueBwdISA_SB_SD_Li256ELb1ELb0ELi4EEENS1_19SingleTileSchedulerILb1ELb0ELb0ELi64EEEEEEEEEvNT_6ParamsE,"a",@progbits
	.sectionflags	@""
	.align	4
.nv.constant0._ZN7cutlass13device_kernelIN5flash19enable_sm80_to_sm89INS1_16FlashAttnBwdSm80INS1_25CollectiveMainloopBwdSm80ILi1ELi1EN4cute5tupleIJNS5_1CILi64EEES8_NS7_ILi256EEEEEENS_10bfloat16_tEfNS_4arch4Sm80ELb0ELb1ELb1ELb1ELb0ELb0ELb0ELb0ELi2ELi4ELi2ELi2ELb0EEENS1_21CollectiveEpilogueBwdISA_SB_SD_Li256ELb1ELb0ELi4EEENS1_19SingleTileSchedulerILb1ELb0ELb0ELi64EEEEEEEEEvNT_6ParamsE:
	.zero		1152


//--------------------- .nv.constant0._ZN7cutlass13device_kernelIN5flash19enable_sm80_to_sm89INS1_16FlashAttnBwdSm80INS1_25CollectiveMainloopBwdSm80ILi1ELi1EN4cute5tupleIJNS5_1CILi64EEES8_NS7_ILi256EEEEEENS_10bfloat16_tEfNS_4arch4Sm80ELb0ELb1ELb1ELb1ELb0ELb0ELb0ELb0ELi2ELi4ELi2ELi2ELb0EEENS1_24CollectiveEpilogueBwdGQAISA_fSD_Li256ELb1ELb0EEENS1_19SingleTileSchedulerILb1ELb0ELb0ELi64EEEEEEEEEvNT_6ParamsE --------------------------
	.section	.nv.constant0._ZN7cutlass13device_kernelIN5flash19enable_sm80_to_sm89INS1_16FlashAttnBwdSm80INS1_25CollectiveMainloopBwdSm80ILi1ELi1EN4cute5tupleIJNS5_1CILi64EEES8_NS7_ILi256EEEEEENS_10bfloat16_tEfNS_4arch4Sm80ELb0ELb1ELb1ELb1ELb0ELb0ELb0ELb0ELi2ELi4ELi2ELi2ELb0EEENS1_24CollectiveEpilogueBwdGQAISA_fSD_Li256ELb1ELb0EEENS1_19SingleTileSchedulerILb1ELb0ELb0ELi64EEEEEEEEEvNT_6ParamsE,"a",@progbits
	.sectionflags	@""
	.align	4
.nv.constant0._ZN7cutlass13device_kernelIN5flash19enable_sm80_to_sm89INS1_16FlashAttnBwdSm80INS1_25CollectiveMainloopBwdSm80ILi1ELi1EN4cute5tupleIJNS5_1CILi64EEES8_NS7_ILi256EEEEEENS_10bfloat16_tEfNS_4arch4Sm80ELb0ELb1ELb1ELb1ELb0ELb0ELb0ELb0ELi2ELi4ELi2ELi2ELb0EEENS1_24CollectiveEpilogueBwdGQAISA_fSD_Li256ELb1ELb0EEENS1_19SingleTileSchedulerILb1ELb0ELb0ELi64EEEEEEEEEvNT_6ParamsE:
	.zero		1160


//--------------------- .nv.constant0._ZN7cutlass13device_kernelIN5flash19enable_sm80_to_sm89INS1_16FlashAttnBwdSm80INS1_25CollectiveMainloopBwdSm80ILi1ELi1EN4cute5tupleIJNS5_1CILi64EEES8_NS7_ILi256EEEEEENS_10bfloat16_tEfNS_4arch4Sm80ELb1ELb0ELb1ELb0ELb0ELb0ELb0ELb0ELi2ELi4ELi2ELi2ELb0EEENS1_21CollectiveEpilogueBwdISA_SB_SD_Li256ELb0ELb0ELi4EEENS1_25SingleTileBwdLPTSchedulerILb0ELi64ELb0EEEEEEEEEvNT_6ParamsE --------------------------
	.section	.nv.constant0._ZN7cutlass13device_kernelIN5flash19enable_sm80_to_sm89INS1_16FlashAttnBwdSm80INS1_25CollectiveMainloopBwdSm80ILi1ELi1EN4cute5tupleIJNS5_1CILi64EEES8_NS7_ILi256EEEEEENS_10bfloat16_tEfNS_4arch4Sm80ELb1ELb0ELb1ELb0ELb0ELb0ELb0ELb0ELi2ELi4ELi2ELi2ELb0EEENS1_21CollectiveEpilogueBwdISA_SB_SD_Li256ELb0ELb0ELi4EEENS1_25SingleTileBwdLPTSchedulerILb0ELi64ELb0EEEEEEEEEvNT_6ParamsE,"a",@progbits
	.sectionflags	@""
	.align	4
.nv.constant0._ZN7cutlass13device_kernelIN5flash19enable_sm80_to_sm89INS1_16FlashAttnBwdSm80INS1_25CollectiveMainloopBwdSm80ILi1ELi1EN4cute5tupleIJNS5_1CILi64EEES8_NS7_ILi256EEEEEENS_10bfloat16_tEfNS_4arch4Sm80ELb1ELb0ELb1ELb0ELb0ELb0ELb0ELb0ELi2ELi4ELi2ELi2ELb0EEENS1_21CollectiveEpilogueBwdISA_SB_SD_Li256ELb0ELb0ELi4EEENS1_25SingleTileBwdLPTSchedulerILb0ELi64ELb0EEEEEEEEEvNT_6ParamsE:
	.zero		1176


//--------------------- .nv.constant0._ZN7cutlass13device_kernelIN5flash19enable_sm80_to_sm89INS1_16FlashAttnBwdSm80INS1_25CollectiveMainloopBwdSm80ILi1ELi1EN4cute5tupleIJNS5_1CILi64EEES8_NS7_ILi256EEEEEENS_10bfloat16_tEfNS_4arch4Sm80ELb1ELb0ELb1ELb0ELb0ELb0ELb0ELb0ELi2ELi4ELi2ELi2ELb0EEENS1_24CollectiveEpilogueBwdGQAISA_fSD_Li256ELb0ELb0EEENS1_25SingleTileBwdLPTSchedulerILb0ELi64ELb0EEEEEEEEEvNT_6ParamsE --------------------------
	.section	.nv.constant0._ZN7cutlass13device_kernelIN5flash19enable_sm80_to_sm89INS1_16FlashAttnBwdSm80INS1_25CollectiveMainloopBwdSm80ILi1ELi1EN4cute5tupleIJNS5_1CILi64EEES8_NS7_ILi256EEEEEENS_10bfloat16_tEfNS_4arch4Sm80ELb1ELb0ELb1ELb0ELb0ELb0ELb0ELb0ELi2ELi4ELi2ELi2ELb0EEENS1_24CollectiveEpilogueBwdGQAISA_fSD_Li256ELb0ELb0EEENS1_25SingleTileBwdLPTSchedulerILb0ELi64ELb0EEEEEEEEEvNT_6ParamsE,"a",@progbits
	.sectionflags	@""
	.align	4
.nv.constant0._ZN7cutlass13device_kernelIN5flash19enable_sm80_to_sm89INS1_16FlashAttnBwdSm80INS1_25CollectiveMainloopBwdSm80ILi1ELi1EN4cute5tupleIJNS5_1CILi64EEES8_NS7_ILi256EEEEEENS_10bfloat16_tEfNS_4arch4Sm80ELb1ELb0ELb1ELb0ELb0ELb0ELb0ELb0ELi2ELi4ELi2ELi2ELb0EEENS1_24CollectiveEpilogueBwdGQAISA_fSD_Li256ELb0ELb0EEENS1_25SingleTileBwdLPTSchedulerILb0ELi64ELb0EEEEEEEEEvNT_6ParamsE:
	.zero		1184


//--------------------- .nv.constant0._ZN7cutlass13device_kernelIN5flash22FlashAttnBwdPreprocessIN4cute5tupleIJNS3_1CILi64EEENS5_ILi256EEEEEENS_10bfloat16_tEfNS_4arch4Sm80ELb1ELb0EEEEEvNT_6ParamsE --------------------------
	.section	.nv.constant0._ZN7cutlass13device_kernelIN5flash22FlashAttnBwdPreprocessIN4cute5tupleIJNS3_1CILi64EEENS5_ILi256EEEEEENS_10bfloat16_tEfNS_4arch4Sm80ELb1ELb0EEEEEvNT_6ParamsE,"a",@progbits
	.sectionflags	@""
	.align	4
.nv.constant0._ZN7cutlass13device_kernelIN5flash22FlashAttnBwdPreprocessIN4cute5tupleIJNS3_1CILi64EEENS5_ILi256EEEEEENS_10bfloat16_tEfNS_4arch4Sm80ELb1ELb0EEEEEvNT_6ParamsE:
	.zero		768


//--------------------- .nv.constant0._ZN7cutlass13device_kernelIN5flash19enable_sm80_to_sm89INS1_16FlashAttnBwdSm80INS1_25CollectiveMainloopBwdSm80ILi1ELi1EN4cute5tupleIJNS5_1CILi64EEES8_NS7_ILi256EEEEEENS_10bfloat16_tEfNS_4arch4Sm80ELb1ELb0ELb1ELb1ELb0ELb0ELb0ELb0ELi2ELi4ELi2ELi2ELb0EEENS1_21CollectiveEpilogueBwdISA_SB_SD_Li256ELb1ELb0ELi4EEENS1_25SingleTileBwdLPTSchedulerILb1ELi64ELb0EEEEEEEEEvNT_6ParamsE --------------------------
	.section	.nv.constant0._ZN7cutlass13device_kernelIN5flash19enable_sm80_to_sm89INS1_16FlashAttnBwdSm80INS1_25CollectiveMainloopBwdSm80ILi1ELi1EN4cute5tupleIJNS5_1CILi64EEES8_NS7_ILi256EEEEEENS_10bfloat16_tEfNS_4arch4Sm80ELb1ELb0ELb1ELb1ELb0ELb0ELb0ELb0ELi2ELi4ELi2ELi2ELb0EEENS1_21CollectiveEpilogueBwdISA_SB_SD_Li256ELb1ELb0ELi4EEENS1_25SingleTileBwdLPTSchedulerILb1ELi64ELb0EEEEEEEEEvNT_6ParamsE,"a",@progbits
	.sectionflags	@""
	.align	4
.nv.constant0._ZN7cutlass13device_kernelIN5flash19enable_sm80_to_sm89INS1_16FlashAttnBwdSm80INS1_25CollectiveMainloopBwdSm80ILi1ELi1EN4cute5tupleIJNS5_1CILi64EEES8_NS7_ILi256EEEEEENS_10bfloat16_tEfNS_4arch4Sm80ELb1ELb0ELb1ELb1ELb0ELb0ELb0ELb0ELi2ELi4ELi2ELi2ELb0EEENS1_21CollectiveEpilogueBwdISA_SB_SD_Li256ELb1ELb0ELi4EEENS1_25SingleTileBwdLPTSchedulerILb1ELi64ELb0EEEEEEEEEvNT_6ParamsE:
	.zero		1176


//--------------------- .nv.constant0._ZN7cutlass13device_kernelIN5flash32FlashAttnBwdPostprocessConvertdQIN4cute5tupleIJNS3_1CILi64EEENS5_ILi256EEEEEENS_10bfloat16_tEfNS_4arch4Sm80ELi256ENS3_8TiledMMAINS3_8MMA_AtomIJNS3_30SM80_16x8x16_F32BF16BF16F32_TNEEEENS3_6LayoutINS4_IJNS5_ILi2EEENS5_ILi4EEENS5_ILi1EEEEEENS4_IJSJ_SH_NS5_ILi0EEEEEEEENS4_IJNS5_ILi32EEES6_NS5_ILi16EEEEEEEELb0EEEEEvNT_6ParamsE --------------------------
	.section	.nv.constant0._ZN7cutlass13device_kernelIN5flash32FlashAttnBwdPostprocessConvertdQIN4cute5tupleIJNS3_1CILi64EEENS5_ILi256EEEEEENS_10bfloat16_tEfNS_4arch4Sm80ELi256ENS3_8TiledMMAINS3_8MMA_AtomIJNS3_30SM80_16x8x16_F32BF16BF16F32_TNEEEENS3_6LayoutINS4_IJNS5_ILi2EEENS5_ILi4EEENS5_ILi1EEEEEENS4_IJSJ_SH_NS5_ILi0EEEEEEEENS4_IJNS5_ILi32EEES6_NS5_ILi16EEEEEEEELb0EEEEEvNT_6ParamsE,"a",@progbits
	.sectionflags	@""
	.align	4
.nv.constant0._ZN7cutlass13device_kernelIN5flash32FlashAttnBwdPostprocessConvertdQIN4cute5tupleIJNS3_1CILi64EEENS5_ILi256EEEEEENS_10bfloat16_tEfNS_4arch4Sm80ELi256ENS3_8TiledMMAINS3_8MMA_AtomIJNS3_30SM80_16x8x16_F32BF16BF16F32_TNEEEENS3_6LayoutINS4_IJNS5_ILi2EEENS5_ILi4EEENS5_ILi1EEEEEENS4_IJSJ_SH_NS5_ILi0EEEEEEEENS4_IJNS5_ILi32EEES6_NS5_ILi16EEEEEEEELb0EEEEEvNT_6ParamsE:
	.zero		640


//--------------------- .nv.constant0._ZN7cutlass13device_kernelIN5flash19enable_sm80_to_sm89INS1_16FlashAttnBwdSm80INS1_25CollectiveMainloopBwdSm80ILi1ELi1EN4cute5tupleIJNS5_1CILi64EEES8_NS7_ILi256EEEEEENS_10bfloat16_tEfNS_4arch4Sm80ELb1ELb0ELb1ELb1ELb0ELb0ELb0ELb0ELi2ELi4ELi2ELi2ELb0EEENS1_24CollectiveEpilogueBwdGQAISA_fSD_Li256ELb1ELb0EEENS1_25SingleTileBwdLPTSchedulerILb1ELi64ELb0EEEEEEEEEvNT_6ParamsE --------------------------
	.section	.nv.constant0._ZN7cutlass13device_kernelIN5flash19enable_sm80_to_sm89INS1_16FlashAttnBwdSm80INS1_25CollectiveMainloopBwdSm80ILi1ELi1EN4cute5tupleIJNS5_1CILi64EEES8_NS7_ILi256EEEEEENS_10bfloat16_tEfNS_4arch4Sm80ELb1ELb0ELb1ELb1ELb0ELb0ELb0ELb0ELi2ELi4ELi2ELi2ELb0EEENS1_24CollectiveEpilogueBwdGQAISA_fSD_Li256ELb1ELb0EEENS1_25SingleTileBwdLPTSchedulerILb1ELi64ELb0EEEEEEEEEvNT_6ParamsE,"a",@progbits
	.sectionflags	@""
	.align	4
.nv.constant0._ZN7cutlass13device_kernelIN5flash19enable_sm80_to_sm89INS1_16FlashAttnBwdSm80INS1_25CollectiveMainloopBwdSm80ILi1ELi1EN4cute5tupleIJNS5_1CILi64EEES8_NS7_ILi256EEEEEENS_10bfloat16_tEfNS_4arch4Sm80ELb1ELb0ELb1ELb1ELb0ELb0ELb0ELb0ELi2ELi4ELi2ELi2ELb0EEENS1_24CollectiveEpilogueBwdGQAISA_fSD_Li256ELb1ELb0EEENS1_25SingleTileBwdLPTSchedulerILb1ELi64ELb0EEEEEEEEEvNT_6ParamsE:
	.zero		1184


//--------------------- .nv.constant0._ZN7cutlass13device_kernelIN5flash22FlashAttnBwdPreprocessIN4cute5tupleIJNS3_1CILi64EEENS5_ILi256EEEEEENS_10bfloat16_tEfNS_4arch4Sm80ELb1ELb1EEEEEvNT_6ParamsE --------------------------
	.section	.nv.constant0._ZN7cutlass13device_kernelIN5flash22FlashAttnBwdPreprocessIN4cute5tupleIJNS3_1CILi64EEENS5_ILi256EEEEEENS_10bfloat16_tEfNS_4arch4Sm80ELb1ELb1EEEEEvNT_6ParamsE,"a",@progbits
	.sectionflags	@""
	.align	4
.nv.constant0._ZN7cutlass13device_kernelIN5flash22FlashAttnBwdPreprocessIN4cute5tupleIJNS3_1CILi64EEENS5_ILi256EEEEEENS_10bfloat16_tEfNS_4arch4Sm80ELb1ELb1EEEEEvNT_6ParamsE:
	.zero		768


//--------------------- SYMBOLS --------------------------

	.type		.nv.reservedSmem.offset0,@object
	.size		.nv.reservedSmem.offset0,0x4
